//
// Generated by NVIDIA NVVM Compiler
//
// Compiler Build ID: CL-36424714
// Cuda compilation tools, release 13.0, V13.0.88
// Based on NVVM 20.0.0
//

.version 9.0
.target sm_100
.address_size 64

	// .globl	_Z15gtranspose_charPhPKhjj

.visible .entry _Z15gtranspose_charPhPKhjj(
	.param .u64 .ptr .align 1 _Z15gtranspose_charPhPKhjj_param_0,
	.param .u64 .ptr .align 1 _Z15gtranspose_charPhPKhjj_param_1,
	.param .u32 _Z15gtranspose_charPhPKhjj_param_2,
	.param .u32 _Z15gtranspose_charPhPKhjj_param_3
)
{
	.reg .pred 	%p<4>;
	.reg .b16 	%rs<2>;
	.reg .b32 	%r<15>;
	.reg .b64 	%rd<9>;

	ld.param.u64 	%rd1, [_Z15gtranspose_charPhPKhjj_param_0];
	ld.param.u64 	%rd2, [_Z15gtranspose_charPhPKhjj_param_1];
	ld.param.u32 	%r3, [_Z15gtranspose_charPhPKhjj_param_2];
	ld.param.u32 	%r4, [_Z15gtranspose_charPhPKhjj_param_3];
	mov.u32 	%r6, %tid.x;
	mov.u32 	%r7, %tid.y;
	mov.u32 	%r8, %ctaid.x;
	mov.u32 	%r9, %ctaid.y;
	mov.u32 	%r10, %ntid.x;
	mov.u32 	%r11, %ntid.y;
	mad.lo.s32 	%r12, %r9, %r11, %r7;
	mad.lo.s32 	%r14, %r8, %r10, %r6;
	mad.lo.s32 	%r1, %r12, %r3, %r14;
	mad.lo.s32 	%r2, %r14, %r4, %r12;
	setp.ge.u32 	%p1, %r14, %r3;
	setp.ge.u32 	%p2, %r12, %r4;
	or.pred  	%p3, %p1, %p2;
	@%p3 bra 	$L__BB0_2;
	cvta.to.global.u64 	%rd3, %rd2;
	cvta.to.global.u64 	%rd4, %rd1;
	cvt.u64.u32 	%rd5, %r1;
	add.s64 	%rd6, %rd3, %rd5;
	ld.global.u8 	%rs1, [%rd6];
	cvt.u64.u32 	%rd7, %r2;
	add.s64 	%rd8, %rd4, %rd7;
	st.global.u8 	[%rd8], %rs1;
$L__BB0_2:
	ret;

}
	// .globl	_Z17gtranspose_doublePdPKdjj
.visible .entry _Z17gtranspose_doublePdPKdjj(
	.param .u64 .ptr .align 1 _Z17gtranspose_doublePdPKdjj_param_0,
	.param .u64 .ptr .align 1 _Z17gtranspose_doublePdPKdjj_param_1,
	.param .u32 _Z17gtranspose_doublePdPKdjj_param_2,
	.param .u32 _Z17gtranspose_doublePdPKdjj_param_3
)
{
	.reg .pred 	%p<4>;
	.reg .b32 	%r<15>;
	.reg .b64 	%rd<9>;
	.reg .b64 	%fd<2>;

	ld.param.u64 	%rd1, [_Z17gtranspose_doublePdPKdjj_param_0];
	ld.param.u64 	%rd2, [_Z17gtranspose_doublePdPKdjj_param_1];
	ld.param.u32 	%r3, [_Z17gtranspose_doublePdPKdjj_param_2];
	ld.param.u32 	%r4, [_Z17gtranspose_doublePdPKdjj_param_3];
	mov.u32 	%r6, %tid.x;
	mov.u32 	%r7, %tid.y;
	mov.u32 	%r8, %ctaid.x;
	mov.u32 	%r9, %ctaid.y;
	mov.u32 	%r10, %ntid.x;
	mov.u32 	%r11, %ntid.y;
	mad.lo.s32 	%r12, %r9, %r11, %r7;
	mad.lo.s32 	%r14, %r8, %r10, %r6;
	mad.lo.s32 	%r1, %r12, %r3, %r14;
	mad.lo.s32 	%r2, %r14, %r4, %r12;
	setp.ge.u32 	%p1, %r14, %r3;
	setp.ge.u32 	%p2, %r12, %r4;
	or.pred  	%p3, %p1, %p2;
	@%p3 bra 	$L__BB1_2;
	cvta.to.global.u64 	%rd3, %rd2;
	cvta.to.global.u64 	%rd4, %rd1;
	mul.wide.u32 	%rd5, %r1, 8;
	add.s64 	%rd6, %rd3, %rd5;
	ld.global.f64 	%fd1, [%rd6];
	mul.wide.u32 	%rd7, %r2, 8;
	add.s64 	%rd8, %rd4, %rd7;
	st.global.f64 	[%rd8], %fd1;
$L__BB1_2:
	ret;

}
	// .globl	_Z20complementary_to_ONEPKhS0_Phjj
.visible .entry _Z20complementary_to_ONEPKhS0_Phjj(
	.param .u64 .ptr .align 1 _Z20complementary_to_ONEPKhS0_Phjj_param_0,
	.param .u64 .ptr .align 1 _Z20complementary_to_ONEPKhS0_Phjj_param_1,
	.param .u64 .ptr .align 1 _Z20complementary_to_ONEPKhS0_Phjj_param_2,
	.param .u32 _Z20complementary_to_ONEPKhS0_Phjj_param_3,
	.param .u32 _Z20complementary_to_ONEPKhS0_Phjj_param_4
)
{
	.reg .pred 	%p<4>;
	.reg .b16 	%rs<4>;
	.reg .b32 	%r<14>;
	.reg .b64 	%rd<11>;

	ld.param.u64 	%rd1, [_Z20complementary_to_ONEPKhS0_Phjj_param_0];
	ld.param.u64 	%rd2, [_Z20complementary_to_ONEPKhS0_Phjj_param_1];
	ld.param.u64 	%rd3, [_Z20complementary_to_ONEPKhS0_Phjj_param_2];
	ld.param.u32 	%r2, [_Z20complementary_to_ONEPKhS0_Phjj_param_3];
	ld.param.u32 	%r3, [_Z20complementary_to_ONEPKhS0_Phjj_param_4];
	mov.u32 	%r5, %tid.x;
	mov.u32 	%r6, %tid.y;
	mov.u32 	%r7, %ctaid.x;
	mov.u32 	%r8, %ctaid.y;
	mov.u32 	%r9, %ntid.x;
	mov.u32 	%r10, %ntid.y;
	mad.lo.s32 	%r11, %r7, %r9, %r5;
	mad.lo.s32 	%r12, %r8, %r10, %r6;
	mad.lo.s32 	%r1, %r2, %r12, %r11;
	setp.ge.u32 	%p1, %r11, %r2;
	setp.ge.u32 	%p2, %r12, %r3;
	or.pred  	%p3, %p1, %p2;
	@%p3 bra 	$L__BB2_2;
	cvta.to.global.u64 	%rd4, %rd1;
	cvta.to.global.u64 	%rd5, %rd2;
	cvta.to.global.u64 	%rd6, %rd3;
	cvt.u64.u32 	%rd7, %r1;
	add.s64 	%rd8, %rd4, %rd7;
	ld.global.u8 	%rs1, [%rd8];
	add.s64 	%rd9, %rd5, %rd7;
	ld.global.u8 	%rs2, [%rd9];
	sub.s16 	%rs3, %rs1, %rs2;
	add.s64 	%rd10, %rd6, %rd7;
	st.global.u8 	[%rd10], %rs3;
$L__BB2_2:
	ret;

}
	// .globl	_Z12Vcumsum_charPKhmmPdj
.visible .entry _Z12Vcumsum_charPKhmmPdj(
	.param .u64 .ptr .align 1 _Z12Vcumsum_charPKhmmPdj_param_0,
	.param .u64 _Z12Vcumsum_charPKhmmPdj_param_1,
	.param .u64 _Z12Vcumsum_charPKhmmPdj_param_2,
	.param .u64 .ptr .align 1 _Z12Vcumsum_charPKhmmPdj_param_3,
	.param .u32 _Z12Vcumsum_charPKhmmPdj_param_4
)
{
	.reg .pred 	%p<23>;
	.reg .b16 	%rs<15>;
	.reg .b32 	%r<9>;
	.reg .b64 	%rd<194>;
	.reg .b64 	%fd<41>;

	ld.param.u64 	%rd65, [_Z12Vcumsum_charPKhmmPdj_param_0];
	ld.param.u64 	%rd63, [_Z12Vcumsum_charPKhmmPdj_param_1];
	ld.param.u64 	%rd64, [_Z12Vcumsum_charPKhmmPdj_param_2];
	ld.param.u64 	%rd66, [_Z12Vcumsum_charPKhmmPdj_param_3];
	ld.param.u32 	%r2, [_Z12Vcumsum_charPKhmmPdj_param_4];
	cvta.to.global.u64 	%rd1, %rd66;
	cvta.to.global.u64 	%rd2, %rd65;
	shl.b32 	%r1, %r2, 1;
	or.b32  	%r3, %r1, 1;
	cvt.u64.u32 	%rd3, %r3;
	mov.u32 	%r4, %ntid.x;
	mov.u32 	%r5, %ctaid.x;
	mov.u32 	%r6, %tid.x;
	mad.lo.s32 	%r7, %r4, %r5, %r6;
	cvt.u64.u32 	%rd4, %r7;
	mov.u32 	%r8, %ctaid.y;
	cvt.u64.u32 	%rd5, %r8;
	mul.wide.u32 	%rd6, %r3, %r8;
	mad.lo.s64 	%rd7, %rd6, %rd63, %rd4;
	setp.le.u64 	%p1, %rd63, %rd4;
	@%p1 bra 	$L__BB3_40;
	mul.lo.s64 	%rd67, %rd64, %rd63;
	setp.ge.u64 	%p2, %rd7, %rd67;
	@%p2 bra 	$L__BB3_3;
	add.s64 	%rd68, %rd2, %rd7;
	ld.global.u8 	%rs1, [%rd68];
	cvt.rn.f64.u16 	%fd1, %rs1;
	shl.b64 	%rd69, %rd7, 3;
	add.s64 	%rd70, %rd1, %rd69;
	st.global.f64 	[%rd70], %fd1;
$L__BB3_3:
	setp.eq.s32 	%p3, %r1, 0;
	@%p3 bra 	$L__BB3_40;
	cvt.u64.u32 	%rd8, %r1;
	setp.lt.u32 	%p4, %r1, 8;
	mov.b64 	%rd189, 1;
	@%p4 bra 	$L__BB3_24;
	add.s64 	%rd73, %rd6, 8;
	mad.lo.s64 	%rd9, %rd63, %rd73, %rd4;
	shl.b64 	%rd74, %rd6, 3;
	add.s64 	%rd75, %rd74, 64;
	shl.b64 	%rd76, %rd4, 3;
	mad.lo.s64 	%rd10, %rd63, %rd75, %rd76;
	shl.b64 	%rd11, %rd63, 6;
	add.s64 	%rd77, %rd6, 7;
	mul.lo.s64 	%rd78, %rd63, %rd77;
	shl.b64 	%rd79, %rd78, 3;
	add.s64 	%rd12, %rd79, %rd76;
	add.s64 	%rd13, %rd78, %rd4;
	add.s64 	%rd80, %rd74, 56;
	mad.lo.s64 	%rd14, %rd63, %rd80, %rd76;
	add.s64 	%rd81, %rd6, 6;
	mul.lo.s64 	%rd82, %rd63, %rd81;
	shl.b64 	%rd83, %rd82, 3;
	add.s64 	%rd15, %rd83, %rd76;
	add.s64 	%rd16, %rd82, %rd4;
	add.s64 	%rd84, %rd74, 48;
	mad.lo.s64 	%rd17, %rd63, %rd84, %rd76;
	add.s64 	%rd85, %rd6, 5;
	mul.lo.s64 	%rd86, %rd63, %rd85;
	shl.b64 	%rd87, %rd86, 3;
	add.s64 	%rd18, %rd87, %rd76;
	add.s64 	%rd19, %rd86, %rd4;
	add.s64 	%rd88, %rd74, 40;
	mad.lo.s64 	%rd20, %rd63, %rd88, %rd76;
	add.s64 	%rd89, %rd6, 4;
	mul.lo.s64 	%rd90, %rd63, %rd89;
	shl.b64 	%rd91, %rd90, 3;
	add.s64 	%rd21, %rd91, %rd76;
	add.s64 	%rd22, %rd90, %rd4;
	add.s64 	%rd92, %rd74, 32;
	mad.lo.s64 	%rd23, %rd63, %rd92, %rd76;
	add.s64 	%rd93, %rd6, 3;
	mul.lo.s64 	%rd94, %rd63, %rd93;
	shl.b64 	%rd95, %rd94, 3;
	add.s64 	%rd24, %rd95, %rd76;
	add.s64 	%rd96, %rd6, 2;
	mul.lo.s64 	%rd97, %rd63, %rd96;
	add.s64 	%rd25, %rd97, %rd4;
	add.s64 	%rd98, %rd74, 16;
	mad.lo.s64 	%rd26, %rd63, %rd98, %rd76;
	mad.lo.s64 	%rd99, %rd63, %rd6, %rd63;
	shl.b64 	%rd100, %rd99, 3;
	add.s64 	%rd27, %rd100, %rd76;
	add.s64 	%rd28, %rd94, %rd4;
	add.s64 	%rd101, %rd74, 24;
	mad.lo.s64 	%rd29, %rd63, %rd101, %rd76;
	shl.b64 	%rd102, %rd97, 3;
	add.s64 	%rd30, %rd102, %rd76;
	add.s64 	%rd31, %rd99, %rd4;
	add.s64 	%rd103, %rd74, 8;
	mad.lo.s64 	%rd32, %rd63, %rd103, %rd76;
	mul.lo.s64 	%rd104, %rd63, %rd3;
	mul.lo.s64 	%rd105, %rd104, %rd5;
	shl.b64 	%rd106, %rd105, 3;
	add.s64 	%rd33, %rd106, %rd76;
	mov.b64 	%rd187, 0;
	mov.u64 	%rd184, %rd6;
	mov.u64 	%rd185, %rd1;
	mov.u64 	%rd186, %rd2;
$L__BB3_6:
	.pragma "nounroll";
	add.s64 	%rd107, %rd184, 1;
	setp.ge.u64 	%p5, %rd107, %rd64;
	@%p5 bra 	$L__BB3_8;
	add.s64 	%rd108, %rd185, %rd33;
	ld.global.f64 	%fd2, [%rd108];
	add.s64 	%rd109, %rd186, %rd31;
	ld.global.u8 	%rs2, [%rd109];
	cvt.rn.f64.u16 	%fd3, %rs2;
	add.f64 	%fd4, %fd2, %fd3;
	add.s64 	%rd110, %rd185, %rd32;
	st.global.f64 	[%rd110], %fd4;
$L__BB3_8:
	add.s64 	%rd111, %rd184, 2;
	setp.ge.u64 	%p6, %rd111, %rd64;
	@%p6 bra 	$L__BB3_10;
	add.s64 	%rd112, %rd185, %rd27;
	ld.global.f64 	%fd5, [%rd112];
	add.s64 	%rd113, %rd186, %rd25;
	ld.global.u8 	%rs3, [%rd113];
	cvt.rn.f64.u16 	%fd6, %rs3;
	add.f64 	%fd7, %fd5, %fd6;
	add.s64 	%rd114, %rd185, %rd26;
	st.global.f64 	[%rd114], %fd7;
$L__BB3_10:
	add.s64 	%rd115, %rd184, 3;
	setp.ge.u64 	%p7, %rd115, %rd64;
	@%p7 bra 	$L__BB3_12;
	add.s64 	%rd116, %rd185, %rd30;
	ld.global.f64 	%fd8, [%rd116];
	add.s64 	%rd117, %rd186, %rd28;
	ld.global.u8 	%rs4, [%rd117];
	cvt.rn.f64.u16 	%fd9, %rs4;
	add.f64 	%fd10, %fd8, %fd9;
	add.s64 	%rd118, %rd185, %rd29;
	st.global.f64 	[%rd118], %fd10;
$L__BB3_12:
	add.s64 	%rd119, %rd184, 4;
	setp.ge.u64 	%p8, %rd119, %rd64;
	@%p8 bra 	$L__BB3_14;
	add.s64 	%rd120, %rd185, %rd24;
	ld.global.f64 	%fd11, [%rd120];
	add.s64 	%rd121, %rd186, %rd22;
	ld.global.u8 	%rs5, [%rd121];
	cvt.rn.f64.u16 	%fd12, %rs5;
	add.f64 	%fd13, %fd11, %fd12;
	add.s64 	%rd122, %rd185, %rd23;
	st.global.f64 	[%rd122], %fd13;
$L__BB3_14:
	add.s64 	%rd123, %rd184, 5;
	setp.ge.u64 	%p9, %rd123, %rd64;
	@%p9 bra 	$L__BB3_16;
	add.s64 	%rd124, %rd185, %rd21;
	ld.global.f64 	%fd14, [%rd124];
	add.s64 	%rd125, %rd186, %rd19;
	ld.global.u8 	%rs6, [%rd125];
	cvt.rn.f64.u16 	%fd15, %rs6;
	add.f64 	%fd16, %fd14, %fd15;
	add.s64 	%rd126, %rd185, %rd20;
	st.global.f64 	[%rd126], %fd16;
$L__BB3_16:
	add.s64 	%rd127, %rd184, 6;
	setp.ge.u64 	%p10, %rd127, %rd64;
	@%p10 bra 	$L__BB3_18;
	add.s64 	%rd128, %rd185, %rd18;
	ld.global.f64 	%fd17, [%rd128];
	add.s64 	%rd129, %rd186, %rd16;
	ld.global.u8 	%rs7, [%rd129];
	cvt.rn.f64.u16 	%fd18, %rs7;
	add.f64 	%fd19, %fd17, %fd18;
	add.s64 	%rd130, %rd185, %rd17;
	st.global.f64 	[%rd130], %fd19;
$L__BB3_18:
	add.s64 	%rd131, %rd184, 7;
	setp.ge.u64 	%p11, %rd131, %rd64;
	@%p11 bra 	$L__BB3_20;
	add.s64 	%rd132, %rd185, %rd15;
	ld.global.f64 	%fd20, [%rd132];
	add.s64 	%rd133, %rd186, %rd13;
	ld.global.u8 	%rs8, [%rd133];
	cvt.rn.f64.u16 	%fd21, %rs8;
	add.f64 	%fd22, %fd20, %fd21;
	add.s64 	%rd134, %rd185, %rd14;
	st.global.f64 	[%rd134], %fd22;
$L__BB3_20:
	add.s64 	%rd184, %rd184, 8;
	setp.ge.u64 	%p12, %rd184, %rd64;
	@%p12 bra 	$L__BB3_22;
	add.s64 	%rd135, %rd185, %rd12;
	ld.global.f64 	%fd23, [%rd135];
	add.s64 	%rd136, %rd186, %rd9;
	ld.global.u8 	%rs9, [%rd136];
	cvt.rn.f64.u16 	%fd24, %rs9;
	add.f64 	%fd25, %fd23, %fd24;
	add.s64 	%rd137, %rd185, %rd10;
	st.global.f64 	[%rd137], %fd25;
$L__BB3_22:
	add.s64 	%rd187, %rd187, 8;
	and.b64  	%rd138, %rd8, 4294967288;
	sub.s64 	%rd139, %rd187, %rd138;
	shl.b64 	%rd140, %rd63, 3;
	add.s64 	%rd186, %rd186, %rd140;
	add.s64 	%rd185, %rd185, %rd11;
	setp.ne.s64 	%p13, %rd139, 0;
	@%p13 bra 	$L__BB3_6;
	add.s64 	%rd189, %rd187, 1;
$L__BB3_24:
	and.b64  	%rd44, %rd8, 6;
	setp.eq.s64 	%p14, %rd44, 0;
	@%p14 bra 	$L__BB3_40;
	and.b64  	%rd190, %rd8, 2;
	setp.lt.u64 	%p15, %rd44, 4;
	@%p15 bra 	$L__BB3_35;
	add.s64 	%rd46, %rd189, %rd6;
	setp.ge.u64 	%p16, %rd46, %rd64;
	@%p16 bra 	$L__BB3_28;
	add.s64 	%rd141, %rd189, -1;
	mad.lo.s64 	%rd142, %rd141, %rd63, %rd7;
	shl.b64 	%rd143, %rd142, 3;
	add.s64 	%rd144, %rd1, %rd143;
	ld.global.f64 	%fd26, [%rd144];
	add.s64 	%rd145, %rd142, %rd63;
	add.s64 	%rd146, %rd2, %rd145;
	ld.global.u8 	%rs10, [%rd146];
	cvt.rn.f64.u16 	%fd27, %rs10;
	add.f64 	%fd28, %fd26, %fd27;
	shl.b64 	%rd147, %rd63, 3;
	add.s64 	%rd148, %rd144, %rd147;
	st.global.f64 	[%rd148], %fd28;
$L__BB3_28:
	add.s64 	%rd149, %rd46, 1;
	setp.ge.u64 	%p17, %rd149, %rd64;
	@%p17 bra 	$L__BB3_30;
	mad.lo.s64 	%rd150, %rd189, %rd63, %rd7;
	shl.b64 	%rd151, %rd150, 3;
	add.s64 	%rd152, %rd1, %rd151;
	ld.global.f64 	%fd29, [%rd152];
	add.s64 	%rd153, %rd150, %rd63;
	add.s64 	%rd154, %rd2, %rd153;
	ld.global.u8 	%rs11, [%rd154];
	cvt.rn.f64.u16 	%fd30, %rs11;
	add.f64 	%fd31, %fd29, %fd30;
	shl.b64 	%rd155, %rd63, 3;
	add.s64 	%rd156, %rd152, %rd155;
	st.global.f64 	[%rd156], %fd31;
$L__BB3_30:
	add.s64 	%rd157, %rd46, 2;
	setp.ge.u64 	%p18, %rd157, %rd64;
	@%p18 bra 	$L__BB3_32;
	mad.lo.s64 	%rd158, %rd63, %rd189, %rd63;
	add.s64 	%rd159, %rd158, %rd7;
	shl.b64 	%rd160, %rd159, 3;
	add.s64 	%rd161, %rd1, %rd160;
	ld.global.f64 	%fd32, [%rd161];
	add.s64 	%rd162, %rd159, %rd63;
	add.s64 	%rd163, %rd2, %rd162;
	ld.global.u8 	%rs12, [%rd163];
	cvt.rn.f64.u16 	%fd33, %rs12;
	add.f64 	%fd34, %fd32, %fd33;
	shl.b64 	%rd164, %rd63, 3;
	add.s64 	%rd165, %rd161, %rd164;
	st.global.f64 	[%rd165], %fd34;
$L__BB3_32:
	add.s64 	%rd166, %rd46, 3;
	setp.ge.u64 	%p19, %rd166, %rd64;
	@%p19 bra 	$L__BB3_34;
	add.s64 	%rd167, %rd189, 2;
	mad.lo.s64 	%rd168, %rd167, %rd63, %rd7;
	shl.b64 	%rd169, %rd168, 3;
	add.s64 	%rd170, %rd1, %rd169;
	ld.global.f64 	%fd35, [%rd170];
	add.s64 	%rd171, %rd168, %rd63;
	add.s64 	%rd172, %rd2, %rd171;
	ld.global.u8 	%rs13, [%rd172];
	cvt.rn.f64.u16 	%fd36, %rs13;
	add.f64 	%fd37, %fd35, %fd36;
	shl.b64 	%rd173, %rd63, 3;
	add.s64 	%rd174, %rd170, %rd173;
	st.global.f64 	[%rd174], %fd37;
$L__BB3_34:
	add.s64 	%rd189, %rd189, 4;
$L__BB3_35:
	setp.eq.s64 	%p20, %rd190, 0;
	@%p20 bra 	$L__BB3_40;
	add.s64 	%rd191, %rd189, %rd6;
	mad.lo.s64 	%rd175, %rd63, %rd191, %rd4;
	add.s64 	%rd193, %rd2, %rd175;
	shl.b64 	%rd176, %rd6, 3;
	shl.b64 	%rd177, %rd189, 3;
	add.s64 	%rd178, %rd176, %rd177;
	mul.lo.s64 	%rd51, %rd63, %rd178;
	shl.b64 	%rd179, %rd4, 3;
	add.s64 	%rd192, %rd1, %rd179;
	shl.b64 	%rd53, %rd63, 3;
	add.s64 	%rd180, %rd191, -1;
	mul.lo.s64 	%rd181, %rd63, %rd180;
	shl.b64 	%rd54, %rd181, 3;
$L__BB3_37:
	.pragma "nounroll";
	setp.ge.u64 	%p21, %rd191, %rd64;
	@%p21 bra 	$L__BB3_39;
	add.s64 	%rd182, %rd192, %rd54;
	ld.global.f64 	%fd38, [%rd182];
	ld.global.u8 	%rs14, [%rd193];
	cvt.rn.f64.u16 	%fd39, %rs14;
	add.f64 	%fd40, %fd38, %fd39;
	add.s64 	%rd183, %rd192, %rd51;
	st.global.f64 	[%rd183], %fd40;
$L__BB3_39:
	add.s64 	%rd193, %rd193, %rd63;
	add.s64 	%rd192, %rd192, %rd53;
	add.s64 	%rd191, %rd191, 1;
	add.s64 	%rd190, %rd190, -1;
	setp.ne.s64 	%p22, %rd190, 0;
	@%p22 bra 	$L__BB3_37;
$L__BB3_40:
	ret;

}
	// .globl	_Z14Vcumsum_doublePKdmmPdj
.visible .entry _Z14Vcumsum_doublePKdmmPdj(
	.param .u64 .ptr .align 1 _Z14Vcumsum_doublePKdmmPdj_param_0,
	.param .u64 _Z14Vcumsum_doublePKdmmPdj_param_1,
	.param .u64 _Z14Vcumsum_doublePKdmmPdj_param_2,
	.param .u64 .ptr .align 1 _Z14Vcumsum_doublePKdmmPdj_param_3,
	.param .u32 _Z14Vcumsum_doublePKdmmPdj_param_4
)
{
	.reg .pred 	%p<23>;
	.reg .b32 	%r<9>;
	.reg .b64 	%rd<195>;
	.reg .b64 	%fd<41>;

	ld.param.u64 	%rd62, [_Z14Vcumsum_doublePKdmmPdj_param_0];
	ld.param.u64 	%rd60, [_Z14Vcumsum_doublePKdmmPdj_param_1];
	ld.param.u64 	%rd61, [_Z14Vcumsum_doublePKdmmPdj_param_2];
	ld.param.u64 	%rd63, [_Z14Vcumsum_doublePKdmmPdj_param_3];
	ld.param.u32 	%r2, [_Z14Vcumsum_doublePKdmmPdj_param_4];
	cvta.to.global.u64 	%rd1, %rd63;
	cvta.to.global.u64 	%rd2, %rd62;
	shl.b32 	%r1, %r2, 1;
	or.b32  	%r3, %r1, 1;
	cvt.u64.u32 	%rd3, %r3;
	mov.u32 	%r4, %ntid.x;
	mov.u32 	%r5, %ctaid.x;
	mov.u32 	%r6, %tid.x;
	mad.lo.s32 	%r7, %r4, %r5, %r6;
	cvt.u64.u32 	%rd4, %r7;
	mov.u32 	%r8, %ctaid.y;
	cvt.u64.u32 	%rd5, %r8;
	mul.wide.u32 	%rd6, %r3, %r8;
	mad.lo.s64 	%rd7, %rd6, %rd60, %rd4;
	setp.le.u64 	%p1, %rd60, %rd4;
	@%p1 bra 	$L__BB4_40;
	mul.lo.s64 	%rd64, %rd61, %rd60;
	setp.ge.u64 	%p2, %rd7, %rd64;
	@%p2 bra 	$L__BB4_3;
	shl.b64 	%rd65, %rd7, 3;
	add.s64 	%rd66, %rd2, %rd65;
	ld.global.f64 	%fd1, [%rd66];
	add.s64 	%rd67, %rd1, %rd65;
	st.global.f64 	[%rd67], %fd1;
$L__BB4_3:
	setp.eq.s32 	%p3, %r1, 0;
	@%p3 bra 	$L__BB4_40;
	cvt.u64.u32 	%rd8, %r1;
	and.b64  	%rd9, %rd8, 6;
	setp.lt.u32 	%p4, %r1, 8;
	mov.b64 	%rd191, 1;
	@%p4 bra 	$L__BB4_24;
	add.s64 	%rd70, %rd6, 8;
	mul.lo.s64 	%rd71, %rd60, %rd70;
	shl.b64 	%rd72, %rd71, 3;
	add.s64 	%rd10, %rd2, %rd72;
	shl.b64 	%rd188, %rd4, 3;
	shl.b64 	%rd12, %rd60, 6;
	shl.b64 	%rd73, %rd6, 3;
	add.s64 	%rd74, %rd73, 64;
	mad.lo.s64 	%rd13, %rd60, %rd74, %rd1;
	add.s64 	%rd75, %rd6, 7;
	mul.lo.s64 	%rd76, %rd60, %rd75;
	shl.b64 	%rd77, %rd76, 3;
	add.s64 	%rd14, %rd1, %rd77;
	add.s64 	%rd15, %rd2, %rd77;
	add.s64 	%rd78, %rd73, 56;
	mad.lo.s64 	%rd16, %rd60, %rd78, %rd1;
	add.s64 	%rd79, %rd6, 6;
	mul.lo.s64 	%rd80, %rd60, %rd79;
	shl.b64 	%rd81, %rd80, 3;
	add.s64 	%rd17, %rd1, %rd81;
	add.s64 	%rd18, %rd2, %rd81;
	add.s64 	%rd82, %rd73, 48;
	mad.lo.s64 	%rd19, %rd60, %rd82, %rd1;
	add.s64 	%rd83, %rd6, 5;
	mul.lo.s64 	%rd84, %rd60, %rd83;
	shl.b64 	%rd85, %rd84, 3;
	add.s64 	%rd20, %rd1, %rd85;
	add.s64 	%rd21, %rd2, %rd85;
	add.s64 	%rd86, %rd73, 40;
	mad.lo.s64 	%rd22, %rd60, %rd86, %rd1;
	add.s64 	%rd87, %rd6, 4;
	mul.lo.s64 	%rd88, %rd60, %rd87;
	shl.b64 	%rd89, %rd88, 3;
	add.s64 	%rd23, %rd1, %rd89;
	add.s64 	%rd24, %rd2, %rd89;
	add.s64 	%rd90, %rd73, 32;
	mad.lo.s64 	%rd25, %rd60, %rd90, %rd1;
	add.s64 	%rd91, %rd6, 3;
	mul.lo.s64 	%rd92, %rd60, %rd91;
	shl.b64 	%rd93, %rd92, 3;
	add.s64 	%rd26, %rd1, %rd93;
	add.s64 	%rd94, %rd6, 2;
	mul.lo.s64 	%rd95, %rd60, %rd94;
	shl.b64 	%rd96, %rd95, 3;
	add.s64 	%rd27, %rd2, %rd96;
	add.s64 	%rd97, %rd73, 16;
	mad.lo.s64 	%rd28, %rd60, %rd97, %rd1;
	mad.lo.s64 	%rd98, %rd60, %rd6, %rd60;
	shl.b64 	%rd99, %rd98, 3;
	add.s64 	%rd29, %rd1, %rd99;
	add.s64 	%rd30, %rd2, %rd93;
	add.s64 	%rd100, %rd73, 24;
	mad.lo.s64 	%rd31, %rd60, %rd100, %rd1;
	add.s64 	%rd32, %rd1, %rd96;
	add.s64 	%rd33, %rd2, %rd99;
	add.s64 	%rd101, %rd73, 8;
	mad.lo.s64 	%rd34, %rd60, %rd101, %rd1;
	mul.lo.s64 	%rd102, %rd60, %rd3;
	mul.lo.s64 	%rd103, %rd102, %rd5;
	shl.b64 	%rd104, %rd103, 3;
	add.s64 	%rd35, %rd1, %rd104;
	mov.b64 	%rd189, 0;
	mov.u64 	%rd187, %rd6;
$L__BB4_6:
	.pragma "nounroll";
	add.s64 	%rd105, %rd187, 1;
	setp.ge.u64 	%p5, %rd105, %rd61;
	@%p5 bra 	$L__BB4_8;
	add.s64 	%rd106, %rd35, %rd188;
	ld.global.f64 	%fd2, [%rd106];
	add.s64 	%rd107, %rd33, %rd188;
	ld.global.f64 	%fd3, [%rd107];
	add.f64 	%fd4, %fd2, %fd3;
	add.s64 	%rd108, %rd34, %rd188;
	st.global.f64 	[%rd108], %fd4;
$L__BB4_8:
	add.s64 	%rd109, %rd187, 2;
	setp.ge.u64 	%p6, %rd109, %rd61;
	@%p6 bra 	$L__BB4_10;
	add.s64 	%rd110, %rd29, %rd188;
	ld.global.f64 	%fd5, [%rd110];
	add.s64 	%rd111, %rd27, %rd188;
	ld.global.f64 	%fd6, [%rd111];
	add.f64 	%fd7, %fd5, %fd6;
	add.s64 	%rd112, %rd28, %rd188;
	st.global.f64 	[%rd112], %fd7;
$L__BB4_10:
	add.s64 	%rd113, %rd187, 3;
	setp.ge.u64 	%p7, %rd113, %rd61;
	@%p7 bra 	$L__BB4_12;
	add.s64 	%rd114, %rd32, %rd188;
	ld.global.f64 	%fd8, [%rd114];
	add.s64 	%rd115, %rd30, %rd188;
	ld.global.f64 	%fd9, [%rd115];
	add.f64 	%fd10, %fd8, %fd9;
	add.s64 	%rd116, %rd31, %rd188;
	st.global.f64 	[%rd116], %fd10;
$L__BB4_12:
	add.s64 	%rd117, %rd187, 4;
	setp.ge.u64 	%p8, %rd117, %rd61;
	@%p8 bra 	$L__BB4_14;
	add.s64 	%rd118, %rd26, %rd188;
	ld.global.f64 	%fd11, [%rd118];
	add.s64 	%rd119, %rd24, %rd188;
	ld.global.f64 	%fd12, [%rd119];
	add.f64 	%fd13, %fd11, %fd12;
	add.s64 	%rd120, %rd25, %rd188;
	st.global.f64 	[%rd120], %fd13;
$L__BB4_14:
	add.s64 	%rd121, %rd187, 5;
	setp.ge.u64 	%p9, %rd121, %rd61;
	@%p9 bra 	$L__BB4_16;
	add.s64 	%rd122, %rd23, %rd188;
	ld.global.f64 	%fd14, [%rd122];
	add.s64 	%rd123, %rd21, %rd188;
	ld.global.f64 	%fd15, [%rd123];
	add.f64 	%fd16, %fd14, %fd15;
	add.s64 	%rd124, %rd22, %rd188;
	st.global.f64 	[%rd124], %fd16;
$L__BB4_16:
	add.s64 	%rd125, %rd187, 6;
	setp.ge.u64 	%p10, %rd125, %rd61;
	@%p10 bra 	$L__BB4_18;
	add.s64 	%rd126, %rd20, %rd188;
	ld.global.f64 	%fd17, [%rd126];
	add.s64 	%rd127, %rd18, %rd188;
	ld.global.f64 	%fd18, [%rd127];
	add.f64 	%fd19, %fd17, %fd18;
	add.s64 	%rd128, %rd19, %rd188;
	st.global.f64 	[%rd128], %fd19;
$L__BB4_18:
	add.s64 	%rd129, %rd187, 7;
	setp.ge.u64 	%p11, %rd129, %rd61;
	@%p11 bra 	$L__BB4_20;
	add.s64 	%rd130, %rd17, %rd188;
	ld.global.f64 	%fd20, [%rd130];
	add.s64 	%rd131, %rd15, %rd188;
	ld.global.f64 	%fd21, [%rd131];
	add.f64 	%fd22, %fd20, %fd21;
	add.s64 	%rd132, %rd16, %rd188;
	st.global.f64 	[%rd132], %fd22;
$L__BB4_20:
	add.s64 	%rd187, %rd187, 8;
	setp.ge.u64 	%p12, %rd187, %rd61;
	@%p12 bra 	$L__BB4_22;
	add.s64 	%rd133, %rd14, %rd188;
	ld.global.f64 	%fd23, [%rd133];
	add.s64 	%rd134, %rd10, %rd188;
	ld.global.f64 	%fd24, [%rd134];
	add.f64 	%fd25, %fd23, %fd24;
	add.s64 	%rd135, %rd13, %rd188;
	st.global.f64 	[%rd135], %fd25;
$L__BB4_22:
	add.s64 	%rd189, %rd189, 8;
	and.b64  	%rd136, %rd8, 4294967288;
	sub.s64 	%rd137, %rd189, %rd136;
	add.s64 	%rd188, %rd188, %rd12;
	setp.ne.s64 	%p13, %rd137, 0;
	@%p13 bra 	$L__BB4_6;
	add.s64 	%rd191, %rd189, 1;
$L__BB4_24:
	setp.eq.s64 	%p14, %rd9, 0;
	@%p14 bra 	$L__BB4_40;
	and.b64  	%rd192, %rd8, 2;
	setp.lt.u64 	%p15, %rd9, 4;
	@%p15 bra 	$L__BB4_35;
	add.s64 	%rd45, %rd191, %rd6;
	setp.ge.u64 	%p16, %rd45, %rd61;
	@%p16 bra 	$L__BB4_28;
	add.s64 	%rd138, %rd191, -1;
	mad.lo.s64 	%rd139, %rd138, %rd60, %rd7;
	shl.b64 	%rd140, %rd139, 3;
	add.s64 	%rd141, %rd1, %rd140;
	ld.global.f64 	%fd26, [%rd141];
	add.s64 	%rd142, %rd139, %rd60;
	shl.b64 	%rd143, %rd142, 3;
	add.s64 	%rd144, %rd2, %rd143;
	ld.global.f64 	%fd27, [%rd144];
	add.f64 	%fd28, %fd26, %fd27;
	shl.b64 	%rd145, %rd60, 3;
	add.s64 	%rd146, %rd141, %rd145;
	st.global.f64 	[%rd146], %fd28;
$L__BB4_28:
	add.s64 	%rd147, %rd45, 1;
	setp.ge.u64 	%p17, %rd147, %rd61;
	@%p17 bra 	$L__BB4_30;
	mad.lo.s64 	%rd148, %rd191, %rd60, %rd7;
	shl.b64 	%rd149, %rd148, 3;
	add.s64 	%rd150, %rd1, %rd149;
	ld.global.f64 	%fd29, [%rd150];
	add.s64 	%rd151, %rd148, %rd60;
	shl.b64 	%rd152, %rd151, 3;
	add.s64 	%rd153, %rd2, %rd152;
	ld.global.f64 	%fd30, [%rd153];
	add.f64 	%fd31, %fd29, %fd30;
	shl.b64 	%rd154, %rd60, 3;
	add.s64 	%rd155, %rd150, %rd154;
	st.global.f64 	[%rd155], %fd31;
$L__BB4_30:
	add.s64 	%rd156, %rd45, 2;
	setp.ge.u64 	%p18, %rd156, %rd61;
	@%p18 bra 	$L__BB4_32;
	mad.lo.s64 	%rd157, %rd60, %rd191, %rd60;
	add.s64 	%rd158, %rd157, %rd7;
	shl.b64 	%rd159, %rd158, 3;
	add.s64 	%rd160, %rd1, %rd159;
	ld.global.f64 	%fd32, [%rd160];
	add.s64 	%rd161, %rd158, %rd60;
	shl.b64 	%rd162, %rd161, 3;
	add.s64 	%rd163, %rd2, %rd162;
	ld.global.f64 	%fd33, [%rd163];
	add.f64 	%fd34, %fd32, %fd33;
	shl.b64 	%rd164, %rd60, 3;
	add.s64 	%rd165, %rd160, %rd164;
	st.global.f64 	[%rd165], %fd34;
$L__BB4_32:
	add.s64 	%rd166, %rd45, 3;
	setp.ge.u64 	%p19, %rd166, %rd61;
	@%p19 bra 	$L__BB4_34;
	add.s64 	%rd167, %rd191, 2;
	mad.lo.s64 	%rd168, %rd167, %rd60, %rd7;
	shl.b64 	%rd169, %rd168, 3;
	add.s64 	%rd170, %rd1, %rd169;
	ld.global.f64 	%fd35, [%rd170];
	add.s64 	%rd171, %rd168, %rd60;
	shl.b64 	%rd172, %rd171, 3;
	add.s64 	%rd173, %rd2, %rd172;
	ld.global.f64 	%fd36, [%rd173];
	add.f64 	%fd37, %fd35, %fd36;
	shl.b64 	%rd174, %rd60, 3;
	add.s64 	%rd175, %rd170, %rd174;
	st.global.f64 	[%rd175], %fd37;
$L__BB4_34:
	add.s64 	%rd191, %rd191, 4;
$L__BB4_35:
	setp.eq.s64 	%p20, %rd192, 0;
	@%p20 bra 	$L__BB4_40;
	add.s64 	%rd193, %rd191, %rd6;
	mul.lo.s64 	%rd176, %rd60, %rd193;
	shl.b64 	%rd177, %rd176, 3;
	add.s64 	%rd49, %rd2, %rd177;
	shl.b64 	%rd194, %rd4, 3;
	shl.b64 	%rd51, %rd60, 3;
	shl.b64 	%rd178, %rd6, 3;
	shl.b64 	%rd179, %rd191, 3;
	add.s64 	%rd180, %rd178, %rd179;
	mad.lo.s64 	%rd52, %rd60, %rd180, %rd1;
	add.s64 	%rd181, %rd193, -1;
	mul.lo.s64 	%rd182, %rd60, %rd181;
	shl.b64 	%rd183, %rd182, 3;
	add.s64 	%rd53, %rd1, %rd183;
$L__BB4_37:
	.pragma "nounroll";
	setp.ge.u64 	%p21, %rd193, %rd61;
	@%p21 bra 	$L__BB4_39;
	add.s64 	%rd184, %rd53, %rd194;
	ld.global.f64 	%fd38, [%rd184];
	add.s64 	%rd185, %rd49, %rd194;
	ld.global.f64 	%fd39, [%rd185];
	add.f64 	%fd40, %fd38, %fd39;
	add.s64 	%rd186, %rd52, %rd194;
	st.global.f64 	[%rd186], %fd40;
$L__BB4_39:
	add.s64 	%rd194, %rd194, %rd51;
	add.s64 	%rd193, %rd193, 1;
	add.s64 	%rd192, %rd192, -1;
	setp.ne.s64 	%p22, %rd192, 0;
	@%p22 bra 	$L__BB4_37;
$L__BB4_40:
	ret;

}
	// .globl	_Z14sum_of_3_LINESPKdjjPdj
.visible .entry _Z14sum_of_3_LINESPKdjjPdj(
	.param .u64 .ptr .align 1 _Z14sum_of_3_LINESPKdjjPdj_param_0,
	.param .u32 _Z14sum_of_3_LINESPKdjjPdj_param_1,
	.param .u32 _Z14sum_of_3_LINESPKdjjPdj_param_2,
	.param .u64 .ptr .align 1 _Z14sum_of_3_LINESPKdjjPdj_param_3,
	.param .u32 _Z14sum_of_3_LINESPKdjjPdj_param_4
)
{
	.reg .pred 	%p<103>;
	.reg .b32 	%r<1080>;
	.reg .b64 	%rd<505>;
	.reg .b64 	%fd<366>;

	ld.param.u64 	%rd6, [_Z14sum_of_3_LINESPKdjjPdj_param_0];
	ld.param.u32 	%r481, [_Z14sum_of_3_LINESPKdjjPdj_param_1];
	ld.param.u32 	%r482, [_Z14sum_of_3_LINESPKdjjPdj_param_2];
	ld.param.u64 	%rd7, [_Z14sum_of_3_LINESPKdjjPdj_param_3];
	ld.param.u32 	%r483, [_Z14sum_of_3_LINESPKdjjPdj_param_4];
	cvta.to.global.u64 	%rd1, %rd7;
	cvta.to.global.u64 	%rd2, %rd6;
	shl.b32 	%r1, %r483, 1;
	or.b32  	%r2, %r1, 1;
	mov.u32 	%r484, %ntid.x;
	mov.u32 	%r485, %ctaid.x;
	mul.lo.s32 	%r3, %r484, %r485;
	mov.u32 	%r4, %tid.x;
	add.s32 	%r5, %r3, %r4;
	mov.u32 	%r6, %ctaid.y;
	mad.lo.s32 	%r7, %r6, %r1, %r6;
	mad.lo.s32 	%r8, %r7, %r481, %r5;
	setp.ge.u32 	%p1, %r5, %r481;
	@%p1 bra 	$L__BB5_125;
	setp.ne.s32 	%p2, %r6, 0;
	mad.lo.s32 	%r486, %r1, %r481, %r8;
	mul.wide.u32 	%rd8, %r486, 8;
	add.s64 	%rd3, %rd2, %rd8;
	@%p2 bra 	$L__BB5_27;
	setp.eq.s32 	%p3, %r483, 0;
	@%p3 bra 	$L__BB5_14;
	add.s32 	%r488, %r483, -1;
	and.b32  	%r9, %r483, 7;
	setp.lt.u32 	%p4, %r488, 7;
	mov.b32 	%r937, 0;
	@%p4 bra 	$L__BB5_6;
	and.b32  	%r937, %r483, -8;
	neg.s32 	%r935, %r937;
	mad.lo.s32 	%r489, %r481, %r7, %r481;
	add.s32 	%r934, %r5, %r489;
	shl.b32 	%r13, %r481, 3;
	add.s32 	%r490, %r7, 2;
	mad.lo.s32 	%r933, %r481, %r490, %r5;
	add.s32 	%r491, %r7, 3;
	mad.lo.s32 	%r932, %r481, %r491, %r5;
	add.s32 	%r492, %r7, 4;
	mad.lo.s32 	%r931, %r481, %r492, %r5;
	add.s32 	%r493, %r7, 5;
	mad.lo.s32 	%r930, %r481, %r493, %r5;
	add.s32 	%r494, %r7, 6;
	mad.lo.s32 	%r929, %r481, %r494, %r5;
	add.s32 	%r495, %r7, 7;
	mad.lo.s32 	%r928, %r481, %r495, %r5;
	add.s32 	%r496, %r483, %r7;
	mul.lo.s32 	%r497, %r481, %r496;
	add.s32 	%r498, %r497, %r481;
	add.s32 	%r926, %r5, %r498;
	add.s32 	%r499, %r496, 2;
	mad.lo.s32 	%r925, %r481, %r499, %r5;
	add.s32 	%r500, %r496, 3;
	mad.lo.s32 	%r924, %r481, %r500, %r5;
	add.s32 	%r501, %r496, 4;
	mad.lo.s32 	%r923, %r481, %r501, %r5;
	add.s32 	%r502, %r496, 5;
	mad.lo.s32 	%r922, %r481, %r502, %r5;
	add.s32 	%r503, %r496, 6;
	mad.lo.s32 	%r921, %r481, %r503, %r5;
	add.s32 	%r504, %r496, 7;
	mad.lo.s32 	%r920, %r481, %r504, %r5;
	add.s32 	%r919, %r5, %r497;
	mov.u32 	%r927, %r8;
$L__BB5_5:
	.pragma "nounroll";
	mul.wide.u32 	%rd9, %r919, 8;
	add.s64 	%rd10, %rd2, %rd9;
	ld.global.f64 	%fd1, [%rd10];
	mul.wide.u32 	%rd11, %r927, 8;
	add.s64 	%rd12, %rd1, %rd11;
	st.global.f64 	[%rd12], %fd1;
	mul.wide.u32 	%rd13, %r926, 8;
	add.s64 	%rd14, %rd2, %rd13;
	ld.global.f64 	%fd2, [%rd14];
	mul.wide.u32 	%rd15, %r934, 8;
	add.s64 	%rd16, %rd1, %rd15;
	st.global.f64 	[%rd16], %fd2;
	mul.wide.u32 	%rd17, %r925, 8;
	add.s64 	%rd18, %rd2, %rd17;
	ld.global.f64 	%fd3, [%rd18];
	mul.wide.u32 	%rd19, %r933, 8;
	add.s64 	%rd20, %rd1, %rd19;
	st.global.f64 	[%rd20], %fd3;
	mul.wide.u32 	%rd21, %r924, 8;
	add.s64 	%rd22, %rd2, %rd21;
	ld.global.f64 	%fd4, [%rd22];
	mul.wide.u32 	%rd23, %r932, 8;
	add.s64 	%rd24, %rd1, %rd23;
	st.global.f64 	[%rd24], %fd4;
	mul.wide.u32 	%rd25, %r923, 8;
	add.s64 	%rd26, %rd2, %rd25;
	ld.global.f64 	%fd5, [%rd26];
	mul.wide.u32 	%rd27, %r931, 8;
	add.s64 	%rd28, %rd1, %rd27;
	st.global.f64 	[%rd28], %fd5;
	mul.wide.u32 	%rd29, %r922, 8;
	add.s64 	%rd30, %rd2, %rd29;
	ld.global.f64 	%fd6, [%rd30];
	mul.wide.u32 	%rd31, %r930, 8;
	add.s64 	%rd32, %rd1, %rd31;
	st.global.f64 	[%rd32], %fd6;
	mul.wide.u32 	%rd33, %r921, 8;
	add.s64 	%rd34, %rd2, %rd33;
	ld.global.f64 	%fd7, [%rd34];
	mul.wide.u32 	%rd35, %r929, 8;
	add.s64 	%rd36, %rd1, %rd35;
	st.global.f64 	[%rd36], %fd7;
	mul.wide.u32 	%rd37, %r920, 8;
	add.s64 	%rd38, %rd2, %rd37;
	ld.global.f64 	%fd8, [%rd38];
	mul.wide.u32 	%rd39, %r928, 8;
	add.s64 	%rd40, %rd1, %rd39;
	st.global.f64 	[%rd40], %fd8;
	add.s32 	%r935, %r935, 8;
	add.s32 	%r934, %r934, %r13;
	add.s32 	%r933, %r933, %r13;
	add.s32 	%r932, %r932, %r13;
	add.s32 	%r931, %r931, %r13;
	add.s32 	%r930, %r930, %r13;
	add.s32 	%r929, %r929, %r13;
	add.s32 	%r928, %r928, %r13;
	add.s32 	%r927, %r927, %r13;
	add.s32 	%r926, %r926, %r13;
	add.s32 	%r925, %r925, %r13;
	add.s32 	%r924, %r924, %r13;
	add.s32 	%r923, %r923, %r13;
	add.s32 	%r922, %r922, %r13;
	add.s32 	%r921, %r921, %r13;
	add.s32 	%r920, %r920, %r13;
	add.s32 	%r919, %r919, %r13;
	setp.ne.s32 	%p5, %r935, 0;
	@%p5 bra 	$L__BB5_5;
$L__BB5_6:
	setp.eq.s32 	%p6, %r9, 0;
	@%p6 bra 	$L__BB5_14;
	and.b32  	%r63, %r483, 3;
	setp.lt.u32 	%p7, %r9, 4;
	@%p7 bra 	$L__BB5_9;
	add.s32 	%r505, %r937, %r483;
	mad.lo.s32 	%r506, %r505, %r481, %r8;
	mul.wide.u32 	%rd41, %r506, 8;
	add.s64 	%rd42, %rd2, %rd41;
	ld.global.f64 	%fd9, [%rd42];
	mad.lo.s32 	%r507, %r937, %r481, %r8;
	mul.wide.u32 	%rd43, %r507, 8;
	add.s64 	%rd44, %rd1, %rd43;
	st.global.f64 	[%rd44], %fd9;
	add.s32 	%r508, %r506, %r481;
	mul.wide.u32 	%rd45, %r508, 8;
	add.s64 	%rd46, %rd2, %rd45;
	ld.global.f64 	%fd10, [%rd46];
	add.s32 	%r509, %r507, %r481;
	mul.wide.u32 	%rd47, %r509, 8;
	add.s64 	%rd48, %rd1, %rd47;
	st.global.f64 	[%rd48], %fd10;
	add.s32 	%r510, %r508, %r481;
	mul.wide.u32 	%rd49, %r510, 8;
	add.s64 	%rd50, %rd2, %rd49;
	ld.global.f64 	%fd11, [%rd50];
	add.s32 	%r511, %r509, %r481;
	mul.wide.u32 	%rd51, %r511, 8;
	add.s64 	%rd52, %rd1, %rd51;
	st.global.f64 	[%rd52], %fd11;
	add.s32 	%r512, %r510, %r481;
	mul.wide.u32 	%rd53, %r512, 8;
	add.s64 	%rd54, %rd2, %rd53;
	ld.global.f64 	%fd12, [%rd54];
	add.s32 	%r513, %r511, %r481;
	mul.wide.u32 	%rd55, %r513, 8;
	add.s64 	%rd56, %rd1, %rd55;
	st.global.f64 	[%rd56], %fd12;
	add.s32 	%r937, %r937, 4;
$L__BB5_9:
	setp.eq.s32 	%p8, %r63, 0;
	@%p8 bra 	$L__BB5_14;
	setp.eq.s32 	%p9, %r63, 1;
	@%p9 bra 	$L__BB5_12;
	add.s32 	%r514, %r937, %r483;
	mad.lo.s32 	%r515, %r514, %r481, %r8;
	mul.wide.u32 	%rd57, %r515, 8;
	add.s64 	%rd58, %rd2, %rd57;
	ld.global.f64 	%fd13, [%rd58];
	mad.lo.s32 	%r516, %r937, %r481, %r8;
	mul.wide.u32 	%rd59, %r516, 8;
	add.s64 	%rd60, %rd1, %rd59;
	st.global.f64 	[%rd60], %fd13;
	add.s32 	%r517, %r515, %r481;
	mul.wide.u32 	%rd61, %r517, 8;
	add.s64 	%rd62, %rd2, %rd61;
	ld.global.f64 	%fd14, [%rd62];
	add.s32 	%r518, %r516, %r481;
	mul.wide.u32 	%rd63, %r518, 8;
	add.s64 	%rd64, %rd1, %rd63;
	st.global.f64 	[%rd64], %fd14;
	add.s32 	%r937, %r937, 2;
$L__BB5_12:
	and.b32  	%r519, %r483, 1;
	setp.eq.b32 	%p10, %r519, 1;
	not.pred 	%p11, %p10;
	@%p11 bra 	$L__BB5_14;
	add.s32 	%r520, %r937, %r483;
	mad.lo.s32 	%r521, %r520, %r481, %r8;
	mul.wide.u32 	%rd65, %r521, 8;
	add.s64 	%rd66, %rd2, %rd65;
	ld.global.f64 	%fd15, [%rd66];
	mad.lo.s32 	%r522, %r937, %r481, %r8;
	mul.wide.u32 	%rd67, %r522, 8;
	add.s64 	%rd68, %rd1, %rd67;
	st.global.f64 	[%rd68], %fd15;
$L__BB5_14:
	ld.global.f64 	%fd16, [%rd3];
	mad.lo.s32 	%r523, %r483, %r481, %r8;
	mul.wide.u32 	%rd69, %r523, 8;
	add.s64 	%rd70, %rd1, %rd69;
	st.global.f64 	[%rd70], %fd16;
	sub.s32 	%r967, %r2, %r483;
	setp.gt.u32 	%p12, %r967, %r1;
	@%p12 bra 	$L__BB5_27;
	add.s32 	%r524, %r967, -2;
	setp.lt.u32 	%p13, %r524, 7;
	mov.u32 	%r968, %r483;
	@%p13 bra 	$L__BB5_19;
	mad.lo.s32 	%r525, %r481, %r7, %r481;
	add.s32 	%r963, %r5, %r525;
	add.s32 	%r526, %r7, 2;
	mad.lo.s32 	%r962, %r481, %r526, %r5;
	add.s32 	%r527, %r7, 3;
	mad.lo.s32 	%r961, %r481, %r527, %r5;
	add.s32 	%r528, %r7, 4;
	mad.lo.s32 	%r960, %r481, %r528, %r5;
	add.s32 	%r529, %r7, 5;
	mad.lo.s32 	%r959, %r481, %r529, %r5;
	add.s32 	%r530, %r7, 6;
	mad.lo.s32 	%r958, %r481, %r530, %r5;
	add.s32 	%r531, %r7, 7;
	mad.lo.s32 	%r957, %r481, %r531, %r5;
	add.s32 	%r532, %r483, %r7;
	add.s32 	%r533, %r532, 2;
	mad.lo.s32 	%r955, %r481, %r533, %r5;
	add.s32 	%r534, %r532, 3;
	mad.lo.s32 	%r954, %r481, %r534, %r5;
	add.s32 	%r535, %r532, 4;
	mad.lo.s32 	%r953, %r481, %r535, %r5;
	add.s32 	%r536, %r532, 5;
	mad.lo.s32 	%r952, %r481, %r536, %r5;
	add.s32 	%r537, %r532, 6;
	mad.lo.s32 	%r951, %r481, %r537, %r5;
	add.s32 	%r538, %r532, 7;
	mad.lo.s32 	%r950, %r481, %r538, %r5;
	add.s32 	%r539, %r532, 8;
	mad.lo.s32 	%r949, %r481, %r539, %r5;
	mad.lo.s32 	%r540, %r481, %r532, %r481;
	add.s32 	%r948, %r5, %r540;
	mul.lo.s32 	%r541, %r481, %r2;
	add.s32 	%r542, %r541, %r481;
	add.s32 	%r947, %r5, %r542;
	add.s32 	%r543, %r2, 2;
	mad.lo.s32 	%r946, %r481, %r543, %r5;
	add.s32 	%r544, %r2, 3;
	mad.lo.s32 	%r945, %r481, %r544, %r5;
	add.s32 	%r545, %r2, 4;
	mad.lo.s32 	%r944, %r481, %r545, %r5;
	add.s32 	%r546, %r2, 5;
	mad.lo.s32 	%r943, %r481, %r546, %r5;
	add.s32 	%r547, %r2, 6;
	mad.lo.s32 	%r942, %r481, %r547, %r5;
	add.s32 	%r548, %r2, 7;
	mad.lo.s32 	%r941, %r481, %r548, %r5;
	add.s32 	%r549, %r4, %r541;
	add.s32 	%r940, %r549, %r3;
	and.b32  	%r550, %r483, -8;
	neg.s32 	%r939, %r550;
	mov.u32 	%r956, %r8;
	mov.u32 	%r968, %r483;
$L__BB5_17:
	.pragma "nounroll";
	mul.wide.u32 	%rd71, %r940, 8;
	add.s64 	%rd72, %rd2, %rd71;
	ld.global.f64 	%fd17, [%rd72];
	mul.wide.u32 	%rd73, %r956, 8;
	add.s64 	%rd74, %rd2, %rd73;
	ld.global.f64 	%fd18, [%rd74];
	sub.f64 	%fd19, %fd17, %fd18;
	ld.global.f64 	%fd20, [%rd3];
	add.f64 	%fd21, %fd19, %fd20;
	mul.wide.u32 	%rd75, %r948, 8;
	add.s64 	%rd76, %rd1, %rd75;
	st.global.f64 	[%rd76], %fd21;
	mul.wide.u32 	%rd77, %r947, 8;
	add.s64 	%rd78, %rd2, %rd77;
	ld.global.f64 	%fd22, [%rd78];
	mul.wide.u32 	%rd79, %r963, 8;
	add.s64 	%rd80, %rd2, %rd79;
	ld.global.f64 	%fd23, [%rd80];
	sub.f64 	%fd24, %fd22, %fd23;
	ld.global.f64 	%fd25, [%rd3];
	add.f64 	%fd26, %fd24, %fd25;
	mul.wide.u32 	%rd81, %r955, 8;
	add.s64 	%rd82, %rd1, %rd81;
	st.global.f64 	[%rd82], %fd26;
	mul.wide.u32 	%rd83, %r946, 8;
	add.s64 	%rd84, %rd2, %rd83;
	ld.global.f64 	%fd27, [%rd84];
	mul.wide.u32 	%rd85, %r962, 8;
	add.s64 	%rd86, %rd2, %rd85;
	ld.global.f64 	%fd28, [%rd86];
	sub.f64 	%fd29, %fd27, %fd28;
	ld.global.f64 	%fd30, [%rd3];
	add.f64 	%fd31, %fd29, %fd30;
	mul.wide.u32 	%rd87, %r954, 8;
	add.s64 	%rd88, %rd1, %rd87;
	st.global.f64 	[%rd88], %fd31;
	mul.wide.u32 	%rd89, %r945, 8;
	add.s64 	%rd90, %rd2, %rd89;
	ld.global.f64 	%fd32, [%rd90];
	mul.wide.u32 	%rd91, %r961, 8;
	add.s64 	%rd92, %rd2, %rd91;
	ld.global.f64 	%fd33, [%rd92];
	sub.f64 	%fd34, %fd32, %fd33;
	ld.global.f64 	%fd35, [%rd3];
	add.f64 	%fd36, %fd34, %fd35;
	mul.wide.u32 	%rd93, %r953, 8;
	add.s64 	%rd94, %rd1, %rd93;
	st.global.f64 	[%rd94], %fd36;
	mul.wide.u32 	%rd95, %r944, 8;
	add.s64 	%rd96, %rd2, %rd95;
	ld.global.f64 	%fd37, [%rd96];
	mul.wide.u32 	%rd97, %r960, 8;
	add.s64 	%rd98, %rd2, %rd97;
	ld.global.f64 	%fd38, [%rd98];
	sub.f64 	%fd39, %fd37, %fd38;
	ld.global.f64 	%fd40, [%rd3];
	add.f64 	%fd41, %fd39, %fd40;
	mul.wide.u32 	%rd99, %r952, 8;
	add.s64 	%rd100, %rd1, %rd99;
	st.global.f64 	[%rd100], %fd41;
	mul.wide.u32 	%rd101, %r943, 8;
	add.s64 	%rd102, %rd2, %rd101;
	ld.global.f64 	%fd42, [%rd102];
	mul.wide.u32 	%rd103, %r959, 8;
	add.s64 	%rd104, %rd2, %rd103;
	ld.global.f64 	%fd43, [%rd104];
	sub.f64 	%fd44, %fd42, %fd43;
	ld.global.f64 	%fd45, [%rd3];
	add.f64 	%fd46, %fd44, %fd45;
	mul.wide.u32 	%rd105, %r951, 8;
	add.s64 	%rd106, %rd1, %rd105;
	st.global.f64 	[%rd106], %fd46;
	mul.wide.u32 	%rd107, %r942, 8;
	add.s64 	%rd108, %rd2, %rd107;
	ld.global.f64 	%fd47, [%rd108];
	mul.wide.u32 	%rd109, %r958, 8;
	add.s64 	%rd110, %rd2, %rd109;
	ld.global.f64 	%fd48, [%rd110];
	sub.f64 	%fd49, %fd47, %fd48;
	ld.global.f64 	%fd50, [%rd3];
	add.f64 	%fd51, %fd49, %fd50;
	mul.wide.u32 	%rd111, %r950, 8;
	add.s64 	%rd112, %rd1, %rd111;
	st.global.f64 	[%rd112], %fd51;
	mul.wide.u32 	%rd113, %r941, 8;
	add.s64 	%rd114, %rd2, %rd113;
	ld.global.f64 	%fd52, [%rd114];
	mul.wide.u32 	%rd115, %r957, 8;
	add.s64 	%rd116, %rd2, %rd115;
	ld.global.f64 	%fd53, [%rd116];
	sub.f64 	%fd54, %fd52, %fd53;
	ld.global.f64 	%fd55, [%rd3];
	add.f64 	%fd56, %fd54, %fd55;
	mul.wide.u32 	%rd117, %r949, 8;
	add.s64 	%rd118, %rd1, %rd117;
	st.global.f64 	[%rd118], %fd56;
	add.s32 	%r968, %r968, 8;
	shl.b32 	%r551, %r481, 3;
	add.s32 	%r963, %r963, %r551;
	add.s32 	%r962, %r962, %r551;
	add.s32 	%r961, %r961, %r551;
	add.s32 	%r960, %r960, %r551;
	add.s32 	%r959, %r959, %r551;
	add.s32 	%r958, %r958, %r551;
	add.s32 	%r957, %r957, %r551;
	add.s32 	%r956, %r956, %r551;
	add.s32 	%r955, %r955, %r551;
	add.s32 	%r954, %r954, %r551;
	add.s32 	%r953, %r953, %r551;
	add.s32 	%r952, %r952, %r551;
	add.s32 	%r951, %r951, %r551;
	add.s32 	%r950, %r950, %r551;
	add.s32 	%r949, %r949, %r551;
	add.s32 	%r948, %r948, %r551;
	add.s32 	%r947, %r947, %r551;
	add.s32 	%r946, %r946, %r551;
	add.s32 	%r945, %r945, %r551;
	add.s32 	%r944, %r944, %r551;
	add.s32 	%r943, %r943, %r551;
	add.s32 	%r942, %r942, %r551;
	add.s32 	%r941, %r941, %r551;
	add.s32 	%r940, %r940, %r551;
	add.s32 	%r939, %r939, 8;
	setp.ne.s32 	%p14, %r939, 0;
	@%p14 bra 	$L__BB5_17;
	add.s32 	%r967, %r968, 1;
$L__BB5_19:
	and.b32  	%r148, %r483, 7;
	setp.eq.s32 	%p15, %r148, 0;
	@%p15 bra 	$L__BB5_27;
	and.b32  	%r149, %r483, 3;
	setp.lt.u32 	%p16, %r148, 4;
	@%p16 bra 	$L__BB5_22;
	add.s32 	%r552, %r967, %r483;
	mad.lo.s32 	%r553, %r552, %r481, %r8;
	mul.wide.u32 	%rd119, %r553, 8;
	add.s64 	%rd120, %rd2, %rd119;
	ld.global.f64 	%fd57, [%rd120];
	sub.s32 	%r554, %r968, %r483;
	mad.lo.s32 	%r555, %r554, %r481, %r8;
	mul.wide.u32 	%rd121, %r555, 8;
	add.s64 	%rd122, %rd2, %rd121;
	ld.global.f64 	%fd58, [%rd122];
	sub.f64 	%fd59, %fd57, %fd58;
	ld.global.f64 	%fd60, [%rd3];
	add.f64 	%fd61, %fd59, %fd60;
	mad.lo.s32 	%r556, %r967, %r481, %r8;
	mul.wide.u32 	%rd123, %r556, 8;
	add.s64 	%rd124, %rd1, %rd123;
	st.global.f64 	[%rd124], %fd61;
	add.s32 	%r557, %r553, %r481;
	mul.wide.u32 	%rd125, %r557, 8;
	add.s64 	%rd126, %rd2, %rd125;
	ld.global.f64 	%fd62, [%rd126];
	sub.s32 	%r558, %r967, %r483;
	mad.lo.s32 	%r559, %r558, %r481, %r8;
	mul.wide.u32 	%rd127, %r559, 8;
	add.s64 	%rd128, %rd2, %rd127;
	ld.global.f64 	%fd63, [%rd128];
	sub.f64 	%fd64, %fd62, %fd63;
	ld.global.f64 	%fd65, [%rd3];
	add.f64 	%fd66, %fd64, %fd65;
	add.s32 	%r560, %r556, %r481;
	mul.wide.u32 	%rd129, %r560, 8;
	add.s64 	%rd130, %rd1, %rd129;
	st.global.f64 	[%rd130], %fd66;
	add.s32 	%r561, %r557, %r481;
	mul.wide.u32 	%rd131, %r561, 8;
	add.s64 	%rd132, %rd2, %rd131;
	ld.global.f64 	%fd67, [%rd132];
	add.s32 	%r562, %r559, %r481;
	mul.wide.u32 	%rd133, %r562, 8;
	add.s64 	%rd134, %rd2, %rd133;
	ld.global.f64 	%fd68, [%rd134];
	sub.f64 	%fd69, %fd67, %fd68;
	ld.global.f64 	%fd70, [%rd3];
	add.f64 	%fd71, %fd69, %fd70;
	add.s32 	%r563, %r560, %r481;
	mul.wide.u32 	%rd135, %r563, 8;
	add.s64 	%rd136, %rd1, %rd135;
	st.global.f64 	[%rd136], %fd71;
	add.s32 	%r968, %r967, 3;
	add.s32 	%r564, %r561, %r481;
	mul.wide.u32 	%rd137, %r564, 8;
	add.s64 	%rd138, %rd2, %rd137;
	ld.global.f64 	%fd72, [%rd138];
	add.s32 	%r565, %r562, %r481;
	mul.wide.u32 	%rd139, %r565, 8;
	add.s64 	%rd140, %rd2, %rd139;
	ld.global.f64 	%fd73, [%rd140];
	sub.f64 	%fd74, %fd72, %fd73;
	ld.global.f64 	%fd75, [%rd3];
	add.f64 	%fd76, %fd74, %fd75;
	add.s32 	%r566, %r563, %r481;
	mul.wide.u32 	%rd141, %r566, 8;
	add.s64 	%rd142, %rd1, %rd141;
	st.global.f64 	[%rd142], %fd76;
	add.s32 	%r967, %r967, 4;
$L__BB5_22:
	setp.eq.s32 	%p17, %r149, 0;
	@%p17 bra 	$L__BB5_27;
	setp.eq.s32 	%p18, %r149, 1;
	@%p18 bra 	$L__BB5_25;
	add.s32 	%r567, %r967, %r483;
	mad.lo.s32 	%r568, %r567, %r481, %r8;
	mul.wide.u32 	%rd143, %r568, 8;
	add.s64 	%rd144, %rd2, %rd143;
	ld.global.f64 	%fd77, [%rd144];
	sub.s32 	%r569, %r968, %r483;
	mad.lo.s32 	%r570, %r569, %r481, %r8;
	mul.wide.u32 	%rd145, %r570, 8;
	add.s64 	%rd146, %rd2, %rd145;
	ld.global.f64 	%fd78, [%rd146];
	sub.f64 	%fd79, %fd77, %fd78;
	ld.global.f64 	%fd80, [%rd3];
	add.f64 	%fd81, %fd79, %fd80;
	mad.lo.s32 	%r571, %r967, %r481, %r8;
	mul.wide.u32 	%rd147, %r571, 8;
	add.s64 	%rd148, %rd1, %rd147;
	st.global.f64 	[%rd148], %fd81;
	add.s32 	%r968, %r967, 1;
	add.s32 	%r572, %r568, %r481;
	mul.wide.u32 	%rd149, %r572, 8;
	add.s64 	%rd150, %rd2, %rd149;
	ld.global.f64 	%fd82, [%rd150];
	sub.s32 	%r573, %r967, %r483;
	mad.lo.s32 	%r574, %r573, %r481, %r8;
	mul.wide.u32 	%rd151, %r574, 8;
	add.s64 	%rd152, %rd2, %rd151;
	ld.global.f64 	%fd83, [%rd152];
	sub.f64 	%fd84, %fd82, %fd83;
	ld.global.f64 	%fd85, [%rd3];
	add.f64 	%fd86, %fd84, %fd85;
	add.s32 	%r575, %r571, %r481;
	mul.wide.u32 	%rd153, %r575, 8;
	add.s64 	%rd154, %rd1, %rd153;
	st.global.f64 	[%rd154], %fd86;
	add.s32 	%r967, %r967, 2;
$L__BB5_25:
	and.b32  	%r576, %r483, 1;
	setp.eq.b32 	%p19, %r576, 1;
	not.pred 	%p20, %p19;
	@%p20 bra 	$L__BB5_27;
	add.s32 	%r577, %r967, %r483;
	mad.lo.s32 	%r578, %r577, %r481, %r8;
	mul.wide.u32 	%rd155, %r578, 8;
	add.s64 	%rd156, %rd2, %rd155;
	ld.global.f64 	%fd87, [%rd156];
	sub.s32 	%r579, %r968, %r483;
	mad.lo.s32 	%r580, %r579, %r481, %r8;
	mul.wide.u32 	%rd157, %r580, 8;
	add.s64 	%rd158, %rd2, %rd157;
	ld.global.f64 	%fd88, [%rd158];
	sub.f64 	%fd89, %fd87, %fd88;
	ld.global.f64 	%fd90, [%rd3];
	add.f64 	%fd91, %fd89, %fd90;
	mad.lo.s32 	%r581, %r967, %r481, %r8;
	mul.wide.u32 	%rd159, %r581, 8;
	add.s64 	%rd160, %rd1, %rd159;
	st.global.f64 	[%rd160], %fd91;
$L__BB5_27:
	setp.eq.s32 	%p21, %r6, 0;
	mov.u32 	%r583, %nctaid.y;
	add.s32 	%r158, %r583, -2;
	setp.ge.u32 	%p22, %r6, %r158;
	or.pred  	%p23, %p21, %p22;
	@%p23 bra 	$L__BB5_34;
	not.b32 	%r159, %r483;
	setp.lt.u32 	%p24, %r1, 3;
	mov.b32 	%r988, 0;
	@%p24 bra 	$L__BB5_31;
	and.b32  	%r988, %r2, -4;
	neg.s32 	%r986, %r988;
	mad.lo.s32 	%r587, %r481, %r7, %r481;
	add.s32 	%r984, %r5, %r587;
	shl.b32 	%r163, %r481, 2;
	add.s32 	%r588, %r7, 2;
	mad.lo.s32 	%r983, %r481, %r588, %r5;
	add.s32 	%r589, %r7, 3;
	mad.lo.s32 	%r982, %r481, %r589, %r5;
	add.s32 	%r971, %r483, %r7;
	mul.lo.s32 	%r590, %r481, %r971;
	add.s32 	%r591, %r590, %r481;
	add.s32 	%r980, %r5, %r591;
	add.s32 	%r592, %r971, 2;
	mad.lo.s32 	%r979, %r481, %r592, %r5;
	add.s32 	%r593, %r971, 3;
	mad.lo.s32 	%r978, %r481, %r593, %r5;
	add.s32 	%r977, %r5, %r590;
	sub.s32 	%r594, %r7, %r483;
	mul.lo.s32 	%r595, %r481, %r594;
	add.s32 	%r976, %r5, %r595;
	add.s32 	%r596, %r595, %r481;
	add.s32 	%r975, %r5, %r596;
	sub.s32 	%r597, %r588, %r483;
	mad.lo.s32 	%r974, %r481, %r597, %r5;
	add.s32 	%r598, %r594, -1;
	mad.lo.s32 	%r973, %r481, %r598, %r5;
	mov.b32 	%r985, 2;
	mov.u32 	%r972, %r7;
	mov.u32 	%r981, %r8;
$L__BB5_30:
	.pragma "nounroll";
	add.s32 	%r599, %r972, 1;
	rem.u32 	%r600, %r599, %r2;
	setp.gt.u32 	%p25, %r600, %r483;
	selp.b32 	%r601, %r2, 0, %p25;
	sub.s32 	%r602, %r985, %r600;
	add.s32 	%r603, %r602, %r601;
	add.s32 	%r604, %r603, -2;
	mad.lo.s32 	%r605, %r604, %r481, %r8;
	mul.wide.u32 	%rd161, %r605, 8;
	add.s64 	%rd162, %rd2, %rd161;
	ld.global.f64 	%fd92, [%rd162];
	mul.wide.u32 	%rd163, %r973, 8;
	add.s64 	%rd164, %rd2, %rd163;
	ld.global.f64 	%fd93, [%rd164];
	mul.wide.u32 	%rd165, %r977, 8;
	add.s64 	%rd166, %rd2, %rd165;
	ld.global.f64 	%fd94, [%rd166];
	sub.f64 	%fd95, %fd94, %fd93;
	add.s32 	%r606, %r971, 1;
	rem.u32 	%r607, %r606, %r2;
	setp.ne.s32 	%p26, %r607, 0;
	selp.f64 	%fd96, 0d3FF0000000000000, 0d0000000000000000, %p26;
	fma.rn.f64 	%fd97, %fd95, %fd96, %fd92;
	mul.wide.u32 	%rd167, %r981, 8;
	add.s64 	%rd168, %rd1, %rd167;
	st.global.f64 	[%rd168], %fd97;
	add.s32 	%r608, %r972, 2;
	rem.u32 	%r609, %r608, %r2;
	setp.gt.u32 	%p27, %r609, %r483;
	selp.b32 	%r610, %r2, 0, %p27;
	not.b32 	%r611, %r609;
	add.s32 	%r612, %r611, %r985;
	add.s32 	%r613, %r612, %r610;
	mad.lo.s32 	%r614, %r613, %r481, %r8;
	mul.wide.u32 	%rd169, %r614, 8;
	add.s64 	%rd170, %rd2, %rd169;
	ld.global.f64 	%fd98, [%rd170];
	mul.wide.u32 	%rd171, %r976, 8;
	add.s64 	%rd172, %rd2, %rd171;
	ld.global.f64 	%fd99, [%rd172];
	mul.wide.u32 	%rd173, %r980, 8;
	add.s64 	%rd174, %rd2, %rd173;
	ld.global.f64 	%fd100, [%rd174];
	sub.f64 	%fd101, %fd100, %fd99;
	add.s32 	%r615, %r971, 2;
	rem.u32 	%r616, %r615, %r2;
	setp.ne.s32 	%p28, %r616, 0;
	selp.f64 	%fd102, 0d3FF0000000000000, 0d0000000000000000, %p28;
	fma.rn.f64 	%fd103, %fd101, %fd102, %fd98;
	mul.wide.u32 	%rd175, %r984, 8;
	add.s64 	%rd176, %rd1, %rd175;
	st.global.f64 	[%rd176], %fd103;
	add.s32 	%r617, %r972, 3;
	rem.u32 	%r618, %r617, %r2;
	setp.gt.u32 	%p29, %r618, %r483;
	selp.b32 	%r619, %r2, 0, %p29;
	sub.s32 	%r620, %r985, %r618;
	add.s32 	%r621, %r620, %r619;
	mad.lo.s32 	%r622, %r621, %r481, %r8;
	mul.wide.u32 	%rd177, %r622, 8;
	add.s64 	%rd178, %rd2, %rd177;
	ld.global.f64 	%fd104, [%rd178];
	mul.wide.u32 	%rd179, %r975, 8;
	add.s64 	%rd180, %rd2, %rd179;
	ld.global.f64 	%fd105, [%rd180];
	mul.wide.u32 	%rd181, %r979, 8;
	add.s64 	%rd182, %rd2, %rd181;
	ld.global.f64 	%fd106, [%rd182];
	sub.f64 	%fd107, %fd106, %fd105;
	add.s32 	%r623, %r971, 3;
	rem.u32 	%r624, %r623, %r2;
	setp.ne.s32 	%p30, %r624, 0;
	selp.f64 	%fd108, 0d3FF0000000000000, 0d0000000000000000, %p30;
	fma.rn.f64 	%fd109, %fd107, %fd108, %fd104;
	mul.wide.u32 	%rd183, %r983, 8;
	add.s64 	%rd184, %rd1, %rd183;
	st.global.f64 	[%rd184], %fd109;
	add.s32 	%r972, %r972, 4;
	rem.u32 	%r625, %r972, %r2;
	setp.gt.u32 	%p31, %r625, %r483;
	selp.b32 	%r626, %r2, 0, %p31;
	sub.s32 	%r627, %r985, %r625;
	add.s32 	%r628, %r627, %r626;
	mad.lo.s32 	%r629, %r481, %r628, %r481;
	add.s32 	%r630, %r629, %r8;
	mul.wide.u32 	%rd185, %r630, 8;
	add.s64 	%rd186, %rd2, %rd185;
	ld.global.f64 	%fd110, [%rd186];
	mul.wide.u32 	%rd187, %r974, 8;
	add.s64 	%rd188, %rd2, %rd187;
	ld.global.f64 	%fd111, [%rd188];
	mul.wide.u32 	%rd189, %r978, 8;
	add.s64 	%rd190, %rd2, %rd189;
	ld.global.f64 	%fd112, [%rd190];
	sub.f64 	%fd113, %fd112, %fd111;
	add.s32 	%r971, %r971, 4;
	rem.u32 	%r631, %r971, %r2;
	setp.ne.s32 	%p32, %r631, 0;
	selp.f64 	%fd114, 0d3FF0000000000000, 0d0000000000000000, %p32;
	fma.rn.f64 	%fd115, %fd113, %fd114, %fd110;
	mul.wide.u32 	%rd191, %r982, 8;
	add.s64 	%rd192, %rd1, %rd191;
	st.global.f64 	[%rd192], %fd115;
	add.s32 	%r986, %r986, 4;
	add.s32 	%r985, %r985, 4;
	add.s32 	%r984, %r984, %r163;
	add.s32 	%r983, %r983, %r163;
	add.s32 	%r982, %r982, %r163;
	add.s32 	%r981, %r981, %r163;
	add.s32 	%r980, %r980, %r163;
	add.s32 	%r979, %r979, %r163;
	add.s32 	%r978, %r978, %r163;
	add.s32 	%r977, %r977, %r163;
	add.s32 	%r976, %r976, %r163;
	add.s32 	%r975, %r975, %r163;
	add.s32 	%r974, %r974, %r163;
	add.s32 	%r973, %r973, %r163;
	setp.ne.s32 	%p33, %r986, 0;
	@%p33 bra 	$L__BB5_30;
$L__BB5_31:
	and.b32  	%r632, %r483, 1;
	setp.eq.b32 	%p34, %r632, 1;
	not.pred 	%p35, %p34;
	@%p35 bra 	$L__BB5_33;
	add.s32 	%r633, %r988, %r7;
	add.s32 	%r634, %r633, 1;
	rem.u32 	%r635, %r634, %r2;
	setp.gt.u32 	%p36, %r635, %r483;
	selp.b32 	%r636, %r2, 0, %p36;
	sub.s32 	%r637, %r988, %r635;
	add.s32 	%r638, %r637, %r636;
	mad.lo.s32 	%r639, %r638, %r481, %r8;
	mul.wide.u32 	%rd193, %r639, 8;
	add.s64 	%rd194, %rd2, %rd193;
	ld.global.f64 	%fd116, [%rd194];
	add.s32 	%r640, %r988, %r159;
	mad.lo.s32 	%r641, %r640, %r481, %r8;
	mul.wide.u32 	%rd195, %r641, 8;
	add.s64 	%rd196, %rd2, %rd195;
	ld.global.f64 	%fd117, [%rd196];
	add.s32 	%r642, %r640, %r2;
	mad.lo.s32 	%r643, %r642, %r481, %r8;
	mul.wide.u32 	%rd197, %r643, 8;
	add.s64 	%rd198, %rd2, %rd197;
	ld.global.f64 	%fd118, [%rd198];
	sub.f64 	%fd119, %fd118, %fd117;
	add.s32 	%r644, %r634, %r483;
	rem.u32 	%r645, %r644, %r2;
	setp.ne.s32 	%p37, %r645, 0;
	selp.f64 	%fd120, 0d3FF0000000000000, 0d0000000000000000, %p37;
	fma.rn.f64 	%fd121, %fd119, %fd120, %fd116;
	mad.lo.s32 	%r646, %r988, %r481, %r8;
	mul.wide.u32 	%rd199, %r646, 8;
	add.s64 	%rd200, %rd1, %rd199;
	st.global.f64 	[%rd200], %fd121;
	add.s32 	%r647, %r633, 2;
	rem.u32 	%r648, %r647, %r2;
	setp.gt.u32 	%p38, %r648, %r483;
	selp.b32 	%r649, %r2, 0, %p38;
	sub.s32 	%r650, %r988, %r648;
	add.s32 	%r651, %r650, %r649;
	mad.lo.s32 	%r652, %r481, %r651, %r481;
	add.s32 	%r653, %r652, %r8;
	mul.wide.u32 	%rd201, %r653, 8;
	add.s64 	%rd202, %rd2, %rd201;
	ld.global.f64 	%fd122, [%rd202];
	add.s32 	%r654, %r641, %r481;
	mul.wide.u32 	%rd203, %r654, 8;
	add.s64 	%rd204, %rd2, %rd203;
	ld.global.f64 	%fd123, [%rd204];
	add.s32 	%r655, %r643, %r481;
	mul.wide.u32 	%rd205, %r655, 8;
	add.s64 	%rd206, %rd2, %rd205;
	ld.global.f64 	%fd124, [%rd206];
	sub.f64 	%fd125, %fd124, %fd123;
	add.s32 	%r656, %r644, 1;
	rem.u32 	%r657, %r656, %r2;
	setp.ne.s32 	%p39, %r657, 0;
	selp.f64 	%fd126, 0d3FF0000000000000, 0d0000000000000000, %p39;
	fma.rn.f64 	%fd127, %fd125, %fd126, %fd122;
	add.s32 	%r658, %r646, %r481;
	mul.wide.u32 	%rd207, %r658, 8;
	add.s64 	%rd208, %rd1, %rd207;
	st.global.f64 	[%rd208], %fd127;
	add.s32 	%r988, %r988, 2;
$L__BB5_33:
	add.s32 	%r659, %r988, %r7;
	add.s32 	%r660, %r659, 1;
	rem.u32 	%r661, %r660, %r2;
	setp.gt.u32 	%p40, %r661, %r483;
	selp.b32 	%r662, %r2, 0, %p40;
	sub.s32 	%r663, %r988, %r661;
	add.s32 	%r664, %r663, %r662;
	mad.lo.s32 	%r665, %r664, %r481, %r8;
	mul.wide.u32 	%rd209, %r665, 8;
	add.s64 	%rd210, %rd2, %rd209;
	ld.global.f64 	%fd128, [%rd210];
	add.s32 	%r666, %r988, %r159;
	mad.lo.s32 	%r667, %r666, %r481, %r8;
	mul.wide.u32 	%rd211, %r667, 8;
	add.s64 	%rd212, %rd2, %rd211;
	ld.global.f64 	%fd129, [%rd212];
	add.s32 	%r668, %r666, %r2;
	mad.lo.s32 	%r669, %r668, %r481, %r8;
	mul.wide.u32 	%rd213, %r669, 8;
	add.s64 	%rd214, %rd2, %rd213;
	ld.global.f64 	%fd130, [%rd214];
	sub.f64 	%fd131, %fd130, %fd129;
	add.s32 	%r670, %r660, %r483;
	rem.u32 	%r671, %r670, %r2;
	setp.ne.s32 	%p41, %r671, 0;
	selp.f64 	%fd132, 0d3FF0000000000000, 0d0000000000000000, %p41;
	fma.rn.f64 	%fd133, %fd131, %fd132, %fd128;
	mad.lo.s32 	%r672, %r988, %r481, %r8;
	mul.wide.u32 	%rd215, %r672, 8;
	add.s64 	%rd216, %rd1, %rd215;
	st.global.f64 	[%rd216], %fd133;
$L__BB5_34:
	setp.ne.s32 	%p42, %r6, %r158;
	sub.s32 	%r673, %r8, %r481;
	mul.wide.u32 	%rd217, %r673, 8;
	add.s64 	%rd4, %rd2, %rd217;
	@%p42 bra 	$L__BB5_60;
	setp.eq.s32 	%p43, %r483, 0;
	@%p43 bra 	$L__BB5_47;
	add.s32 	%r675, %r483, -1;
	setp.lt.u32 	%p44, %r675, 7;
	mov.b32 	%r1015, 0;
	@%p44 bra 	$L__BB5_39;
	and.b32  	%r676, %r483, -8;
	neg.s32 	%r1013, %r676;
	mad.lo.s32 	%r677, %r481, %r7, %r481;
	add.s32 	%r1012, %r5, %r677;
	add.s32 	%r678, %r7, 2;
	mad.lo.s32 	%r1011, %r481, %r678, %r5;
	add.s32 	%r679, %r7, 3;
	mad.lo.s32 	%r1010, %r481, %r679, %r5;
	add.s32 	%r680, %r7, 4;
	mad.lo.s32 	%r1009, %r481, %r680, %r5;
	add.s32 	%r681, %r7, 5;
	mad.lo.s32 	%r1008, %r481, %r681, %r5;
	add.s32 	%r682, %r7, 6;
	mad.lo.s32 	%r1007, %r481, %r682, %r5;
	add.s32 	%r683, %r7, 7;
	mad.lo.s32 	%r1006, %r481, %r683, %r5;
	sub.s32 	%r684, %r7, %r483;
	mul.lo.s32 	%r685, %r481, %r684;
	add.s32 	%r1004, %r5, %r685;
	add.s32 	%r686, %r685, %r481;
	add.s32 	%r1003, %r5, %r686;
	sub.s32 	%r687, %r678, %r483;
	mad.lo.s32 	%r1002, %r481, %r687, %r5;
	sub.s32 	%r688, %r679, %r483;
	mad.lo.s32 	%r1001, %r481, %r688, %r5;
	sub.s32 	%r689, %r680, %r483;
	mad.lo.s32 	%r1000, %r481, %r689, %r5;
	sub.s32 	%r690, %r681, %r483;
	mad.lo.s32 	%r999, %r481, %r690, %r5;
	sub.s32 	%r691, %r682, %r483;
	mad.lo.s32 	%r998, %r481, %r691, %r5;
	add.s32 	%r692, %r684, -1;
	mad.lo.s32 	%r997, %r481, %r692, %r5;
	add.s32 	%r693, %r483, %r7;
	mul.lo.s32 	%r694, %r481, %r693;
	add.s32 	%r695, %r694, %r481;
	add.s32 	%r996, %r5, %r695;
	add.s32 	%r696, %r693, 2;
	mad.lo.s32 	%r995, %r481, %r696, %r5;
	add.s32 	%r697, %r693, 3;
	mad.lo.s32 	%r994, %r481, %r697, %r5;
	add.s32 	%r698, %r693, 4;
	mad.lo.s32 	%r993, %r481, %r698, %r5;
	add.s32 	%r699, %r693, 5;
	mad.lo.s32 	%r992, %r481, %r699, %r5;
	add.s32 	%r700, %r693, 6;
	mad.lo.s32 	%r991, %r481, %r700, %r5;
	add.s32 	%r701, %r693, 7;
	mad.lo.s32 	%r990, %r481, %r701, %r5;
	add.s32 	%r989, %r5, %r694;
	mov.u32 	%r1005, %r8;
$L__BB5_38:
	.pragma "nounroll";
	and.b32  	%r1015, %r483, -8;
	mul.wide.u32 	%rd218, %r989, 8;
	add.s64 	%rd219, %rd2, %rd218;
	ld.global.f64 	%fd134, [%rd219];
	mul.wide.u32 	%rd220, %r997, 8;
	add.s64 	%rd221, %rd2, %rd220;
	ld.global.f64 	%fd135, [%rd221];
	sub.f64 	%fd136, %fd134, %fd135;
	ld.global.f64 	%fd137, [%rd4];
	add.f64 	%fd138, %fd136, %fd137;
	mul.wide.u32 	%rd222, %r1005, 8;
	add.s64 	%rd223, %rd1, %rd222;
	st.global.f64 	[%rd223], %fd138;
	mul.wide.u32 	%rd224, %r996, 8;
	add.s64 	%rd225, %rd2, %rd224;
	ld.global.f64 	%fd139, [%rd225];
	mul.wide.u32 	%rd226, %r1004, 8;
	add.s64 	%rd227, %rd2, %rd226;
	ld.global.f64 	%fd140, [%rd227];
	sub.f64 	%fd141, %fd139, %fd140;
	ld.global.f64 	%fd142, [%rd4];
	add.f64 	%fd143, %fd141, %fd142;
	mul.wide.u32 	%rd228, %r1012, 8;
	add.s64 	%rd229, %rd1, %rd228;
	st.global.f64 	[%rd229], %fd143;
	mul.wide.u32 	%rd230, %r995, 8;
	add.s64 	%rd231, %rd2, %rd230;
	ld.global.f64 	%fd144, [%rd231];
	mul.wide.u32 	%rd232, %r1003, 8;
	add.s64 	%rd233, %rd2, %rd232;
	ld.global.f64 	%fd145, [%rd233];
	sub.f64 	%fd146, %fd144, %fd145;
	ld.global.f64 	%fd147, [%rd4];
	add.f64 	%fd148, %fd146, %fd147;
	mul.wide.u32 	%rd234, %r1011, 8;
	add.s64 	%rd235, %rd1, %rd234;
	st.global.f64 	[%rd235], %fd148;
	mul.wide.u32 	%rd236, %r994, 8;
	add.s64 	%rd237, %rd2, %rd236;
	ld.global.f64 	%fd149, [%rd237];
	mul.wide.u32 	%rd238, %r1002, 8;
	add.s64 	%rd239, %rd2, %rd238;
	ld.global.f64 	%fd150, [%rd239];
	sub.f64 	%fd151, %fd149, %fd150;
	ld.global.f64 	%fd152, [%rd4];
	add.f64 	%fd153, %fd151, %fd152;
	mul.wide.u32 	%rd240, %r1010, 8;
	add.s64 	%rd241, %rd1, %rd240;
	st.global.f64 	[%rd241], %fd153;
	mul.wide.u32 	%rd242, %r993, 8;
	add.s64 	%rd243, %rd2, %rd242;
	ld.global.f64 	%fd154, [%rd243];
	mul.wide.u32 	%rd244, %r1001, 8;
	add.s64 	%rd245, %rd2, %rd244;
	ld.global.f64 	%fd155, [%rd245];
	sub.f64 	%fd156, %fd154, %fd155;
	ld.global.f64 	%fd157, [%rd4];
	add.f64 	%fd158, %fd156, %fd157;
	mul.wide.u32 	%rd246, %r1009, 8;
	add.s64 	%rd247, %rd1, %rd246;
	st.global.f64 	[%rd247], %fd158;
	mul.wide.u32 	%rd248, %r992, 8;
	add.s64 	%rd249, %rd2, %rd248;
	ld.global.f64 	%fd159, [%rd249];
	mul.wide.u32 	%rd250, %r1000, 8;
	add.s64 	%rd251, %rd2, %rd250;
	ld.global.f64 	%fd160, [%rd251];
	sub.f64 	%fd161, %fd159, %fd160;
	ld.global.f64 	%fd162, [%rd4];
	add.f64 	%fd163, %fd161, %fd162;
	mul.wide.u32 	%rd252, %r1008, 8;
	add.s64 	%rd253, %rd1, %rd252;
	st.global.f64 	[%rd253], %fd163;
	mul.wide.u32 	%rd254, %r991, 8;
	add.s64 	%rd255, %rd2, %rd254;
	ld.global.f64 	%fd164, [%rd255];
	mul.wide.u32 	%rd256, %r999, 8;
	add.s64 	%rd257, %rd2, %rd256;
	ld.global.f64 	%fd165, [%rd257];
	sub.f64 	%fd166, %fd164, %fd165;
	ld.global.f64 	%fd167, [%rd4];
	add.f64 	%fd168, %fd166, %fd167;
	mul.wide.u32 	%rd258, %r1007, 8;
	add.s64 	%rd259, %rd1, %rd258;
	st.global.f64 	[%rd259], %fd168;
	mul.wide.u32 	%rd260, %r990, 8;
	add.s64 	%rd261, %rd2, %rd260;
	ld.global.f64 	%fd169, [%rd261];
	mul.wide.u32 	%rd262, %r998, 8;
	add.s64 	%rd263, %rd2, %rd262;
	ld.global.f64 	%fd170, [%rd263];
	sub.f64 	%fd171, %fd169, %fd170;
	ld.global.f64 	%fd172, [%rd4];
	add.f64 	%fd173, %fd171, %fd172;
	mul.wide.u32 	%rd264, %r1006, 8;
	add.s64 	%rd265, %rd1, %rd264;
	st.global.f64 	[%rd265], %fd173;
	add.s32 	%r1013, %r1013, 8;
	shl.b32 	%r702, %r481, 3;
	add.s32 	%r1012, %r1012, %r702;
	add.s32 	%r1011, %r1011, %r702;
	add.s32 	%r1010, %r1010, %r702;
	add.s32 	%r1009, %r1009, %r702;
	add.s32 	%r1008, %r1008, %r702;
	add.s32 	%r1007, %r1007, %r702;
	add.s32 	%r1006, %r1006, %r702;
	add.s32 	%r1005, %r1005, %r702;
	add.s32 	%r1004, %r1004, %r702;
	add.s32 	%r1003, %r1003, %r702;
	add.s32 	%r1002, %r1002, %r702;
	add.s32 	%r1001, %r1001, %r702;
	add.s32 	%r1000, %r1000, %r702;
	add.s32 	%r999, %r999, %r702;
	add.s32 	%r998, %r998, %r702;
	add.s32 	%r997, %r997, %r702;
	add.s32 	%r996, %r996, %r702;
	add.s32 	%r995, %r995, %r702;
	add.s32 	%r994, %r994, %r702;
	add.s32 	%r993, %r993, %r702;
	add.s32 	%r992, %r992, %r702;
	add.s32 	%r991, %r991, %r702;
	add.s32 	%r990, %r990, %r702;
	add.s32 	%r989, %r989, %r702;
	setp.ne.s32 	%p45, %r1013, 0;
	@%p45 bra 	$L__BB5_38;
$L__BB5_39:
	and.b32  	%r286, %r483, 7;
	setp.eq.s32 	%p46, %r286, 0;
	@%p46 bra 	$L__BB5_47;
	not.b32 	%r287, %r483;
	and.b32  	%r288, %r483, 3;
	setp.lt.u32 	%p47, %r286, 4;
	@%p47 bra 	$L__BB5_42;
	add.s32 	%r703, %r1015, %r483;
	mad.lo.s32 	%r704, %r703, %r481, %r8;
	mul.wide.u32 	%rd266, %r704, 8;
	add.s64 	%rd267, %rd2, %rd266;
	ld.global.f64 	%fd174, [%rd267];
	add.s32 	%r705, %r1015, %r287;
	mad.lo.s32 	%r706, %r705, %r481, %r8;
	mul.wide.u32 	%rd268, %r706, 8;
	add.s64 	%rd269, %rd2, %rd268;
	ld.global.f64 	%fd175, [%rd269];
	sub.f64 	%fd176, %fd174, %fd175;
	ld.global.f64 	%fd177, [%rd4];
	add.f64 	%fd178, %fd176, %fd177;
	mad.lo.s32 	%r707, %r1015, %r481, %r8;
	mul.wide.u32 	%rd270, %r707, 8;
	add.s64 	%rd271, %rd1, %rd270;
	st.global.f64 	[%rd271], %fd178;
	add.s32 	%r708, %r704, %r481;
	mul.wide.u32 	%rd272, %r708, 8;
	add.s64 	%rd273, %rd2, %rd272;
	ld.global.f64 	%fd179, [%rd273];
	add.s32 	%r709, %r706, %r481;
	mul.wide.u32 	%rd274, %r709, 8;
	add.s64 	%rd275, %rd2, %rd274;
	ld.global.f64 	%fd180, [%rd275];
	sub.f64 	%fd181, %fd179, %fd180;
	ld.global.f64 	%fd182, [%rd4];
	add.f64 	%fd183, %fd181, %fd182;
	add.s32 	%r710, %r707, %r481;
	mul.wide.u32 	%rd276, %r710, 8;
	add.s64 	%rd277, %rd1, %rd276;
	st.global.f64 	[%rd277], %fd183;
	add.s32 	%r711, %r708, %r481;
	mul.wide.u32 	%rd278, %r711, 8;
	add.s64 	%rd279, %rd2, %rd278;
	ld.global.f64 	%fd184, [%rd279];
	add.s32 	%r712, %r709, %r481;
	mul.wide.u32 	%rd280, %r712, 8;
	add.s64 	%rd281, %rd2, %rd280;
	ld.global.f64 	%fd185, [%rd281];
	sub.f64 	%fd186, %fd184, %fd185;
	ld.global.f64 	%fd187, [%rd4];
	add.f64 	%fd188, %fd186, %fd187;
	add.s32 	%r713, %r710, %r481;
	mul.wide.u32 	%rd282, %r713, 8;
	add.s64 	%rd283, %rd1, %rd282;
	st.global.f64 	[%rd283], %fd188;
	add.s32 	%r714, %r711, %r481;
	mul.wide.u32 	%rd284, %r714, 8;
	add.s64 	%rd285, %rd2, %rd284;
	ld.global.f64 	%fd189, [%rd285];
	add.s32 	%r715, %r712, %r481;
	mul.wide.u32 	%rd286, %r715, 8;
	add.s64 	%rd287, %rd2, %rd286;
	ld.global.f64 	%fd190, [%rd287];
	sub.f64 	%fd191, %fd189, %fd190;
	ld.global.f64 	%fd192, [%rd4];
	add.f64 	%fd193, %fd191, %fd192;
	add.s32 	%r716, %r713, %r481;
	mul.wide.u32 	%rd288, %r716, 8;
	add.s64 	%rd289, %rd1, %rd288;
	st.global.f64 	[%rd289], %fd193;
	add.s32 	%r1015, %r1015, 4;
$L__BB5_42:
	setp.eq.s32 	%p48, %r288, 0;
	@%p48 bra 	$L__BB5_47;
	setp.eq.s32 	%p49, %r288, 1;
	@%p49 bra 	$L__BB5_45;
	add.s32 	%r717, %r1015, %r483;
	mad.lo.s32 	%r718, %r717, %r481, %r8;
	mul.wide.u32 	%rd290, %r718, 8;
	add.s64 	%rd291, %rd2, %rd290;
	ld.global.f64 	%fd194, [%rd291];
	add.s32 	%r719, %r1015, %r287;
	mad.lo.s32 	%r720, %r719, %r481, %r8;
	mul.wide.u32 	%rd292, %r720, 8;
	add.s64 	%rd293, %rd2, %rd292;
	ld.global.f64 	%fd195, [%rd293];
	sub.f64 	%fd196, %fd194, %fd195;
	ld.global.f64 	%fd197, [%rd4];
	add.f64 	%fd198, %fd196, %fd197;
	mad.lo.s32 	%r721, %r1015, %r481, %r8;
	mul.wide.u32 	%rd294, %r721, 8;
	add.s64 	%rd295, %rd1, %rd294;
	st.global.f64 	[%rd295], %fd198;
	add.s32 	%r722, %r718, %r481;
	mul.wide.u32 	%rd296, %r722, 8;
	add.s64 	%rd297, %rd2, %rd296;
	ld.global.f64 	%fd199, [%rd297];
	add.s32 	%r723, %r720, %r481;
	mul.wide.u32 	%rd298, %r723, 8;
	add.s64 	%rd299, %rd2, %rd298;
	ld.global.f64 	%fd200, [%rd299];
	sub.f64 	%fd201, %fd199, %fd200;
	ld.global.f64 	%fd202, [%rd4];
	add.f64 	%fd203, %fd201, %fd202;
	add.s32 	%r724, %r721, %r481;
	mul.wide.u32 	%rd300, %r724, 8;
	add.s64 	%rd301, %rd1, %rd300;
	st.global.f64 	[%rd301], %fd203;
	add.s32 	%r1015, %r1015, 2;
$L__BB5_45:
	and.b32  	%r725, %r483, 1;
	setp.eq.b32 	%p50, %r725, 1;
	not.pred 	%p51, %p50;
	@%p51 bra 	$L__BB5_47;
	add.s32 	%r726, %r1015, %r483;
	mad.lo.s32 	%r727, %r726, %r481, %r8;
	mul.wide.u32 	%rd302, %r727, 8;
	add.s64 	%rd303, %rd2, %rd302;
	ld.global.f64 	%fd204, [%rd303];
	add.s32 	%r728, %r1015, %r287;
	mad.lo.s32 	%r729, %r728, %r481, %r8;
	mul.wide.u32 	%rd304, %r729, 8;
	add.s64 	%rd305, %rd2, %rd304;
	ld.global.f64 	%fd205, [%rd305];
	sub.f64 	%fd206, %fd204, %fd205;
	ld.global.f64 	%fd207, [%rd4];
	add.f64 	%fd208, %fd206, %fd207;
	mad.lo.s32 	%r730, %r1015, %r481, %r8;
	mul.wide.u32 	%rd306, %r730, 8;
	add.s64 	%rd307, %rd1, %rd306;
	st.global.f64 	[%rd307], %fd208;
$L__BB5_47:
	ld.global.f64 	%fd209, [%rd3];
	mad.lo.s32 	%r731, %r483, %r481, %r8;
	mul.wide.u32 	%rd308, %r731, 8;
	add.s64 	%rd309, %rd1, %rd308;
	st.global.f64 	[%rd309], %fd209;
	sub.s32 	%r1038, %r2, %r483;
	setp.gt.u32 	%p52, %r1038, %r1;
	@%p52 bra 	$L__BB5_60;
	add.s32 	%r732, %r1038, -2;
	setp.lt.u32 	%p53, %r732, 7;
	mov.u32 	%r1039, %r483;
	@%p53 bra 	$L__BB5_52;
	mad.lo.s32 	%r733, %r481, %r7, %r481;
	add.s32 	%r1034, %r5, %r733;
	add.s32 	%r734, %r7, 2;
	mad.lo.s32 	%r1033, %r481, %r734, %r5;
	add.s32 	%r735, %r7, 3;
	mad.lo.s32 	%r1032, %r481, %r735, %r5;
	add.s32 	%r736, %r7, 4;
	mad.lo.s32 	%r1031, %r481, %r736, %r5;
	add.s32 	%r737, %r7, 5;
	mad.lo.s32 	%r1030, %r481, %r737, %r5;
	add.s32 	%r738, %r7, 6;
	mad.lo.s32 	%r1029, %r481, %r738, %r5;
	add.s32 	%r739, %r7, 7;
	mad.lo.s32 	%r1028, %r481, %r739, %r5;
	add.s32 	%r740, %r483, %r7;
	add.s32 	%r741, %r740, 2;
	mad.lo.s32 	%r1026, %r481, %r741, %r5;
	add.s32 	%r742, %r740, 3;
	mad.lo.s32 	%r1025, %r481, %r742, %r5;
	add.s32 	%r743, %r740, 4;
	mad.lo.s32 	%r1024, %r481, %r743, %r5;
	add.s32 	%r744, %r740, 5;
	mad.lo.s32 	%r1023, %r481, %r744, %r5;
	add.s32 	%r745, %r740, 6;
	mad.lo.s32 	%r1022, %r481, %r745, %r5;
	add.s32 	%r746, %r740, 7;
	mad.lo.s32 	%r1021, %r481, %r746, %r5;
	add.s32 	%r747, %r740, 8;
	mad.lo.s32 	%r1020, %r481, %r747, %r5;
	mad.lo.s32 	%r748, %r481, %r740, %r481;
	add.s32 	%r1019, %r5, %r748;
	add.s32 	%r1018, %r1, 4;
	and.b32  	%r749, %r483, -8;
	neg.s32 	%r1017, %r749;
	mov.u32 	%r1027, %r8;
	mov.u32 	%r1039, %r483;
$L__BB5_50:
	.pragma "nounroll";
	add.s32 	%r750, %r1018, -3;
	not.b32 	%r751, %r7;
	add.s32 	%r752, %r482, %r751;
	min.u32 	%r753, %r750, %r752;
	mad.lo.s32 	%r754, %r753, %r481, %r8;
	mul.wide.u32 	%rd310, %r754, 8;
	add.s64 	%rd311, %rd2, %rd310;
	ld.global.f64 	%fd210, [%rd311];
	mul.wide.u32 	%rd312, %r1027, 8;
	add.s64 	%rd313, %rd2, %rd312;
	ld.global.f64 	%fd211, [%rd313];
	sub.f64 	%fd212, %fd210, %fd211;
	ld.global.f64 	%fd213, [%rd3];
	add.f64 	%fd214, %fd212, %fd213;
	mul.wide.u32 	%rd314, %r1019, 8;
	add.s64 	%rd315, %rd1, %rd314;
	st.global.f64 	[%rd315], %fd214;
	add.s32 	%r755, %r1018, -2;
	min.u32 	%r756, %r755, %r752;
	mad.lo.s32 	%r757, %r756, %r481, %r8;
	mul.wide.u32 	%rd316, %r757, 8;
	add.s64 	%rd317, %rd2, %rd316;
	ld.global.f64 	%fd215, [%rd317];
	mul.wide.u32 	%rd318, %r1034, 8;
	add.s64 	%rd319, %rd2, %rd318;
	ld.global.f64 	%fd216, [%rd319];
	sub.f64 	%fd217, %fd215, %fd216;
	ld.global.f64 	%fd218, [%rd3];
	add.f64 	%fd219, %fd217, %fd218;
	mul.wide.u32 	%rd320, %r1026, 8;
	add.s64 	%rd321, %rd1, %rd320;
	st.global.f64 	[%rd321], %fd219;
	add.s32 	%r758, %r1018, -1;
	min.u32 	%r759, %r758, %r752;
	mad.lo.s32 	%r760, %r759, %r481, %r8;
	mul.wide.u32 	%rd322, %r760, 8;
	add.s64 	%rd323, %rd2, %rd322;
	ld.global.f64 	%fd220, [%rd323];
	mul.wide.u32 	%rd324, %r1033, 8;
	add.s64 	%rd325, %rd2, %rd324;
	ld.global.f64 	%fd221, [%rd325];
	sub.f64 	%fd222, %fd220, %fd221;
	ld.global.f64 	%fd223, [%rd3];
	add.f64 	%fd224, %fd222, %fd223;
	mul.wide.u32 	%rd326, %r1025, 8;
	add.s64 	%rd327, %rd1, %rd326;
	st.global.f64 	[%rd327], %fd224;
	add.s32 	%r761, %r1018, 4;
	min.u32 	%r762, %r1018, %r752;
	mad.lo.s32 	%r763, %r762, %r481, %r8;
	mul.wide.u32 	%rd328, %r763, 8;
	add.s64 	%rd329, %rd2, %rd328;
	ld.global.f64 	%fd225, [%rd329];
	mul.wide.u32 	%rd330, %r1032, 8;
	add.s64 	%rd331, %rd2, %rd330;
	ld.global.f64 	%fd226, [%rd331];
	sub.f64 	%fd227, %fd225, %fd226;
	ld.global.f64 	%fd228, [%rd3];
	add.f64 	%fd229, %fd227, %fd228;
	mul.wide.u32 	%rd332, %r1024, 8;
	add.s64 	%rd333, %rd1, %rd332;
	st.global.f64 	[%rd333], %fd229;
	add.s32 	%r764, %r1018, 1;
	min.u32 	%r765, %r764, %r752;
	mad.lo.s32 	%r766, %r765, %r481, %r8;
	mul.wide.u32 	%rd334, %r766, 8;
	add.s64 	%rd335, %rd2, %rd334;
	ld.global.f64 	%fd230, [%rd335];
	mul.wide.u32 	%rd336, %r1031, 8;
	add.s64 	%rd337, %rd2, %rd336;
	ld.global.f64 	%fd231, [%rd337];
	sub.f64 	%fd232, %fd230, %fd231;
	ld.global.f64 	%fd233, [%rd3];
	add.f64 	%fd234, %fd232, %fd233;
	mul.wide.u32 	%rd338, %r1023, 8;
	add.s64 	%rd339, %rd1, %rd338;
	st.global.f64 	[%rd339], %fd234;
	add.s32 	%r767, %r1018, 2;
	min.u32 	%r768, %r767, %r752;
	mad.lo.s32 	%r769, %r768, %r481, %r8;
	mul.wide.u32 	%rd340, %r769, 8;
	add.s64 	%rd341, %rd2, %rd340;
	ld.global.f64 	%fd235, [%rd341];
	mul.wide.u32 	%rd342, %r1030, 8;
	add.s64 	%rd343, %rd2, %rd342;
	ld.global.f64 	%fd236, [%rd343];
	sub.f64 	%fd237, %fd235, %fd236;
	ld.global.f64 	%fd238, [%rd3];
	add.f64 	%fd239, %fd237, %fd238;
	mul.wide.u32 	%rd344, %r1022, 8;
	add.s64 	%rd345, %rd1, %rd344;
	st.global.f64 	[%rd345], %fd239;
	add.s32 	%r770, %r1018, 3;
	min.u32 	%r771, %r770, %r752;
	mad.lo.s32 	%r772, %r771, %r481, %r8;
	mul.wide.u32 	%rd346, %r772, 8;
	add.s64 	%rd347, %rd2, %rd346;
	ld.global.f64 	%fd240, [%rd347];
	mul.wide.u32 	%rd348, %r1029, 8;
	add.s64 	%rd349, %rd2, %rd348;
	ld.global.f64 	%fd241, [%rd349];
	sub.f64 	%fd242, %fd240, %fd241;
	ld.global.f64 	%fd243, [%rd3];
	add.f64 	%fd244, %fd242, %fd243;
	mul.wide.u32 	%rd350, %r1021, 8;
	add.s64 	%rd351, %rd1, %rd350;
	st.global.f64 	[%rd351], %fd244;
	min.u32 	%r773, %r761, %r752;
	mad.lo.s32 	%r774, %r773, %r481, %r8;
	mul.wide.u32 	%rd352, %r774, 8;
	add.s64 	%rd353, %rd2, %rd352;
	ld.global.f64 	%fd245, [%rd353];
	mul.wide.u32 	%rd354, %r1028, 8;
	add.s64 	%rd355, %rd2, %rd354;
	ld.global.f64 	%fd246, [%rd355];
	sub.f64 	%fd247, %fd245, %fd246;
	ld.global.f64 	%fd248, [%rd3];
	add.f64 	%fd249, %fd247, %fd248;
	mul.wide.u32 	%rd356, %r1020, 8;
	add.s64 	%rd357, %rd1, %rd356;
	st.global.f64 	[%rd357], %fd249;
	add.s32 	%r1039, %r1039, 8;
	shl.b32 	%r775, %r481, 3;
	add.s32 	%r1034, %r1034, %r775;
	add.s32 	%r1033, %r1033, %r775;
	add.s32 	%r1032, %r1032, %r775;
	add.s32 	%r1031, %r1031, %r775;
	add.s32 	%r1030, %r1030, %r775;
	add.s32 	%r1029, %r1029, %r775;
	add.s32 	%r1028, %r1028, %r775;
	add.s32 	%r1027, %r1027, %r775;
	add.s32 	%r1026, %r1026, %r775;
	add.s32 	%r1025, %r1025, %r775;
	add.s32 	%r1024, %r1024, %r775;
	add.s32 	%r1023, %r1023, %r775;
	add.s32 	%r1022, %r1022, %r775;
	add.s32 	%r1021, %r1021, %r775;
	add.s32 	%r1020, %r1020, %r775;
	add.s32 	%r1019, %r1019, %r775;
	add.s32 	%r1018, %r1018, 8;
	add.s32 	%r1017, %r1017, 8;
	setp.ne.s32 	%p54, %r1017, 0;
	@%p54 bra 	$L__BB5_50;
	add.s32 	%r1038, %r1039, 1;
$L__BB5_52:
	and.b32  	%r352, %r483, 7;
	setp.eq.s32 	%p55, %r352, 0;
	@%p55 bra 	$L__BB5_60;
	not.b32 	%r776, %r7;
	add.s32 	%r353, %r482, %r776;
	and.b32  	%r354, %r483, 3;
	setp.lt.u32 	%p56, %r352, 4;
	@%p56 bra 	$L__BB5_55;
	add.s32 	%r777, %r1038, %r483;
	min.u32 	%r778, %r777, %r353;
	mad.lo.s32 	%r779, %r778, %r481, %r8;
	mul.wide.u32 	%rd358, %r779, 8;
	add.s64 	%rd359, %rd2, %rd358;
	ld.global.f64 	%fd250, [%rd359];
	sub.s32 	%r780, %r1039, %r483;
	mad.lo.s32 	%r781, %r780, %r481, %r8;
	mul.wide.u32 	%rd360, %r781, 8;
	add.s64 	%rd361, %rd2, %rd360;
	ld.global.f64 	%fd251, [%rd361];
	sub.f64 	%fd252, %fd250, %fd251;
	ld.global.f64 	%fd253, [%rd3];
	add.f64 	%fd254, %fd252, %fd253;
	mad.lo.s32 	%r782, %r1038, %r481, %r8;
	mul.wide.u32 	%rd362, %r782, 8;
	add.s64 	%rd363, %rd1, %rd362;
	st.global.f64 	[%rd363], %fd254;
	add.s32 	%r783, %r777, 1;
	min.u32 	%r784, %r783, %r353;
	mad.lo.s32 	%r785, %r784, %r481, %r8;
	mul.wide.u32 	%rd364, %r785, 8;
	add.s64 	%rd365, %rd2, %rd364;
	ld.global.f64 	%fd255, [%rd365];
	sub.s32 	%r786, %r1038, %r483;
	mad.lo.s32 	%r787, %r786, %r481, %r8;
	mul.wide.u32 	%rd366, %r787, 8;
	add.s64 	%rd367, %rd2, %rd366;
	ld.global.f64 	%fd256, [%rd367];
	sub.f64 	%fd257, %fd255, %fd256;
	ld.global.f64 	%fd258, [%rd3];
	add.f64 	%fd259, %fd257, %fd258;
	add.s32 	%r788, %r782, %r481;
	mul.wide.u32 	%rd368, %r788, 8;
	add.s64 	%rd369, %rd1, %rd368;
	st.global.f64 	[%rd369], %fd259;
	add.s32 	%r789, %r777, 2;
	min.u32 	%r790, %r789, %r353;
	mad.lo.s32 	%r791, %r790, %r481, %r8;
	mul.wide.u32 	%rd370, %r791, 8;
	add.s64 	%rd371, %rd2, %rd370;
	ld.global.f64 	%fd260, [%rd371];
	add.s32 	%r792, %r787, %r481;
	mul.wide.u32 	%rd372, %r792, 8;
	add.s64 	%rd373, %rd2, %rd372;
	ld.global.f64 	%fd261, [%rd373];
	sub.f64 	%fd262, %fd260, %fd261;
	ld.global.f64 	%fd263, [%rd3];
	add.f64 	%fd264, %fd262, %fd263;
	add.s32 	%r793, %r788, %r481;
	mul.wide.u32 	%rd374, %r793, 8;
	add.s64 	%rd375, %rd1, %rd374;
	st.global.f64 	[%rd375], %fd264;
	add.s32 	%r1039, %r1038, 3;
	add.s32 	%r794, %r777, 3;
	min.u32 	%r795, %r794, %r353;
	mad.lo.s32 	%r796, %r795, %r481, %r8;
	mul.wide.u32 	%rd376, %r796, 8;
	add.s64 	%rd377, %rd2, %rd376;
	ld.global.f64 	%fd265, [%rd377];
	add.s32 	%r797, %r792, %r481;
	mul.wide.u32 	%rd378, %r797, 8;
	add.s64 	%rd379, %rd2, %rd378;
	ld.global.f64 	%fd266, [%rd379];
	sub.f64 	%fd267, %fd265, %fd266;
	ld.global.f64 	%fd268, [%rd3];
	add.f64 	%fd269, %fd267, %fd268;
	add.s32 	%r798, %r793, %r481;
	mul.wide.u32 	%rd380, %r798, 8;
	add.s64 	%rd381, %rd1, %rd380;
	st.global.f64 	[%rd381], %fd269;
	add.s32 	%r1038, %r1038, 4;
$L__BB5_55:
	setp.eq.s32 	%p57, %r354, 0;
	@%p57 bra 	$L__BB5_60;
	setp.eq.s32 	%p58, %r354, 1;
	@%p58 bra 	$L__BB5_58;
	add.s32 	%r799, %r1038, %r483;
	min.u32 	%r800, %r799, %r353;
	mad.lo.s32 	%r801, %r800, %r481, %r8;
	mul.wide.u32 	%rd382, %r801, 8;
	add.s64 	%rd383, %rd2, %rd382;
	ld.global.f64 	%fd270, [%rd383];
	sub.s32 	%r802, %r1039, %r483;
	mad.lo.s32 	%r803, %r802, %r481, %r8;
	mul.wide.u32 	%rd384, %r803, 8;
	add.s64 	%rd385, %rd2, %rd384;
	ld.global.f64 	%fd271, [%rd385];
	sub.f64 	%fd272, %fd270, %fd271;
	ld.global.f64 	%fd273, [%rd3];
	add.f64 	%fd274, %fd272, %fd273;
	mad.lo.s32 	%r804, %r1038, %r481, %r8;
	mul.wide.u32 	%rd386, %r804, 8;
	add.s64 	%rd387, %rd1, %rd386;
	st.global.f64 	[%rd387], %fd274;
	add.s32 	%r1039, %r1038, 1;
	add.s32 	%r805, %r799, 1;
	min.u32 	%r806, %r805, %r353;
	mad.lo.s32 	%r807, %r806, %r481, %r8;
	mul.wide.u32 	%rd388, %r807, 8;
	add.s64 	%rd389, %rd2, %rd388;
	ld.global.f64 	%fd275, [%rd389];
	sub.s32 	%r808, %r1038, %r483;
	mad.lo.s32 	%r809, %r808, %r481, %r8;
	mul.wide.u32 	%rd390, %r809, 8;
	add.s64 	%rd391, %rd2, %rd390;
	ld.global.f64 	%fd276, [%rd391];
	sub.f64 	%fd277, %fd275, %fd276;
	ld.global.f64 	%fd278, [%rd3];
	add.f64 	%fd279, %fd277, %fd278;
	add.s32 	%r810, %r804, %r481;
	mul.wide.u32 	%rd392, %r810, 8;
	add.s64 	%rd393, %rd1, %rd392;
	st.global.f64 	[%rd393], %fd279;
	add.s32 	%r1038, %r1038, 2;
$L__BB5_58:
	and.b32  	%r811, %r483, 1;
	setp.eq.b32 	%p59, %r811, 1;
	not.pred 	%p60, %p59;
	@%p60 bra 	$L__BB5_60;
	add.s32 	%r812, %r1038, %r483;
	min.u32 	%r813, %r812, %r353;
	mad.lo.s32 	%r814, %r813, %r481, %r8;
	mul.wide.u32 	%rd394, %r814, 8;
	add.s64 	%rd395, %rd2, %rd394;
	ld.global.f64 	%fd280, [%rd395];
	sub.s32 	%r815, %r1039, %r483;
	mad.lo.s32 	%r816, %r815, %r481, %r8;
	mul.wide.u32 	%rd396, %r816, 8;
	add.s64 	%rd397, %rd2, %rd396;
	ld.global.f64 	%fd281, [%rd397];
	sub.f64 	%fd282, %fd280, %fd281;
	ld.global.f64 	%fd283, [%rd3];
	add.f64 	%fd284, %fd282, %fd283;
	mad.lo.s32 	%r817, %r1038, %r481, %r8;
	mul.wide.u32 	%rd398, %r817, 8;
	add.s64 	%rd399, %rd1, %rd398;
	st.global.f64 	[%rd399], %fd284;
$L__BB5_60:
	mov.u32 	%r818, %nctaid.y;
	add.s32 	%r819, %r818, -1;
	setp.ne.s32 	%p61, %r6, %r819;
	@%p61 bra 	$L__BB5_125;
	not.b32 	%r820, %r7;
	add.s32 	%r363, %r482, %r820;
	setp.eq.s32 	%p62, %r483, 0;
	@%p62 bra 	$L__BB5_82;
	not.b32 	%r364, %r483;
	add.s32 	%r822, %r483, -1;
	and.b32  	%r365, %r483, 3;
	setp.lt.u32 	%p63, %r822, 3;
	mov.b32 	%r1054, 0;
	@%p63 bra 	$L__BB5_73;
	and.b32  	%r1054, %r483, -4;
	neg.s32 	%r1052, %r1054;
	add.s32 	%r1051, %r483, 1;
	add.s32 	%r823, %r7, 2;
	sub.s32 	%r824, %r823, %r483;
	mad.lo.s32 	%r1050, %r481, %r824, %r5;
	shl.b32 	%r370, %r481, 2;
	add.s32 	%r1042, %r7, 3;
	mad.lo.s32 	%r1049, %r481, %r1042, %r5;
	sub.s32 	%r825, %r7, %r483;
	mul.lo.s32 	%r826, %r481, %r825;
	add.s32 	%r827, %r826, %r481;
	add.s32 	%r1048, %r5, %r827;
	mad.lo.s32 	%r1047, %r481, %r823, %r5;
	add.s32 	%r1046, %r5, %r826;
	mad.lo.s32 	%r828, %r481, %r7, %r481;
	add.s32 	%r1045, %r5, %r828;
	add.s32 	%r829, %r825, -1;
	mad.lo.s32 	%r1043, %r481, %r829, %r5;
	mov.u32 	%r1044, %r8;
$L__BB5_64:
	.pragma "nounroll";
	add.s32 	%r389, %r1042, -2;
	add.s32 	%r830, %r1042, -3;
	setp.ge.u32 	%p64, %r830, %r482;
	@%p64 bra 	$L__BB5_66;
	add.s32 	%r831, %r1051, -1;
	min.u32 	%r832, %r363, %r831;
	mad.lo.s32 	%r833, %r832, %r481, %r8;
	mul.wide.u32 	%rd400, %r833, 8;
	add.s64 	%rd401, %rd2, %rd400;
	ld.global.f64 	%fd285, [%rd401];
	mul.wide.u32 	%rd402, %r1043, 8;
	add.s64 	%rd403, %rd2, %rd402;
	ld.global.f64 	%fd286, [%rd403];
	sub.f64 	%fd287, %fd285, %fd286;
	ld.global.f64 	%fd288, [%rd4];
	add.f64 	%fd289, %fd287, %fd288;
	mul.wide.u32 	%rd404, %r1044, 8;
	add.s64 	%rd405, %rd1, %rd404;
	st.global.f64 	[%rd405], %fd289;
$L__BB5_66:
	setp.ge.u32 	%p65, %r389, %r482;
	@%p65 bra 	$L__BB5_68;
	min.u32 	%r834, %r363, %r1051;
	mad.lo.s32 	%r835, %r834, %r481, %r8;
	mul.wide.u32 	%rd406, %r835, 8;
	add.s64 	%rd407, %rd2, %rd406;
	ld.global.f64 	%fd290, [%rd407];
	mul.wide.u32 	%rd408, %r1046, 8;
	add.s64 	%rd409, %rd2, %rd408;
	ld.global.f64 	%fd291, [%rd409];
	sub.f64 	%fd292, %fd290, %fd291;
	ld.global.f64 	%fd293, [%rd4];
	add.f64 	%fd294, %fd292, %fd293;
	mul.wide.u32 	%rd410, %r1045, 8;
	add.s64 	%rd411, %rd1, %rd410;
	st.global.f64 	[%rd411], %fd294;
$L__BB5_68:
	add.s32 	%r836, %r389, 1;
	setp.ge.u32 	%p66, %r836, %r482;
	@%p66 bra 	$L__BB5_70;
	add.s32 	%r837, %r1051, 1;
	min.u32 	%r838, %r363, %r837;
	mad.lo.s32 	%r839, %r838, %r481, %r8;
	mul.wide.u32 	%rd412, %r839, 8;
	add.s64 	%rd413, %rd2, %rd412;
	ld.global.f64 	%fd295, [%rd413];
	mul.wide.u32 	%rd414, %r1048, 8;
	add.s64 	%rd415, %rd2, %rd414;
	ld.global.f64 	%fd296, [%rd415];
	sub.f64 	%fd297, %fd295, %fd296;
	ld.global.f64 	%fd298, [%rd4];
	add.f64 	%fd299, %fd297, %fd298;
	mul.wide.u32 	%rd416, %r1047, 8;
	add.s64 	%rd417, %rd1, %rd416;
	st.global.f64 	[%rd417], %fd299;
$L__BB5_70:
	setp.ge.u32 	%p67, %r1042, %r482;
	@%p67 bra 	$L__BB5_72;
	add.s32 	%r840, %r1051, 2;
	min.u32 	%r841, %r363, %r840;
	mad.lo.s32 	%r842, %r841, %r481, %r8;
	mul.wide.u32 	%rd418, %r842, 8;
	add.s64 	%rd419, %rd2, %rd418;
	ld.global.f64 	%fd300, [%rd419];
	mul.wide.u32 	%rd420, %r1050, 8;
	add.s64 	%rd421, %rd2, %rd420;
	ld.global.f64 	%fd301, [%rd421];
	sub.f64 	%fd302, %fd300, %fd301;
	ld.global.f64 	%fd303, [%rd4];
	add.f64 	%fd304, %fd302, %fd303;
	mul.wide.u32 	%rd422, %r1049, 8;
	add.s64 	%rd423, %rd1, %rd422;
	st.global.f64 	[%rd423], %fd304;
$L__BB5_72:
	add.s32 	%r1052, %r1052, 4;
	add.s32 	%r1051, %r1051, 4;
	add.s32 	%r1050, %r1050, %r370;
	add.s32 	%r1049, %r1049, %r370;
	add.s32 	%r1048, %r1048, %r370;
	add.s32 	%r1047, %r1047, %r370;
	add.s32 	%r1046, %r1046, %r370;
	add.s32 	%r1045, %r1045, %r370;
	add.s32 	%r1044, %r1044, %r370;
	add.s32 	%r1043, %r1043, %r370;
	add.s32 	%r1042, %r1042, 4;
	setp.ne.s32 	%p68, %r1052, 0;
	@%p68 bra 	$L__BB5_64;
$L__BB5_73:
	setp.eq.s32 	%p69, %r365, 0;
	@%p69 bra 	$L__BB5_82;
	setp.eq.s32 	%p70, %r365, 1;
	@%p70 bra 	$L__BB5_80;
	add.s32 	%r402, %r1054, %r7;
	setp.ge.u32 	%p71, %r402, %r482;
	@%p71 bra 	$L__BB5_77;
	add.s32 	%r843, %r1054, %r483;
	min.u32 	%r844, %r363, %r843;
	mad.lo.s32 	%r845, %r844, %r481, %r8;
	mul.wide.u32 	%rd424, %r845, 8;
	add.s64 	%rd425, %rd2, %rd424;
	ld.global.f64 	%fd305, [%rd425];
	add.s32 	%r846, %r1054, %r364;
	mad.lo.s32 	%r847, %r846, %r481, %r8;
	mul.wide.u32 	%rd426, %r847, 8;
	add.s64 	%rd427, %rd2, %rd426;
	ld.global.f64 	%fd306, [%rd427];
	sub.f64 	%fd307, %fd305, %fd306;
	ld.global.f64 	%fd308, [%rd4];
	add.f64 	%fd309, %fd307, %fd308;
	mad.lo.s32 	%r848, %r1054, %r481, %r8;
	mul.wide.u32 	%rd428, %r848, 8;
	add.s64 	%rd429, %rd1, %rd428;
	st.global.f64 	[%rd429], %fd309;
$L__BB5_77:
	add.s32 	%r849, %r402, 1;
	setp.ge.u32 	%p72, %r849, %r482;
	@%p72 bra 	$L__BB5_79;
	add.s32 	%r850, %r1054, %r483;
	add.s32 	%r851, %r850, 1;
	min.u32 	%r852, %r363, %r851;
	mad.lo.s32 	%r853, %r852, %r481, %r8;
	mul.wide.u32 	%rd430, %r853, 8;
	add.s64 	%rd431, %rd2, %rd430;
	ld.global.f64 	%fd310, [%rd431];
	sub.s32 	%r854, %r1054, %r483;
	mad.lo.s32 	%r855, %r854, %r481, %r8;
	mul.wide.u32 	%rd432, %r855, 8;
	add.s64 	%rd433, %rd2, %rd432;
	ld.global.f64 	%fd311, [%rd433];
	sub.f64 	%fd312, %fd310, %fd311;
	ld.global.f64 	%fd313, [%rd4];
	add.f64 	%fd314, %fd312, %fd313;
	mad.lo.s32 	%r856, %r481, %r1054, %r481;
	add.s32 	%r857, %r856, %r8;
	mul.wide.u32 	%rd434, %r857, 8;
	add.s64 	%rd435, %rd1, %rd434;
	st.global.f64 	[%rd435], %fd314;
$L__BB5_79:
	add.s32 	%r1054, %r1054, 2;
$L__BB5_80:
	and.b32  	%r858, %r483, 1;
	setp.eq.b32 	%p73, %r858, 1;
	not.pred 	%p74, %p73;
	add.s32 	%r859, %r1054, %r7;
	setp.ge.u32 	%p75, %r859, %r482;
	or.pred  	%p76, %p74, %p75;
	@%p76 bra 	$L__BB5_82;
	add.s32 	%r860, %r1054, %r483;
	min.u32 	%r861, %r363, %r860;
	mad.lo.s32 	%r862, %r861, %r481, %r8;
	mul.wide.u32 	%rd436, %r862, 8;
	add.s64 	%rd437, %rd2, %rd436;
	ld.global.f64 	%fd315, [%rd437];
	add.s32 	%r863, %r1054, %r364;
	mad.lo.s32 	%r864, %r863, %r481, %r8;
	mul.wide.u32 	%rd438, %r864, 8;
	add.s64 	%rd439, %rd2, %rd438;
	ld.global.f64 	%fd316, [%rd439];
	sub.f64 	%fd317, %fd315, %fd316;
	ld.global.f64 	%fd318, [%rd4];
	add.f64 	%fd319, %fd317, %fd318;
	mad.lo.s32 	%r865, %r1054, %r481, %r8;
	mul.wide.u32 	%rd440, %r865, 8;
	add.s64 	%rd441, %rd1, %rd440;
	st.global.f64 	[%rd441], %fd319;
$L__BB5_82:
	add.s32 	%r1056, %r7, %r483;
	setp.ge.u32 	%p77, %r1056, %r482;
	mad.lo.s32 	%r866, %r363, %r481, %r8;
	mul.wide.u32 	%rd442, %r866, 8;
	add.s64 	%rd5, %rd2, %rd442;
	@%p77 bra 	$L__BB5_84;
	ld.global.f64 	%fd320, [%rd5];
	mad.lo.s32 	%r867, %r483, %r481, %r8;
	mul.wide.u32 	%rd443, %r867, 8;
	add.s64 	%rd444, %rd1, %rd443;
	st.global.f64 	[%rd444], %fd320;
$L__BB5_84:
	sub.s32 	%r1076, %r2, %r483;
	setp.gt.u32 	%p78, %r1076, %r1;
	@%p78 bra 	$L__BB5_125;
	add.s32 	%r868, %r1076, -2;
	and.b32  	%r407, %r483, 7;
	setp.lt.u32 	%p79, %r868, 7;
	mov.u32 	%r1077, %r483;
	@%p79 bra 	$L__BB5_105;
	add.s32 	%r1073, %r483, 4;
	add.s32 	%r869, %r1056, 8;
	mad.lo.s32 	%r1072, %r481, %r869, %r5;
	shl.b32 	%r410, %r481, 3;
	add.s32 	%r870, %r1056, 7;
	mad.lo.s32 	%r1070, %r481, %r870, %r5;
	add.s32 	%r871, %r7, 7;
	mad.lo.s32 	%r1069, %r481, %r871, %r5;
	add.s32 	%r872, %r1056, 6;
	mad.lo.s32 	%r1068, %r481, %r872, %r5;
	add.s32 	%r873, %r7, 6;
	mad.lo.s32 	%r1067, %r481, %r873, %r5;
	add.s32 	%r874, %r1056, 5;
	mad.lo.s32 	%r1066, %r481, %r874, %r5;
	add.s32 	%r875, %r7, 5;
	mad.lo.s32 	%r1065, %r481, %r875, %r5;
	add.s32 	%r876, %r1056, 4;
	mad.lo.s32 	%r1064, %r481, %r876, %r5;
	add.s32 	%r877, %r7, 4;
	mad.lo.s32 	%r1063, %r481, %r877, %r5;
	add.s32 	%r878, %r1056, 3;
	mad.lo.s32 	%r1062, %r481, %r878, %r5;
	add.s32 	%r879, %r7, 3;
	mad.lo.s32 	%r1061, %r481, %r879, %r5;
	mad.lo.s32 	%r880, %r481, %r7, %r481;
	add.s32 	%r1060, %r5, %r880;
	add.s32 	%r881, %r7, 2;
	mad.lo.s32 	%r1059, %r481, %r881, %r5;
	add.s32 	%r882, %r1056, 2;
	mad.lo.s32 	%r1058, %r481, %r882, %r5;
	mad.lo.s32 	%r883, %r481, %r1056, %r481;
	add.s32 	%r1057, %r5, %r883;
	and.b32  	%r884, %r483, -8;
	neg.s32 	%r1055, %r884;
	mov.u32 	%r1071, %r8;
$L__BB5_87:
	.pragma "nounroll";
	add.s32 	%r885, %r1056, 1;
	setp.ge.u32 	%p80, %r885, %r482;
	@%p80 bra 	$L__BB5_89;
	ld.global.f64 	%fd321, [%rd5];
	mul.wide.u32 	%rd445, %r1071, 8;
	add.s64 	%rd446, %rd2, %rd445;
	ld.global.f64 	%fd322, [%rd446];
	sub.f64 	%fd323, %fd321, %fd322;
	mul.wide.u32 	%rd447, %r1057, 8;
	add.s64 	%rd448, %rd1, %rd447;
	st.global.f64 	[%rd448], %fd323;
$L__BB5_89:
	add.s32 	%r886, %r1056, 2;
	setp.ge.u32 	%p81, %r886, %r482;
	@%p81 bra 	$L__BB5_91;
	ld.global.f64 	%fd324, [%rd5];
	mul.wide.u32 	%rd449, %r1060, 8;
	add.s64 	%rd450, %rd2, %rd449;
	ld.global.f64 	%fd325, [%rd450];
	sub.f64 	%fd326, %fd324, %fd325;
	mul.wide.u32 	%rd451, %r1058, 8;
	add.s64 	%rd452, %rd1, %rd451;
	st.global.f64 	[%rd452], %fd326;
$L__BB5_91:
	add.s32 	%r887, %r1056, 3;
	setp.ge.u32 	%p82, %r887, %r482;
	@%p82 bra 	$L__BB5_93;
	ld.global.f64 	%fd327, [%rd5];
	mul.wide.u32 	%rd453, %r1059, 8;
	add.s64 	%rd454, %rd2, %rd453;
	ld.global.f64 	%fd328, [%rd454];
	sub.f64 	%fd329, %fd327, %fd328;
	mul.wide.u32 	%rd455, %r1062, 8;
	add.s64 	%rd456, %rd1, %rd455;
	st.global.f64 	[%rd456], %fd329;
$L__BB5_93:
	add.s32 	%r888, %r1056, 4;
	setp.ge.u32 	%p83, %r888, %r482;
	@%p83 bra 	$L__BB5_95;
	ld.global.f64 	%fd330, [%rd5];
	mul.wide.u32 	%rd457, %r1061, 8;
	add.s64 	%rd458, %rd2, %rd457;
	ld.global.f64 	%fd331, [%rd458];
	sub.f64 	%fd332, %fd330, %fd331;
	mul.wide.u32 	%rd459, %r1064, 8;
	add.s64 	%rd460, %rd1, %rd459;
	st.global.f64 	[%rd460], %fd332;
$L__BB5_95:
	add.s32 	%r889, %r1056, 5;
	setp.ge.u32 	%p84, %r889, %r482;
	@%p84 bra 	$L__BB5_97;
	ld.global.f64 	%fd333, [%rd5];
	mul.wide.u32 	%rd461, %r1063, 8;
	add.s64 	%rd462, %rd2, %rd461;
	ld.global.f64 	%fd334, [%rd462];
	sub.f64 	%fd335, %fd333, %fd334;
	mul.wide.u32 	%rd463, %r1066, 8;
	add.s64 	%rd464, %rd1, %rd463;
	st.global.f64 	[%rd464], %fd335;
$L__BB5_97:
	add.s32 	%r890, %r1056, 6;
	setp.ge.u32 	%p85, %r890, %r482;
	@%p85 bra 	$L__BB5_99;
	ld.global.f64 	%fd336, [%rd5];
	mul.wide.u32 	%rd465, %r1065, 8;
	add.s64 	%rd466, %rd2, %rd465;
	ld.global.f64 	%fd337, [%rd466];
	sub.f64 	%fd338, %fd336, %fd337;
	mul.wide.u32 	%rd467, %r1068, 8;
	add.s64 	%rd468, %rd1, %rd467;
	st.global.f64 	[%rd468], %fd338;
$L__BB5_99:
	add.s32 	%r891, %r1056, 7;
	setp.ge.u32 	%p86, %r891, %r482;
	@%p86 bra 	$L__BB5_101;
	ld.global.f64 	%fd339, [%rd5];
	mul.wide.u32 	%rd469, %r1067, 8;
	add.s64 	%rd470, %rd2, %rd469;
	ld.global.f64 	%fd340, [%rd470];
	sub.f64 	%fd341, %fd339, %fd340;
	mul.wide.u32 	%rd471, %r1070, 8;
	add.s64 	%rd472, %rd1, %rd471;
	st.global.f64 	[%rd472], %fd341;
$L__BB5_101:
	add.s32 	%r1056, %r1056, 8;
	setp.ge.u32 	%p87, %r1056, %r482;
	@%p87 bra 	$L__BB5_103;
	ld.global.f64 	%fd342, [%rd5];
	mul.wide.u32 	%rd473, %r1069, 8;
	add.s64 	%rd474, %rd2, %rd473;
	ld.global.f64 	%fd343, [%rd474];
	sub.f64 	%fd344, %fd342, %fd343;
	mul.wide.u32 	%rd475, %r1072, 8;
	add.s64 	%rd476, %rd1, %rd475;
	st.global.f64 	[%rd476], %fd344;
$L__BB5_103:
	add.s32 	%r1073, %r1073, 8;
	add.s32 	%r1072, %r1072, %r410;
	add.s32 	%r1071, %r1071, %r410;
	add.s32 	%r1070, %r1070, %r410;
	add.s32 	%r1069, %r1069, %r410;
	add.s32 	%r1068, %r1068, %r410;
	add.s32 	%r1067, %r1067, %r410;
	add.s32 	%r1066, %r1066, %r410;
	add.s32 	%r1065, %r1065, %r410;
	add.s32 	%r1064, %r1064, %r410;
	add.s32 	%r1063, %r1063, %r410;
	add.s32 	%r1062, %r1062, %r410;
	add.s32 	%r1061, %r1061, %r410;
	add.s32 	%r1060, %r1060, %r410;
	add.s32 	%r1059, %r1059, %r410;
	add.s32 	%r1058, %r1058, %r410;
	add.s32 	%r1057, %r1057, %r410;
	add.s32 	%r1055, %r1055, 8;
	setp.ne.s32 	%p88, %r1055, 0;
	@%p88 bra 	$L__BB5_87;
	add.s32 	%r1076, %r1073, -3;
	add.s32 	%r1077, %r1073, -4;
$L__BB5_105:
	setp.eq.s32 	%p89, %r407, 0;
	@%p89 bra 	$L__BB5_125;
	and.b32  	%r468, %r483, 3;
	setp.lt.u32 	%p90, %r407, 4;
	@%p90 bra 	$L__BB5_116;
	add.s32 	%r469, %r1076, %r7;
	setp.ge.u32 	%p91, %r469, %r482;
	@%p91 bra 	$L__BB5_109;
	ld.global.f64 	%fd345, [%rd5];
	sub.s32 	%r892, %r1077, %r483;
	mad.lo.s32 	%r893, %r892, %r481, %r8;
	mul.wide.u32 	%rd477, %r893, 8;
	add.s64 	%rd478, %rd2, %rd477;
	ld.global.f64 	%fd346, [%rd478];
	sub.f64 	%fd347, %fd345, %fd346;
	mad.lo.s32 	%r894, %r1076, %r481, %r8;
	mul.wide.u32 	%rd479, %r894, 8;
	add.s64 	%rd480, %rd1, %rd479;
	st.global.f64 	[%rd480], %fd347;
$L__BB5_109:
	add.s32 	%r470, %r1076, 1;
	add.s32 	%r895, %r469, 1;
	setp.ge.u32 	%p92, %r895, %r482;
	@%p92 bra 	$L__BB5_111;
	ld.global.f64 	%fd348, [%rd5];
	sub.s32 	%r896, %r1076, %r483;
	mad.lo.s32 	%r897, %r896, %r481, %r8;
	mul.wide.u32 	%rd481, %r897, 8;
	add.s64 	%rd482, %rd2, %rd481;
	ld.global.f64 	%fd349, [%rd482];
	sub.f64 	%fd350, %fd348, %fd349;
	mad.lo.s32 	%r898, %r470, %r481, %r8;
	mul.wide.u32 	%rd483, %r898, 8;
	add.s64 	%rd484, %rd1, %rd483;
	st.global.f64 	[%rd484], %fd350;
$L__BB5_111:
	add.s32 	%r471, %r1076, 2;
	add.s32 	%r899, %r469, 2;
	setp.ge.u32 	%p93, %r899, %r482;
	@%p93 bra 	$L__BB5_113;
	ld.global.f64 	%fd351, [%rd5];
	sub.s32 	%r900, %r470, %r483;
	mad.lo.s32 	%r901, %r900, %r481, %r8;
	mul.wide.u32 	%rd485, %r901, 8;
	add.s64 	%rd486, %rd2, %rd485;
	ld.global.f64 	%fd352, [%rd486];
	sub.f64 	%fd353, %fd351, %fd352;
	mad.lo.s32 	%r902, %r471, %r481, %r8;
	mul.wide.u32 	%rd487, %r902, 8;
	add.s64 	%rd488, %rd1, %rd487;
	st.global.f64 	[%rd488], %fd353;
$L__BB5_113:
	add.s32 	%r1077, %r1076, 3;
	add.s32 	%r903, %r469, 3;
	setp.ge.u32 	%p94, %r903, %r482;
	@%p94 bra 	$L__BB5_115;
	ld.global.f64 	%fd354, [%rd5];
	sub.s32 	%r904, %r471, %r483;
	mad.lo.s32 	%r905, %r904, %r481, %r8;
	mul.wide.u32 	%rd489, %r905, 8;
	add.s64 	%rd490, %rd2, %rd489;
	ld.global.f64 	%fd355, [%rd490];
	sub.f64 	%fd356, %fd354, %fd355;
	mad.lo.s32 	%r906, %r1077, %r481, %r8;
	mul.wide.u32 	%rd491, %r906, 8;
	add.s64 	%rd492, %rd1, %rd491;
	st.global.f64 	[%rd492], %fd356;
$L__BB5_115:
	add.s32 	%r1076, %r1076, 4;
$L__BB5_116:
	setp.eq.s32 	%p95, %r468, 0;
	@%p95 bra 	$L__BB5_125;
	setp.eq.s32 	%p96, %r468, 1;
	@%p96 bra 	$L__BB5_123;
	add.s32 	%r476, %r1076, %r7;
	setp.ge.u32 	%p97, %r476, %r482;
	@%p97 bra 	$L__BB5_120;
	ld.global.f64 	%fd357, [%rd5];
	sub.s32 	%r907, %r1077, %r483;
	mad.lo.s32 	%r908, %r907, %r481, %r8;
	mul.wide.u32 	%rd493, %r908, 8;
	add.s64 	%rd494, %rd2, %rd493;
	ld.global.f64 	%fd358, [%rd494];
	sub.f64 	%fd359, %fd357, %fd358;
	mad.lo.s32 	%r909, %r1076, %r481, %r8;
	mul.wide.u32 	%rd495, %r909, 8;
	add.s64 	%rd496, %rd1, %rd495;
	st.global.f64 	[%rd496], %fd359;
$L__BB5_120:
	add.s32 	%r1077, %r1076, 1;
	add.s32 	%r910, %r476, 1;
	setp.ge.u32 	%p98, %r910, %r482;
	@%p98 bra 	$L__BB5_122;
	ld.global.f64 	%fd360, [%rd5];
	sub.s32 	%r911, %r1076, %r483;
	mad.lo.s32 	%r912, %r911, %r481, %r8;
	mul.wide.u32 	%rd497, %r912, 8;
	add.s64 	%rd498, %rd2, %rd497;
	ld.global.f64 	%fd361, [%rd498];
	sub.f64 	%fd362, %fd360, %fd361;
	mad.lo.s32 	%r913, %r1077, %r481, %r8;
	mul.wide.u32 	%rd499, %r913, 8;
	add.s64 	%rd500, %rd1, %rd499;
	st.global.f64 	[%rd500], %fd362;
$L__BB5_122:
	add.s32 	%r1076, %r1076, 2;
$L__BB5_123:
	and.b32  	%r914, %r483, 1;
	setp.eq.b32 	%p99, %r914, 1;
	not.pred 	%p100, %p99;
	add.s32 	%r915, %r1076, %r7;
	setp.ge.u32 	%p101, %r915, %r482;
	or.pred  	%p102, %p100, %p101;
	@%p102 bra 	$L__BB5_125;
	ld.global.f64 	%fd363, [%rd5];
	sub.s32 	%r916, %r1077, %r483;
	mad.lo.s32 	%r917, %r916, %r481, %r8;
	mul.wide.u32 	%rd501, %r917, 8;
	add.s64 	%rd502, %rd2, %rd501;
	ld.global.f64 	%fd364, [%rd502];
	sub.f64 	%fd365, %fd363, %fd364;
	mad.lo.s32 	%r918, %r1076, %r481, %r8;
	mul.wide.u32 	%rd503, %r918, 8;
	add.s64 	%rd504, %rd1, %rd503;
	st.global.f64 	[%rd504], %fd365;
$L__BB5_125:
	ret;

}
	// .globl	_Z10mask_twicePdPKhS1_jjd
.visible .entry _Z10mask_twicePdPKhS1_jjd(
	.param .u64 .ptr .align 1 _Z10mask_twicePdPKhS1_jjd_param_0,
	.param .u64 .ptr .align 1 _Z10mask_twicePdPKhS1_jjd_param_1,
	.param .u64 .ptr .align 1 _Z10mask_twicePdPKhS1_jjd_param_2,
	.param .u32 _Z10mask_twicePdPKhS1_jjd_param_3,
	.param .u32 _Z10mask_twicePdPKhS1_jjd_param_4,
	.param .f64 _Z10mask_twicePdPKhS1_jjd_param_5
)
{
	.reg .pred 	%p<6>;
	.reg .b16 	%rs<3>;
	.reg .b32 	%r<14>;
	.reg .b64 	%rd<14>;

	ld.param.u64 	%rd1, [_Z10mask_twicePdPKhS1_jjd_param_0];
	ld.param.u64 	%rd2, [_Z10mask_twicePdPKhS1_jjd_param_1];
	ld.param.u64 	%rd3, [_Z10mask_twicePdPKhS1_jjd_param_2];
	ld.param.u32 	%r2, [_Z10mask_twicePdPKhS1_jjd_param_3];
	ld.param.u32 	%r3, [_Z10mask_twicePdPKhS1_jjd_param_4];
	mov.u32 	%r5, %ntid.x;
	mov.u32 	%r6, %ctaid.x;
	mov.u32 	%r7, %tid.x;
	mad.lo.s32 	%r8, %r5, %r6, %r7;
	mov.u32 	%r9, %ntid.y;
	mov.u32 	%r10, %ctaid.y;
	mov.u32 	%r11, %tid.y;
	mad.lo.s32 	%r12, %r9, %r10, %r11;
	mad.lo.s32 	%r1, %r2, %r12, %r8;
	setp.ge.u32 	%p1, %r8, %r2;
	setp.ge.u32 	%p2, %r12, %r3;
	or.pred  	%p3, %p1, %p2;
	@%p3 bra 	$L__BB6_4;
	cvta.to.global.u64 	%rd4, %rd2;
	cvt.u64.u32 	%rd5, %r1;
	add.s64 	%rd6, %rd4, %rd5;
	ld.global.u8 	%rs1, [%rd6];
	setp.ne.s16 	%p4, %rs1, 1;
	@%p4 bra 	$L__BB6_3;
	cvta.to.global.u64 	%rd8, %rd3;
	add.s64 	%rd9, %rd8, %rd5;
	ld.global.u8 	%rs2, [%rd9];
	setp.eq.s16 	%p5, %rs2, 1;
	@%p5 bra 	$L__BB6_4;
$L__BB6_3:
	cvta.to.global.u64 	%rd10, %rd1;
	mul.wide.u32 	%rd11, %r1, 8;
	add.s64 	%rd12, %rd10, %rd11;
	mov.b64 	%rd13, 0;
	st.global.u64 	[%rd12], %rd13;
$L__BB6_4:
	ret;

}


// ===== COMPILED SASS (sm_100) =====

	.target	sm_100

	.elftype	@"ET_EXEC"


//--------------------- .note.nv.tkinfo           --------------------------
	.section	.note.nv.tkinfo,"",@"SHT_NOTE"
	.sectionflags	@"SHF_NOTE_NV_TKINFO"
	.tkinfo
        /*0018*/ 	.word	0x00000002
        /*0030*/ 	.string	""
        /*0030*/ 	.string	"ptxas"
        /*0030*/ 	.string	"Cuda compilation tools, release 13.0, V13.0.88"
        /*0030*/ 	.string	"Build cuda_13.0.r13.0/compiler.36424714_0"
        /*0030*/ 	.string	"-arch sm_100 -m 64 "



//--------------------- .note.nv.cuinfo           --------------------------
	.section	.note.nv.cuinfo,"",@"SHT_NOTE"
	.sectionflags	@"SHF_NOTE_NV_CUINFO"
        /*0018*/ 	.short	0x0002
        /*001a*/ 	.short	0x0064
        /*001c*/ 	.short	0x0082
	.zero		2


//--------------------- .nv.info                  --------------------------
	.section	.nv.info,"",@"SHT_CUDA_INFO"
	.align	4


	//----- nvinfo : EIATTR_REGCOUNT
	.align		4
        /*0000*/ 	.byte	0x04, 0x2f
        /*0002*/ 	.short	(.L_1 - .L_0)
	.align		4
.L_0:
        /*0004*/ 	.word	index@(_Z15gtranspose_charPhPKhjj)
        /*0008*/ 	.word	0x00000008


	//----- nvinfo : EIATTR_FRAME_SIZE
	.align		4
.L_1:
        /*000c*/ 	.byte	0x04, 0x11
        /*000e*/ 	.short	(.L_3 - .L_2)
	.align		4
.L_2:
        /*0010*/ 	.word	index@(_Z15gtranspose_charPhPKhjj)
        /*0014*/ 	.word	0x00000000


	//----- nvinfo : EIATTR_REGCOUNT
	.align		4
.L_3:
        /*0018*/ 	.byte	0x04, 0x2f
        /*001a*/ 	.short	(.L_5 - .L_4)
	.align		4
.L_4:
        /*001c*/ 	.word	index@(_Z17gtranspose_doublePdPKdjj)
        /*0020*/ 	.word	0x0000000a


	//----- nvinfo : EIATTR_FRAME_SIZE
	.align		4
.L_5:
        /*0024*/ 	.byte	0x04, 0x11
        /*0026*/ 	.short	(.L_7 - .L_6)
	.align		4
.L_6:
        /*0028*/ 	.word	index@(_Z17gtranspose_doublePdPKdjj)
        /*002c*/ 	.word	0x00000000


	//----- nvinfo : EIATTR_REGCOUNT
	.align		4
.L_7:
        /*0030*/ 	.byte	0x04, 0x2f
        /*0032*/ 	.short	(.L_9 - .L_8)
	.align		4
.L_8:
        /*0034*/ 	.word	index@(_Z20complementary_to_ONEPKhS0_Phjj)
        /*0038*/ 	.word	0x0000000c


	//----- nvinfo : EIATTR_FRAME_SIZE
	.align		4
.L_9:
        /*003c*/ 	.byte	0x04, 0x11
        /*003e*/ 	.short	(.L_11 - .L_10)
	.align		4
.L_10:
        /*0040*/ 	.word	index@(_Z20complementary_to_ONEPKhS0_Phjj)
        /*0044*/ 	.word	0x00000000


	//----- nvinfo : EIATTR_REGCOUNT
	.align		4
.L_11:
        /*0048*/ 	.byte	0x04, 0x2f
        /*004a*/ 	.short	(.L_13 - .L_12)
	.align		4
.L_12:
        /*004c*/ 	.word	index@(_Z12Vcumsum_charPKhmmPdj)
        /*0050*/ 	.word	0x00000050


	//----- nvinfo : EIATTR_FRAME_SIZE
	.align		4
.L_13:
        /*0054*/ 	.byte	0x04, 0x11
        /*0056*/ 	.short	(.L_15 - .L_14)
	.align		4
.L_14:
        /*0058*/ 	.word	index@(_Z12Vcumsum_charPKhmmPdj)
        /*005c*/ 	.word	0x00000000


	//----- nvinfo : EIATTR_REGCOUNT
	.align		4
.L_15:
        /*0060*/ 	.byte	0x04, 0x2f
        /*0062*/ 	.short	(.L_17 - .L_16)
	.align		4
.L_16:
        /*0064*/ 	.word	index@(_Z14Vcumsum_doublePKdmmPdj)
        /*0068*/ 	.word	0x0000001c


	//----- nvinfo : EIATTR_FRAME_SIZE
	.align		4
.L_17:
        /*006c*/ 	.byte	0x04, 0x11
        /*006e*/ 	.short	(.L_19 - .L_18)
	.align		4
.L_18:
        /*0070*/ 	.word	index@(_Z14Vcumsum_doublePKdmmPdj)
        /*0074*/ 	.word	0x00000000


	//----- nvinfo : EIATTR_REGCOUNT
	.align		4
.L_19:
        /*0078*/ 	.byte	0x04, 0x2f
        /*007a*/ 	.short	(.L_21 - .L_20)
	.align		4
.L_20:
        /*007c*/ 	.word	index@(_Z14sum_of_3_LINESPKdjjPdj)
        /*0080*/ 	.word	0x00000030


	//----- nvinfo : EIATTR_FRAME_SIZE
	.align		4
.L_21:
        /*0084*/ 	.byte	0x04, 0x11
        /*0086*/ 	.short	(.L_23 - .L_22)
	.align		4
.L_22:
        /*0088*/ 	.word	index@(_Z14sum_of_3_LINESPKdjjPdj)
        /*008c*/ 	.word	0x00000000


	//----- nvinfo : EIATTR_REGCOUNT
	.align		4
.L_23:
        /*0090*/ 	.byte	0x04, 0x2f
        /*0092*/ 	.short	(.L_25 - .L_24)
	.align		4
.L_24:
        /*0094*/ 	.word	index@(_Z10mask_twicePdPKhS1_jjd)
        /*0098*/ 	.word	0x00000008


	//----- nvinfo : EIATTR_FRAME_SIZE
	.align		4
.L_25:
        /*009c*/ 	.byte	0x04, 0x11
        /*009e*/ 	.short	(.L_27 - .L_26)
	.align		4
.L_26:
        /*00a0*/ 	.word	index@(_Z10mask_twicePdPKhS1_jjd)
        /*00a4*/ 	.word	0x00000000


	//----- nvinfo : EIATTR_MIN_STACK_SIZE
	.align		4
.L_27:
        /*00a8*/ 	.byte	0x04, 0x12
        /*00aa*/ 	.short	(.L_29 - .L_28)
	.align		4
.L_28:
        /*00ac*/ 	.word	index@(_Z10mask_twicePdPKhS1_jjd)
        /*00b0*/ 	.word	0x00000000


	//----- nvinfo : EIATTR_MIN_STACK_SIZE
	.align		4
.L_29:
        /*00b4*/ 	.byte	0x04, 0x12
        /*00b6*/ 	.short	(.L_31 - .L_30)
	.align		4
.L_30:
        /*00b8*/ 	.word	index@(_Z14sum_of_3_LINESPKdjjPdj)
        /*00bc*/ 	.word	0x00000000


	//----- nvinfo : EIATTR_MIN_STACK_SIZE
	.align		4
.L_31:
        /*00c0*/ 	.byte	0x04, 0x12
        /*00c2*/ 	.short	(.L_33 - .L_32)
	.align		4
.L_32:
        /*00c4*/ 	.word	index@(_Z14Vcumsum_doublePKdmmPdj)
        /*00c8*/ 	.word	0x00000000


	//----- nvinfo : EIATTR_MIN_STACK_SIZE
	.align		4
.L_33:
        /*00cc*/ 	.byte	0x04, 0x12
        /*00ce*/ 	.short	(.L_35 - .L_34)
	.align		4
.L_34:
        /*00d0*/ 	.word	index@(_Z12Vcumsum_charPKhmmPdj)
        /*00d4*/ 	.word	0x00000000


	//----- nvinfo : EIATTR_MIN_STACK_SIZE
	.align		4
.L_35:
        /*00d8*/ 	.byte	0x04, 0x12
        /*00da*/ 	.short	(.L_37 - .L_36)
	.align		4
.L_36:
        /*00dc*/ 	.word	index@(_Z20complementary_to_ONEPKhS0_Phjj)
        /*00e0*/ 	.word	0x00000000


	//----- nvinfo : EIATTR_MIN_STACK_SIZE
	.align		4
.L_37:
        /*00e4*/ 	.byte	0x04, 0x12
        /*00e6*/ 	.short	(.L_39 - .L_38)
	.align		4
.L_38:
        /*00e8*/ 	.word	index@(_Z17gtranspose_doublePdPKdjj)
        /*00ec*/ 	.word	0x00000000


	//----- nvinfo : EIATTR_MIN_STACK_SIZE
	.align		4
.L_39:
        /*00f0*/ 	.byte	0x04, 0x12
        /*00f2*/ 	.short	(.L_41 - .L_40)
	.align		4
.L_40:
        /*00f4*/ 	.word	index@(_Z15gtranspose_charPhPKhjj)
        /*00f8*/ 	.word	0x00000000
.L_41:


//--------------------- .nv.compat                --------------------------
	.section	.nv.compat,"",@"SHT_CUDA_COMPAT_INFO"
	.align	4
        /*0000*/ 	.byte	0x02, 0x09, 0x00, 0x00, 0x02, 0x02, 0x01, 0x00, 0x02, 0x05, 0x05, 0x00, 0x03, 0x07, 0x01, 0x01
        /*0010*/ 	.byte	0x02, 0x03, 0x00, 0x00, 0x02, 0x06, 0x01, 0x00, 0x04, 0x0b, 0x08, 0x00, 0x01, 0x00, 0x00, 0x00
        /*0020*/ 	.byte	0x00, 0x00, 0x00, 0x00


//--------------------- .nv.info._Z10mask_twicePdPKhS1_jjd --------------------------
	.section	.nv.info._Z10mask_twicePdPKhS1_jjd,"",@"SHT_CUDA_INFO"
	.sectionflags	@""
	.align	4


	//----- nvinfo : EIATTR_CUDA_API_VERSION
	.align		4
        /*0000*/ 	.byte	0x04, 0x37
        /*0002*/ 	.short	(.L_43 - .L_42)
.L_42:
        /*0004*/ 	.word	0x00000082


	//----- nvinfo : EIATTR_KPARAM_INFO
	.align		4
.L_43:
        /*0008*/ 	.byte	0x04, 0x17
        /*000a*/ 	.short	(.L_45 - .L_44)
.L_44:
        /*000c*/ 	.word	0x00000000
        /*0010*/ 	.short	0x0005
        /*0012*/ 	.short	0x0020
        /*0014*/ 	.byte	0x00, 0xf0, 0x21, 0x00


	//----- nvinfo : EIATTR_KPARAM_INFO
	.align		4
.L_45:
        /*0018*/ 	.byte	0x04, 0x17
        /*001a*/ 	.short	(.L_47 - .L_46)
.L_46:
        /*001c*/ 	.word	0x00000000
        /*0020*/ 	.short	0x0004
        /*0022*/ 	.short	0x001c
        /*0024*/ 	.byte	0x00, 0xf0, 0x11, 0x00


	//----- nvinfo : EIATTR_KPARAM_INFO
	.align		4
.L_47:
        /*0028*/ 	.byte	0x04, 0x17
        /*002a*/ 	.short	(.L_49 - .L_48)
.L_48:
        /*002c*/ 	.word	0x00000000
        /*0030*/ 	.short	0x0003
        /*0032*/ 	.short	0x0018
        /*0034*/ 	.byte	0x00, 0xf0, 0x11, 0x00


	//----- nvinfo : EIATTR_KPARAM_INFO
	.align		4
.L_49:
        /*0038*/ 	.byte	0x04, 0x17
        /*003a*/ 	.short	(.L_51 - .L_50)
.L_50:
        /*003c*/ 	.word	0x00000000
        /*0040*/ 	.short	0x0002
        /*0042*/ 	.short	0x0010
        /*0044*/ 	.byte	0x00, 0xf5, 0x21, 0x00


	//----- nvinfo : EIATTR_KPARAM_INFO
	.align		4
.L_51:
        /*0048*/ 	.byte	0x04, 0x17
        /*004a*/ 	.short	(.L_53 - .L_52)
.L_52:
        /*004c*/ 	.word	0x00000000
        /*0050*/ 	.short	0x0001
        /*0052*/ 	.short	0x0008
        /*0054*/ 	.byte	0x00, 0xf5, 0x21, 0x00


	//----- nvinfo : EIATTR_KPARAM_INFO
	.align		4
.L_53:
        /*0058*/ 	.byte	0x04, 0x17
        /*005a*/ 	.short	(.L_55 - .L_54)
.L_54:
        /*005c*/ 	.word	0x00000000
        /*0060*/ 	.short	0x0000
        /*0062*/ 	.short	0x0000
        /*0064*/ 	.byte	0x00, 0xf5, 0x21, 0x00


	//----- nvinfo : EIATTR_SPARSE_MMA_MASK
	.align		4
.L_55:
        /*0068*/ 	.byte	0x03, 0x50
        /*006a*/ 	.short	0x0000


	//----- nvinfo : EIATTR_MAXREG_COUNT
	.align		4
        /*006c*/ 	.byte	0x03, 0x1b
        /*006e*/ 	.short	0x00ff


	//----- nvinfo : EIATTR_MERCURY_ISA_VERSION
	.align		4
        /*0070*/ 	.byte	0x03, 0x5f
        /*0072*/ 	.short	0x0101


	//----- nvinfo : EIATTR_VRC_CTA_INIT_COUNT
	.align		4
        /*0074*/ 	.byte	0x02, 0x4a
	.zero		1
	.zero		1


	//----- nvinfo : EIATTR_EXIT_INSTR_OFFSETS
	.align		4
        /*0078*/ 	.byte	0x04, 0x1c
        /*007a*/ 	.short	(.L_57 - .L_56)


	//   ....[0]....
.L_56:
        /*007c*/ 	.word	0x000000d0


	//   ....[1]....
        /*0080*/ 	.word	0x000001b0


	//   ....[2]....
        /*0084*/ 	.word	0x00000200


	//----- nvinfo : EIATTR_CRS_STACK_SIZE
	.align		4
.L_57:
        /*0088*/ 	.byte	0x04, 0x1e
        /*008a*/ 	.short	(.L_59 - .L_58)
.L_58:
        /*008c*/ 	.word	0x00000000


	//----- nvinfo : EIATTR_CBANK_PARAM_SIZE
	.align		4
.L_59:
        /*0090*/ 	.byte	0x03, 0x19
        /*0092*/ 	.short	0x0028


	//----- nvinfo : EIATTR_PARAM_CBANK
	.align		4
        /*0094*/ 	.byte	0x04, 0x0a
        /*0096*/ 	.short	(.L_61 - .L_60)
	.align		4
.L_60:
        /*0098*/ 	.word	index@(.nv.constant0._Z10mask_twicePdPKhS1_jjd)
        /*009c*/ 	.short	0x0380
        /*009e*/ 	.short	0x0028


	//----- nvinfo : EIATTR_SW_WAR
	.align		4
.L_61:
        /*00a0*/ 	.byte	0x04, 0x36
        /*00a2*/ 	.short	(.L_63 - .L_62)
.L_62:
        /*00a4*/ 	.word	0x00000008
.L_63:


//--------------------- .nv.info._Z14sum_of_3_LINESPKdjjPdj --------------------------
	.section	.nv.info._Z14sum_of_3_LINESPKdjjPdj,"",@"SHT_CUDA_INFO"
	.sectionflags	@""
	.align	4


	//----- nvinfo : EIATTR_CUDA_API_VERSION
	.align		4
        /*0000*/ 	.byte	0x04, 0x37
        /*0002*/ 	.short	(.L_65 - .L_64)
.L_64:
        /*0004*/ 	.word	0x00000082


	//----- nvinfo : EIATTR_KPARAM_INFO
	.align		4
.L_65:
        /*0008*/ 	.byte	0x04, 0x17
        /*000a*/ 	.short	(.L_67 - .L_66)
.L_66:
        /*000c*/ 	.word	0x00000000
        /*0010*/ 	.short	0x0004
        /*0012*/ 	.short	0x0018
        /*0014*/ 	.byte	0x00, 0xf0, 0x11, 0x00


	//----- nvinfo : EIATTR_KPARAM_INFO
	.align		4
.L_67:
        /*0018*/ 	.byte	0x04, 0x17
        /*001a*/ 	.short	(.L_69 - .L_68)
.L_68:
        /*001c*/ 	.word	0x00000000
        /*0020*/ 	.short	0x0003
        /*0022*/ 	.short	0x0010
        /*0024*/ 	.byte	0x00, 0xf5, 0x21, 0x00


	//----- nvinfo : EIATTR_KPARAM_INFO
	.align		4
.L_69:
        /*0028*/ 	.byte	0x04, 0x17
        /*002a*/ 	.short	(.L_71 - .L_70)
.L_70:
        /*002c*/ 	.word	0x00000000
        /*0030*/ 	.short	0x0002
        /*0032*/ 	.short	0x000c
        /*0034*/ 	.byte	0x00, 0xf0, 0x11, 0x00


	//----- nvinfo : EIATTR_KPARAM_INFO
	.align		4
.L_71:
        /*0038*/ 	.byte	0x04, 0x17
        /*003a*/ 	.short	(.L_73 - .L_72)
.L_72:
        /*003c*/ 	.word	0x00000000
        /*0040*/ 	.short	0x0001
        /*0042*/ 	.short	0x0008
        /*0044*/ 	.byte	0x00, 0xf0, 0x11, 0x00


	//----- nvinfo : EIATTR_KPARAM_INFO
	.align		4
.L_73:
        /*0048*/ 	.byte	0x04, 0x17
        /*004a*/ 	.short	(.L_75 - .L_74)
.L_74:
        /*004c*/ 	.word	0x00000000
        /*0050*/ 	.short	0x0000
        /*0052*/ 	.short	0x0000
        /*0054*/ 	.byte	0x00, 0xf5, 0x21, 0x00


	//----- nvinfo : EIATTR_SPARSE_MMA_MASK
	.align		4
.L_75:
        /*0058*/ 	.byte	0x03, 0x50
        /*005a*/ 	.short	0x0000


	//----- nvinfo : EIATTR_MAXREG_COUNT
	.align		4
        /*005c*/ 	.byte	0x03, 0x1b
        /*005e*/ 	.short	0x00ff


	//----- nvinfo : EIATTR_MERCURY_ISA_VERSION
	.align		4
        /*0060*/ 	.byte	0x03, 0x5f
        /*0062*/ 	.short	0x0101


	//----- nvinfo : EIATTR_VRC_CTA_INIT_COUNT
	.align		4
        /*0064*/ 	.byte	0x02, 0x4a
	.zero		1
	.zero		1


	//----- nvinfo : EIATTR_EXIT_INSTR_OFFSETS
	.align		4
        /*0068*/ 	.byte	0x04, 0x1c
        /*006a*/ 	.short	(.L_77 - .L_76)


	//   ....[0]....
.L_76:
        /*006c*/ 	.word	0x00000090


	//   ....[1]....
        /*0070*/ 	.word	0x000054c0


	//   ....[2]....
        /*0074*/ 	.word	0x000060a0


	//   ....[3]....
        /*0078*/ 	.word	0x000069f0


	//   ....[4]....
        /*007c*/ 	.word	0x00006df0


	//   ....[5]....
        /*0080*/ 	.word	0x00007030


	//   ....[6]....
        /*0084*/ 	.word	0x000070f0


	//----- nvinfo : EIATTR_CBANK_PARAM_SIZE
	.align		4
.L_77:
        /*0088*/ 	.byte	0x03, 0x19
        /*008a*/ 	.short	0x001c


	//----- nvinfo : EIATTR_PARAM_CBANK
	.align		4
        /*008c*/ 	.byte	0x04, 0x0a
        /*008e*/ 	.short	(.L_79 - .L_78)
	.align		4
.L_78:
        /*0090*/ 	.word	index@(.nv.constant0._Z14sum_of_3_LINESPKdjjPdj)
        /*0094*/ 	.short	0x0380
        /*0096*/ 	.short	0x001c


	//----- nvinfo : EIATTR_SW_WAR
	.align		4
.L_79:
        /*0098*/ 	.byte	0x04, 0x36
        /*009a*/ 	.short	(.L_81 - .L_80)
.L_80:
        /*009c*/ 	.word	0x00000008
.L_81:


//--------------------- .nv.info._Z14Vcumsum_doublePKdmmPdj --------------------------
	.section	.nv.info._Z14Vcumsum_doublePKdmmPdj,"",@"SHT_CUDA_INFO"
	.sectionflags	@""
	.align	4


	//----- nvinfo : EIATTR_CUDA_API_VERSION
	.align		4
        /*0000*/ 	.byte	0x04, 0x37
        /*0002*/ 	.short	(.L_83 - .L_82)
.L_82:
        /*0004*/ 	.word	0x00000082


	//----- nvinfo : EIATTR_KPARAM_INFO
	.align		4
.L_83:
        /*0008*/ 	.byte	0x04, 0x17
        /*000a*/ 	.short	(.L_85 - .L_84)
.L_84:
        /*000c*/ 	.word	0x00000000
        /*0010*/ 	.short	0x0004
        /*0012*/ 	.short	0x0020
        /*0014*/ 	.byte	0x00, 0xf0, 0x11, 0x00


	//----- nvinfo : EIATTR_KPARAM_INFO
	.align		4
.L_85:
        /*0018*/ 	.byte	0x04, 0x17
        /*001a*/ 	.short	(.L_87 - .L_86)
.L_86:
        /*001c*/ 	.word	0x00000000
        /*0020*/ 	.short	0x0003
        /*0022*/ 	.short	0x0018
        /*0024*/ 	.byte	0x00, 0xf5, 0x21, 0x00


	//----- nvinfo : EIATTR_KPARAM_INFO
	.align		4
.L_87:
        /*0028*/ 	.byte	0x04, 0x17
        /*002a*/ 	.short	(.L_89 - .L_88)
.L_88:
        /*002c*/ 	.word	0x00000000
        /*0030*/ 	.short	0x0002
        /*0032*/ 	.short	0x0010
        /*0034*/ 	.byte	0x00, 0xf0, 0x21, 0x00


	//----- nvinfo : EIATTR_KPARAM_INFO
	.align		4
.L_89:
        /*0038*/ 	.byte	0x04, 0x17
        /*003a*/ 	.short	(.L_91 - .L_90)
.L_90:
        /*003c*/ 	.word	0x00000000
        /*0040*/ 	.short	0x0001
        /*0042*/ 	.short	0x0008
        /*0044*/ 	.byte	0x00, 0xf0, 0x21, 0x00


	//----- nvinfo : EIATTR_KPARAM_INFO
	.align		4
.L_91:
        /*0048*/ 	.byte	0x04, 0x17
        /*004a*/ 	.short	(.L_93 - .L_92)
.L_92:
        /*004c*/ 	.word	0x00000000
        /*0050*/ 	.short	0x0000
        /*0052*/ 	.short	0x0000
        /*0054*/ 	.byte	0x00, 0xf5, 0x21, 0x00


	//----- nvinfo : EIATTR_SPARSE_MMA_MASK
	.align		4
.L_93:
        /*0058*/ 	.byte	0x03, 0x50
        /*005a*/ 	.short	0x0000


	//----- nvinfo : EIATTR_MAXREG_COUNT
	.align		4
        /*005c*/ 	.byte	0x03, 0x1b
        /*005e*/ 	.short	0x00ff


	//----- nvinfo : EIATTR_MERCURY_ISA_VERSION
	.align		4
        /*0060*/ 	.byte	0x03, 0x5f
        /*0062*/ 	.short	0x0101


	//----- nvinfo : EIATTR_VRC_CTA_INIT_COUNT
	.align		4
        /*0064*/ 	.byte	0x02, 0x4a
	.zero		1
	.zero		1


	//----- nvinfo : EIATTR_EXIT_INSTR_OFFSETS
	.align		4
        /*0068*/ 	.byte	0x04, 0x1c
        /*006a*/ 	.short	(.L_95 - .L_94)


	//   ....[0]....
.L_94:
        /*006c*/ 	.word	0x00000080


	//   ....[1]....
        /*0070*/ 	.word	0x000002b0


	//   ....[2]....
        /*0074*/ 	.word	0x00001580


	//   ....[3]....
        /*0078*/ 	.word	0x00001d40


	//   ....[4]....
        /*007c*/ 	.word	0x000020b0


	//----- nvinfo : EIATTR_CRS_STACK_SIZE
	.align		4
.L_95:
        /*0080*/ 	.byte	0x04, 0x1e
        /*0082*/ 	.short	(.L_97 - .L_96)
.L_96:
        /*0084*/ 	.word	0x00000000


	//----- nvinfo : EIATTR_CBANK_PARAM_SIZE
	.align		4
.L_97:
        /*0088*/ 	.byte	0x03, 0x19
        /*008a*/ 	.short	0x0024


	//----- nvinfo : EIATTR_PARAM_CBANK
	.align		4
        /*008c*/ 	.byte	0x04, 0x0a
        /*008e*/ 	.short	(.L_99 - .L_98)
	.align		4
.L_98:
        /*0090*/ 	.word	index@(.nv.constant0._Z14Vcumsum_doublePKdmmPdj)
        /*0094*/ 	.short	0x0380
        /*0096*/ 	.short	0x0024


	//----- nvinfo : EIATTR_SW_WAR
	.align		4
.L_99:
        /*0098*/ 	.byte	0x04, 0x36
        /*009a*/ 	.short	(.L_101 - .L_100)
.L_100:
        /*009c*/ 	.word	0x00000008
.L_101:


//--------------------- .nv.info._Z12Vcumsum_charPKhmmPdj --------------------------
	.section	.nv.info._Z12Vcumsum_charPKhmmPdj,"",@"SHT_CUDA_INFO"
	.sectionflags	@""
	.align	4


	//----- nvinfo : EIATTR_CUDA_API_VERSION
	.align		4
        /*0000*/ 	.byte	0x04, 0x37
        /*0002*/ 	.short	(.L_103 - .L_102)
.L_102:
        /*0004*/ 	.word	0x00000082


	//----- nvinfo : EIATTR_KPARAM_INFO
	.align		4
.L_103:
        /*0008*/ 	.byte	0x04, 0x17
        /*000a*/ 	.short	(.L_105 - .L_104)
.L_104:
        /*000c*/ 	.word	0x00000000
        /*0010*/ 	.short	0x0004
        /*0012*/ 	.short	0x0020
        /*0014*/ 	.byte	0x00, 0xf0, 0x11, 0x00


	//----- nvinfo : EIATTR_KPARAM_INFO
	.align		4
.L_105:
        /*0018*/ 	.byte	0x04, 0x17
        /*001a*/ 	.short	(.L_107 - .L_106)
.L_106:
        /*001c*/ 	.word	0x00000000
        /*0020*/ 	.short	0x0003
        /*0022*/ 	.short	0x0018
        /*0024*/ 	.byte	0x00, 0xf5, 0x21, 0x00


	//----- nvinfo : EIATTR_KPARAM_INFO
	.align		4
.L_107:
        /*0028*/ 	.byte	0x04, 0x17
        /*002a*/ 	.short	(.L_109 - .L_108)
.L_108:
        /*002c*/ 	.word	0x00000000
        /*0030*/ 	.short	0x0002
        /*0032*/ 	.short	0x0010
        /*0034*/ 	.byte	0x00, 0xf0, 0x21, 0x00


	//----- nvinfo : EIATTR_KPARAM_INFO
	.align		4
.L_109:
        /*0038*/ 	.byte	0x04, 0x17
        /*003a*/ 	.short	(.L_111 - .L_110)
.L_110:
        /*003c*/ 	.word	0x00000000
        /*0040*/ 	.short	0x0001
        /*0042*/ 	.short	0x0008
        /*0044*/ 	.byte	0x00, 0xf0, 0x21, 0x00


	//----- nvinfo : EIATTR_KPARAM_INFO
	.align		4
.L_111:
        /*0048*/ 	.byte	0x04, 0x17
        /*004a*/ 	.short	(.L_113 - .L_112)
.L_112:
        /*004c*/ 	.word	0x00000000
        /*0050*/ 	.short	0x0000
        /*0052*/ 	.short	0x0000
        /*0054*/ 	.byte	0x00, 0xf5, 0x21, 0x00


	//----- nvinfo : EIATTR_SPARSE_MMA_MASK
	.align		4
.L_113:
        /*0058*/ 	.byte	0x03, 0x50
        /*005a*/ 	.short	0x0000


	//----- nvinfo : EIATTR_MAXREG_COUNT
	.align		4
        /*005c*/ 	.byte	0x03, 0x1b
        /*005e*/ 	.short	0x00ff


	//----- nvinfo : EIATTR_MERCURY_ISA_VERSION
	.align		4
        /*0060*/ 	.byte	0x03, 0x5f
        /*0062*/ 	.short	0x0101


	//----- nvinfo : EIATTR_VRC_CTA_INIT_COUNT
	.align		4
        /*0064*/ 	.byte	0x02, 0x4a
	.zero		1
	.zero		1


	//----- nvinfo : EIATTR_EXIT_INSTR_OFFSETS
	.align		4
        /*0068*/ 	.byte	0x04, 0x1c
        /*006a*/ 	.short	(.L_115 - .L_114)


	//   ....[0]....
.L_114:
        /*006c*/ 	.word	0x00000080


	//   ....[1]....
        /*0070*/ 	.word	0x00000280


	//   ....[2]....
        /*0074*/ 	.word	0x00001440


	//   ....[3]....
        /*0078*/ 	.word	0x00001b80


	//   ....[4]....
        /*007c*/ 	.word	0x00001f00


	//----- nvinfo : EIATTR_CRS_STACK_SIZE
	.align		4
.L_115:
        /*0080*/ 	.byte	0x04, 0x1e
        /*0082*/ 	.short	(.L_117 - .L_116)
.L_116:
        /*0084*/ 	.word	0x00000000


	//----- nvinfo : EIATTR_CBANK_PARAM_SIZE
	.align		4
.L_117:
        /*0088*/ 	.byte	0x03, 0x19
        /*008a*/ 	.short	0x0024


	//----- nvinfo : EIATTR_PARAM_CBANK
	.align		4
        /*008c*/ 	.byte	0x04, 0x0a
        /*008e*/ 	.short	(.L_119 - .L_118)
	.align		4
.L_118:
        /*0090*/ 	.word	index@(.nv.constant0._Z12Vcumsum_charPKhmmPdj)
        /*0094*/ 	.short	0x0380
        /*0096*/ 	.short	0x0024


	//----- nvinfo : EIATTR_SW_WAR
	.align		4
.L_119:
        /*0098*/ 	.byte	0x04, 0x36
        /*009a*/ 	.short	(.L_121 - .L_120)
.L_120:
        /*009c*/ 	.word	0x00000008
.L_121:


//--------------------- .nv.info._Z20complementary_to_ONEPKhS0_Phjj --------------------------
	.section	.nv.info._Z20complementary_to_ONEPKhS0_Phjj,"",@"SHT_CUDA_INFO"
	.sectionflags	@""
	.align	4


	//----- nvinfo : EIATTR_CUDA_API_VERSION
	.align		4
        /*0000*/ 	.byte	0x04, 0x37
        /*0002*/ 	.short	(.L_123 - .L_122)
.L_122:
        /*0004*/ 	.word	0x00000082


	//----- nvinfo : EIATTR_KPARAM_INFO
	.align		4
.L_123:
        /*0008*/ 	.byte	0x04, 0x17
        /*000a*/ 	.short	(.L_125 - .L_124)
.L_124:
        /*000c*/ 	.word	0x00000000
        /*0010*/ 	.short	0x0004
        /*0012*/ 	.short	0x001c
        /*0014*/ 	.byte	0x00, 0xf0, 0x11, 0x00


	//----- nvinfo : EIATTR_KPARAM_INFO
	.align		4
.L_125:
        /*0018*/ 	.byte	0x04, 0x17
        /*001a*/ 	.short	(.L_127 - .L_126)
.L_126:
        /*001c*/ 	.word	0x00000000
        /*0020*/ 	.short	0x0003
        /*0022*/ 	.short	0x0018
        /*0024*/ 	.byte	0x00, 0xf0, 0x11, 0x00


	//----- nvinfo : EIATTR_KPARAM_INFO
	.align		4
.L_127:
        /*0028*/ 	.byte	0x04, 0x17
        /*002a*/ 	.short	(.L_129 - .L_128)
.L_128:
        /*002c*/ 	.word	0x00000000
        /*0030*/ 	.short	0x0002
        /*0032*/ 	.short	0x0010
        /*0034*/ 	.byte	0x00, 0xf5, 0x21, 0x00


	//----- nvinfo : EIATTR_KPARAM_INFO
	.align		4
.L_129:
        /*0038*/ 	.byte	0x04, 0x17
        /*003a*/ 	.short	(.L_131 - .L_130)
.L_130:
        /*003c*/ 	.word	0x00000000
        /*0040*/ 	.short	0x0001
        /*0042*/ 	.short	0x0008
        /*0044*/ 	.byte	0x00, 0xf5, 0x21, 0x00


	//----- nvinfo : EIATTR_KPARAM_INFO
	.align		4
.L_131:
        /*0048*/ 	.byte	0x04, 0x17
        /*004a*/ 	.short	(.L_133 - .L_132)
.L_132:
        /*004c*/ 	.word	0x00000000
        /*0050*/ 	.short	0x0000
        /*0052*/ 	.short	0x0000
        /*0054*/ 	.byte	0x00, 0xf5, 0x21, 0x00


	//----- nvinfo : EIATTR_SPARSE_MMA_MASK
	.align		4
.L_133:
        /*0058*/ 	.byte	0x03, 0x50
        /*005a*/ 	.short	0x0000


	//----- nvinfo : EIATTR_MAXREG_COUNT
	.align		4
        /*005c*/ 	.byte	0x03, 0x1b
        /*005e*/ 	.short	0x00ff


	//----- nvinfo : EIATTR_MERCURY_ISA_VERSION
	.align		4
        /*0060*/ 	.byte	0x03, 0x5f
        /*0062*/ 	.short	0x0101


	//----- nvinfo : EIATTR_VRC_CTA_INIT_COUNT
	.align		4
        /*0064*/ 	.byte	0x02, 0x4a
	.zero		1
	.zero		1


	//----- nvinfo : EIATTR_EXIT_INSTR_OFFSETS
	.align		4
        /*0068*/ 	.byte	0x04, 0x1c
        /*006a*/ 	.short	(.L_135 - .L_134)


	//   ....[0]....
.L_134:
        /*006c*/ 	.word	0x000000d0


	//   ....[1]....
        /*0070*/ 	.word	0x000001d0


	//----- nvinfo : EIATTR_CBANK_PARAM_SIZE
	.align		4
.L_135:
        /*0074*/ 	.byte	0x03, 0x19
        /*0076*/ 	.short	0x0020


	//----- nvinfo : EIATTR_PARAM_CBANK
	.align		4
        /*0078*/ 	.byte	0x04, 0x0a
        /*007a*/ 	.short	(.L_137 - .L_136)
	.align		4
.L_136:
        /*007c*/ 	.word	index@(.nv.constant0._Z20complementary_to_ONEPKhS0_Phjj)
        /*0080*/ 	.short	0x0380
        /*0082*/ 	.short	0x0020


	//----- nvinfo : EIATTR_SW_WAR
	.align		4
.L_137:
        /*0084*/ 	.byte	0x04, 0x36
        /*0086*/ 	.short	(.L_139 - .L_138)
.L_138:
        /*0088*/ 	.word	0x00000008
.L_139:


//--------------------- .nv.info._Z17gtranspose_doublePdPKdjj --------------------------
	.section	.nv.info._Z17gtranspose_doublePdPKdjj,"",@"SHT_CUDA_INFO"
	.sectionflags	@""
	.align	4


	//----- nvinfo : EIATTR_CUDA_API_VERSION
	.align		4
        /*0000*/ 	.byte	0x04, 0x37
        /*0002*/ 	.short	(.L_141 - .L_140)
.L_140:
        /*0004*/ 	.word	0x00000082


	//----- nvinfo : EIATTR_KPARAM_INFO
	.align		4
.L_141:
        /*0008*/ 	.byte	0x04, 0x17
        /*000a*/ 	.short	(.L_143 - .L_142)
.L_142:
        /*000c*/ 	.word	0x00000000
        /*0010*/ 	.short	0x0003
        /*0012*/ 	.short	0x0014
        /*0014*/ 	.byte	0x00, 0xf0, 0x11, 0x00


	//----- nvinfo : EIATTR_KPARAM_INFO
	.align		4
.L_143:
        /*0018*/ 	.byte	0x04, 0x17
        /*001a*/ 	.short	(.L_145 - .L_144)
.L_144:
        /*001c*/ 	.word	0x00000000
        /*0020*/ 	.short	0x0002
        /*0022*/ 	.short	0x0010
        /*0024*/ 	.byte	0x00, 0xf0, 0x11, 0x00


	//----- nvinfo : EIATTR_KPARAM_INFO
	.align		4
.L_145:
        /*0028*/ 	.byte	0x04, 0x17
        /*002a*/ 	.short	(.L_147 - .L_146)
.L_146:
        /*002c*/ 	.word	0x00000000
        /*0030*/ 	.short	0x0001
        /*0032*/ 	.short	0x0008
        /*0034*/ 	.byte	0x00, 0xf5, 0x21, 0x00


	//----- nvinfo : EIATTR_KPARAM_INFO
	.align		4
.L_147:
        /*0038*/ 	.byte	0x04, 0x17
        /*003a*/ 	.short	(.L_149 - .L_148)
.L_148:
        /*003c*/ 	.word	0x00000000
        /*0040*/ 	.short	0x0000
        /*0042*/ 	.short	0x0000
        /*0044*/ 	.byte	0x00, 0xf5, 0x21, 0x00


	//----- nvinfo : EIATTR_SPARSE_MMA_MASK
	.align		4
.L_149:
        /*0048*/ 	.byte	0x03, 0x50
        /*004a*/ 	.short	0x0000


	//----- nvinfo : EIATTR_MAXREG_COUNT
	.align		4
        /*004c*/ 	.byte	0x03, 0x1b
        /*004e*/ 	.short	0x00ff


	//----- nvinfo : EIATTR_MERCURY_ISA_VERSION
	.align		4
        /*0050*/ 	.byte	0x03, 0x5f
        /*0052*/ 	.short	0x0101


	//----- nvinfo : EIATTR_VRC_CTA_INIT_COUNT
	.align		4
        /*0054*/ 	.byte	0x02, 0x4a
	.zero		1
	.zero		1


	//----- nvinfo : EIATTR_EXIT_INSTR_OFFSETS
	.align		4
        /*0058*/ 	.byte	0x04, 0x1c
        /*005a*/ 	.short	(.L_151 - .L_150)


	//   ....[0]....
.L_150:
        /*005c*/ 	.word	0x000000e0


	//   ....[1]....
        /*0060*/ 	.word	0x00000160


	//----- nvinfo : EIATTR_CBANK_PARAM_SIZE
	.align		4
.L_151:
        /*0064*/ 	.byte	0x03, 0x19
        /*0066*/ 	.short	0x0018


	//----- nvinfo : EIATTR_PARAM_CBANK
	.align		4
        /*0068*/ 	.byte	0x04, 0x0a
        /*006a*/ 	.short	(.L_153 - .L_152)
	.align		4
.L_152:
        /*006c*/ 	.word	index@(.nv.constant0._Z17gtranspose_doublePdPKdjj)
        /*0070*/ 	.short	0x0380
        /*0072*/ 	.short	0x0018


	//----- nvinfo : EIATTR_SW_WAR
	.align		4
.L_153:
        /*0074*/ 	.byte	0x04, 0x36
        /*0076*/ 	.short	(.L_155 - .L_154)
.L_154:
        /*0078*/ 	.word	0x00000008
.L_155:


//--------------------- .nv.info._Z15gtranspose_charPhPKhjj --------------------------
	.section	.nv.info._Z15gtranspose_charPhPKhjj,"",@"SHT_CUDA_INFO"
	.sectionflags	@""
	.align	4


	//----- nvinfo : EIATTR_CUDA_API_VERSION
	.align		4
        /*0000*/ 	.byte	0x04, 0x37
        /*0002*/ 	.short	(.L_157 - .L_156)
.L_156:
        /*0004*/ 	.word	0x00000082


	//----- nvinfo : EIATTR_KPARAM_INFO
	.align		4
.L_157:
        /*0008*/ 	.byte	0x04, 0x17
        /*000a*/ 	.short	(.L_159 - .L_158)
.L_158:
        /*000c*/ 	.word	0x00000000
        /*0010*/ 	.short	0x0003
        /*0012*/ 	.short	0x0014
        /*0014*/ 	.byte	0x00, 0xf0, 0x11, 0x00


	//----- nvinfo : EIATTR_KPARAM_INFO
	.align		4
.L_159:
        /*0018*/ 	.byte	0x04, 0x17
        /*001a*/ 	.short	(.L_161 - .L_160)
.L_160:
        /*001c*/ 	.word	0x00000000
        /*0020*/ 	.short	0x0002
        /*0022*/ 	.short	0x0010
        /*0024*/ 	.byte	0x00, 0xf0, 0x11, 0x00


	//----- nvinfo : EIATTR_KPARAM_INFO
	.align		4
.L_161:
        /*0028*/ 	.byte	0x04, 0x17
        /*002a*/ 	.short	(.L_163 - .L_162)
.L_162:
        /*002c*/ 	.word	0x00000000
        /*0030*/ 	.short	0x0001
        /*0032*/ 	.short	0x0008
        /*0034*/ 	.byte	0x00, 0xf5, 0x21, 0x00


	//----- nvinfo : EIATTR_KPARAM_INFO
	.align		4
.L_163:
        /*0038*/ 	.byte	0x04, 0x17
        /*003a*/ 	.short	(.L_165 - .L_164)
.L_164:
        /*003c*/ 	.word	0x00000000
        /*0040*/ 	.short	0x0000
        /*0042*/ 	.short	0x0000
        /*0044*/ 	.byte	0x00, 0xf5, 0x21, 0x00


	//----- nvinfo : EIATTR_SPARSE_MMA_MASK
	.align		4
.L_165:
        /*0048*/ 	.byte	0x03, 0x50
        /*004a*/ 	.short	0x0000


	//----- nvinfo : EIATTR_MAXREG_COUNT
	.align		4
        /*004c*/ 	.byte	0x03, 0x1b
        /*004e*/ 	.short	0x00ff


	//----- nvinfo : EIATTR_MERCURY_ISA_VERSION
	.align		4
        /*0050*/ 	.byte	0x03, 0x5f
        /*0052*/ 	.short	0x0101


	//----- nvinfo : EIATTR_VRC_CTA_INIT_COUNT
	.align		4
        /*0054*/ 	.byte	0x02, 0x4a
	.zero		1
	.zero		1


	//----- nvinfo : EIATTR_EXIT_INSTR_OFFSETS
	.align		4
        /*0058*/ 	.byte	0x04, 0x1c
        /*005a*/ 	.short	(.L_167 - .L_166)


	//   ....[0]....
.L_166:
        /*005c*/ 	.word	0x000000e0


	//   ....[1]....
        /*0060*/ 	.word	0x00000170


	//----- nvinfo : EIATTR_CBANK_PARAM_SIZE
	.align		4
.L_167:
        /*0064*/ 	.byte	0x03, 0x19
        /*0066*/ 	.short	0x0018


	//----- nvinfo : EIATTR_PARAM_CBANK
	.align		4
        /*0068*/ 	.byte	0x04, 0x0a
        /*006a*/ 	.short	(.L_169 - .L_168)
	.align		4
.L_168:
        /*006c*/ 	.word	index@(.nv.constant0._Z15gtranspose_charPhPKhjj)
        /*0070*/ 	.short	0x0380
        /*0072*/ 	.short	0x0018


	//----- nvinfo : EIATTR_SW_WAR
	.align		4
.L_169:
        /*0074*/ 	.byte	0x04, 0x36
        /*0076*/ 	.short	(.L_171 - .L_170)
.L_170:
        /*0078*/ 	.word	0x00000008
.L_171:


//--------------------- .nv.callgraph             --------------------------
	.section	.nv.callgraph,"",@"SHT_CUDA_CALLGRAPH"
	.align	4
	.sectionentsize	8
	.align		4
        /*0000*/ 	.word	0x00000000
	.align		4
        /*0004*/ 	.word	0xffffffff
	.align		4
        /*0008*/ 	.word	0x00000000
	.align		4
        /*000c*/ 	.word	0xfffffffe
	.align		4
        /*0010*/ 	.word	0x00000000
	.align		4
        /*0014*/ 	.word	0xfffffffd
	.align		4
        /*0018*/ 	.word	0x00000000
	.align		4
        /*001c*/ 	.word	0xfffffffc


//--------------------- .text._Z10mask_twicePdPKhS1_jjd --------------------------
	.section	.text._Z10mask_twicePdPKhS1_jjd,"ax",@progbits
	.align	128
        .global         _Z10mask_twicePdPKhS1_jjd
        .type           _Z10mask_twicePdPKhS1_jjd,@function
        .size           _Z10mask_twicePdPKhS1_jjd,(.L_x_61 - _Z10mask_twicePdPKhS1_jjd)
        .other          _Z10mask_twicePdPKhS1_jjd,@"STO_CUDA_ENTRY STV_DEFAULT"
_Z10mask_twicePdPKhS1_jjd:
.text._Z10mask_twicePdPKhS1_jjd:
[----:B------:R-:W-:Y:S01]  /*0000*/  LDC R1, c[0x0][0x37c] ;  /* 0x0000df00ff017b82 */ /* 0x000fe20000000800 */
[----:B------:R-:W0:Y:S01]  /*0010*/  S2R R3, SR_CTAID.Y ;  /* 0x0000000000037919 */ /* 0x000e220000002600 */
[----:B------:R-:W1:Y:S01]  /*0020*/  LDCU UR4, c[0x0][0x360] ;  /* 0x00006c00ff0477ac */ /* 0x000e620008000800 */
[----:B------:R-:W0:Y:S01]  /*0030*/  S2R R2, SR_TID.Y ;  /* 0x0000000000027919 */ /* 0x000e220000002200 */
[----:B------:R-:W0:Y:S01]  /*0040*/  LDCU UR5, c[0x0][0x364] ;  /* 0x00006c80ff0577ac */ /* 0x000e220008000800 */
[----:B------:R-:W1:Y:S01]  /*0050*/  S2R R0, SR_CTAID.X ;  /* 0x0000000000007919 */ /* 0x000e620000002500 */
[----:B------:R-:W2:Y:S01]  /*0060*/  LDCU.64 UR6, c[0x0][0x398] ;  /* 0x00007300ff0677ac */ /* 0x000ea20008000a00 */
[----:B------:R-:W1:Y:S01]  /*0070*/  S2R R5, SR_TID.X ;  /* 0x0000000000057919 */ /* 0x000e620000002100 */
[----:B0-----:R-:W-:-:S05]  /*0080*/  IMAD R3, R3, UR5, R2 ;  /* 0x0000000503037c24 */ /* 0x001fca000f8e0202 */
[----:B--2---:R-:W-:Y:S01]  /*0090*/  ISETP.GE.U32.AND P0, PT, R3, UR7, PT ;  /* 0x0000000703007c0c */ /* 0x004fe2000bf06070 */
[----:B-1----:R-:W-:-:S04]  /*00a0*/  IMAD R0, R0, UR4, R5 ;  /* 0x0000000400007c24 */ /* 0x002fc8000f8e0205 */
[----:B------:R-:W-:Y:S01]  /*00b0*/  IMAD R5, R3, UR6, R0 ;  /* 0x0000000603057c24 */ /* 0x000fe2000f8e0200 */
[----:B------:R-:W-:-:S13]  /*00c0*/  ISETP.GE.U32.OR P0, PT, R0, UR6, P0 ;  /* 0x0000000600007c0c */ /* 0x000fda0008706470 */
[----:B------:R-:W-:Y:S05]  /*00d0*/  @P0 EXIT ;  /* 0x000000000000094d */ /* 0x000fea0003800000 */
[----:B------:R-:W0:Y:S01]  /*00e0*/  LDCU.64 UR6, c[0x0][0x388] ;  /* 0x00007100ff0677ac */ /* 0x000e220008000a00 */
[----:B------:R-:W1:Y:S01]  /*00f0*/  LDCU.64 UR4, c[0x0][0x358] ;  /* 0x00006b00ff0477ac */ /* 0x000e620008000a00 */
[----:B0-----:R-:W-:-:S05]  /*0100*/  IADD3 R2, P0, PT, R5, UR6, RZ ;  /* 0x0000000605027c10 */ /* 0x001fca000ff1e0ff */
[----:B------:R-:W-:-:S05]  /*0110*/  IMAD.X R3, RZ, RZ, UR7, P0 ;  /* 0x00000007ff037e24 */ /* 0x000fca00080e06ff */
[----:B-1----:R-:W2:Y:S01]  /*0120*/  LDG.E.U8 R2, desc[UR4][R2.64] ;  /* 0x0000000402027981 */ /* 0x002ea2000c1e1100 */
[----:B------:R-:W-:Y:S01]  /*0130*/  BSSY.RECONVERGENT B0, `(.L_x_0) ;  /* 0x0000009000007945 */ /* 0x000fe20003800200 */
[----:B--2---:R-:W-:-:S13]  /*0140*/  ISETP.NE.AND P0, PT, R2, 0x1, PT ;  /* 0x000000010200780c */ /* 0x004fda0003f05270 */
[----:B------:R-:W-:Y:S05]  /*0150*/  @P0 BRA `(.L_x_1) ;  /* 0x0000000000180947 */ /* 0x000fea0003800000 */
[----:B------:R-:W0:Y:S02]  /*0160*/  LDCU.64 UR6, c[0x0][0x390] ;  /* 0x00007200ff0677ac */ /* 0x000e240008000a00 */
[----:B0-----:R-:W-:-:S05]  /*0170*/  IADD3 R2, P0, PT, R5, UR6, RZ ;  /* 0x0000000605027c10 */ /* 0x001fca000ff1e0ff */
[----:B------:R-:W-:-:S05]  /*0180*/  IMAD.X R3, RZ, RZ, UR7, P0 ;  /* 0x00000007ff037e24 */ /* 0x000fca00080e06ff */
[----:B------:R-:W2:Y:S02]  /*0190*/  LDG.E.U8 R2, desc[UR4][R2.64] ;  /* 0x0000000402027981 */ /* 0x000ea4000c1e1100 */
[----:B--2---:R-:W-:-:S13]  /*01a0*/  ISETP.NE.AND P0, PT, R2, 0x1, PT ;  /* 0x000000010200780c */ /* 0x004fda0003f05270 */
[----:B------:R-:W-:Y:S05]  /*01b0*/  @!P0 EXIT ;  /* 0x000000000000894d */ /* 0x000fea0003800000 */
.L_x_1:
[----:B------:R-:W-:Y:S05]  /*01c0*/  BSYNC.RECONVERGENT B0 ;  /* 0x0000000000007941 */ /* 0x000fea0003800200 */
.L_x_0:
[----:B------:R-:W0:Y:S02]  /*01d0*/  LDC.64 R2, c[0x0][0x380] ;  /* 0x0000e000ff027b82 */ /* 0x000e240000000a00 */
[----:B0-----:R-:W-:-:S05]  /*01e0*/  IMAD.WIDE.U32 R2, R5, 0x8, R2 ;  /* 0x0000000805027825 */ /* 0x001fca00078e0002 */
[----:B------:R-:W-:Y:S01]  /*01f0*/  STG.E.64 desc[UR4][R2.64], RZ ;  /* 0x000000ff02007986 */ /* 0x000fe2000c101b04 */
[----:B------:R-:W-:Y:S05]  /*0200*/  EXIT ;  /* 0x000000000000794d */ /* 0x000fea0003800000 */
.L_x_2:
[----:B------:R-:W-:-:S00]  /*0210*/  BRA `(.L_x_2) ;  /* 0xfffffffc00fc7947 */ /* 0x000fc0000383ffff */
[----:B------:R-:W-:-:S00]  /*0220*/  NOP ;  /* 0x0000000000007918 */ /* 0x000fc00000000000 */
        /* <DEDUP_REMOVED lines=13> */
.L_x_61:


//--------------------- .text._Z14sum_of_3_LINESPKdjjPdj --------------------------
	.section	.text._Z14sum_of_3_LINESPKdjjPdj,"ax",@progbits
	.align	128
        .global         _Z14sum_of_3_LINESPKdjjPdj
        .type           _Z14sum_of_3_LINESPKdjjPdj,@function
        .size           _Z14sum_of_3_LINESPKdjjPdj,(.L_x_62 - _Z14sum_of_3_LINESPKdjjPdj)
        .other          _Z14sum_of_3_LINESPKdjjPdj,@"STO_CUDA_ENTRY STV_DEFAULT"
_Z14sum_of_3_LINESPKdjjPdj:
.text._Z14sum_of_3_LINESPKdjjPdj:
[----:B------:R-:W-:Y:S01]  /*0000*/  LDC R1, c[0x0][0x37c] ;  /* 0x0000df00ff017b82 */ /* 0x000fe20000000800 */
[----:B------:R-:W0:Y:S07]  /*0010*/  S2R R7, SR_TID.X ;  /* 0x0000000000077919 */ /* 0x000e2e0000002100 */
[----:B------:R-:W1:Y:S01]  /*0020*/  S2UR UR5, SR_CTAID.X ;  /* 0x00000000000579c3 */ /* 0x000e620000002500 */
[----:B------:R-:W1:Y:S01]  /*0030*/  LDCU UR4, c[0x0][0x360] ;  /* 0x00006c00ff0477ac */ /* 0x000e620008000800 */
[----:B------:R-:W2:Y:S02]  /*0040*/  LDCU UR6, c[0x0][0x388] ;  /* 0x00007100ff0677ac */ /* 0x000ea40008000800 */
[----:B--2---:R-:W-:Y:S01]  /*0050*/  MOV R0, UR6 ;  /* 0x0000000600007c02 */ /* 0x004fe20008000f00 */
[----:B-1----:R-:W-:-:S06]  /*0060*/  UIMAD UR4, UR4, UR5, URZ ;  /* 0x00000005040472a4 */ /* 0x002fcc000f8e02ff */
[----:B0-----:R-:W-:-:S04]  /*0070*/  IADD3 R3, PT, PT, R7, UR4, RZ ;  /* 0x0000000407037c10 */ /* 0x001fc8000fffe0ff */
[----:B------:R-:W-:-:S13]  /*0080*/  ISETP.GE.U32.AND P0, PT, R3, R0, PT ;  /* 0x000000000300720c */ /* 0x000fda0003f06070 */
[----:B------:R-:W-:Y:S05]  /*0090*/  @P0 EXIT ;  /* 0x000000000000094d */ /* 0x000fea0003800000 */
[----:B------:R-:W0:Y:S01]  /*00a0*/  S2UR UR22, SR_CTAID.Y ;  /* 0x00000000001679c3 */ /* 0x000e220000002600 */
[----:B------:R-:W1:Y:S01]  /*00b0*/  LDCU UR10, c[0x0][0x398] ;  /* 0x00007300ff0a77ac */ /* 0x000e620008000800 */
[----:B------:R-:W2:Y:S06]  /*00c0*/  LDCU.64 UR20, c[0x0][0x358] ;  /* 0x00006b00ff1477ac */ /* 0x000eac0008000a00 */
[----:B------:R-:W3:Y:S01]  /*00d0*/  LDC.64 R34, c[0x0][0x380] ;  /* 0x0000e000ff227b82 */ /* 0x000ee20000000a00 */
[----:B-1----:R-:W-:Y:S02]  /*00e0*/  USHF.L.U32 UR23, UR10, 0x1, URZ ;  /* 0x000000010a177899 */ /* 0x002fe400080006ff */
[----:B------:R-:W-:-:S02]  /*00f0*/  ULEA UR12, UR10, 0x1, 0x1 ;  /* 0x000000010a0c7891 */ /* 0x000fc4000f8e08ff */
[----:B0-----:R-:W-:Y:S02]  /*0100*/  UIMAD UR11, UR23, UR22, UR22 ;  /* 0x00000016170b72a4 */ /* 0x001fe4000f8e0216 */
[----:B------:R-:W-:-:S04]  /*0110*/  UISETP.NE.AND UP0, UPT, UR22, URZ, UPT ;  /* 0x000000ff1600728c */ /* 0x000fc8000bf05270 */
[----:B------:R-:W-:-:S04]  /*0120*/  IMAD R5, R0, UR11, R3 ;  /* 0x0000000b00057c24 */ /* 0x000fc8000f8e0203 */
[----:B------:R-:W-:-:S04]  /*0130*/  IMAD R33, R0, UR23, R5 ;  /* 0x0000001700217c24 */ /* 0x000fc8000f8e0205 */
[----:B---3--:R-:W-:Y:S01]  /*0140*/  IMAD.WIDE.U32 R32, R33, 0x8, R34 ;  /* 0x0000000821207825 */ /* 0x008fe200078e0022 */
[----:B--2---:R-:W-:Y:S06]  /*0150*/  BRA.U UP0, `(.L_x_3) ;  /* 0x0000001900a87547 */ /* 0x004fec000b800000 */
[----:B------:R-:W-:-:S09]  /*0160*/  UISETP.NE.AND UP0, UPT, UR10, URZ, UPT ;  /* 0x000000ff0a00728c */ /* 0x000fd2000bf05270 */
[----:B------:R-:W-:Y:S05]  /*0170*/  BRA.U !UP0, `(.L_x_4) ;  /* 0x0000000908647547 */ /* 0x000fea000b800000 */
[----:B------:R-:W-:Y:S01]  /*0180*/  UIADD3 UR5, UPT, UPT, UR10, -0x1, URZ ;  /* 0xffffffff0a057890 */ /* 0x000fe2000fffe0ff */
[----:B------:R-:W-:Y:S01]  /*0190*/  HFMA2 R2, -RZ, RZ, 0, 0 ;  /* 0x00000000ff027431 */ /* 0x000fe200000001ff */
[----:B------:R-:W-:Y:S02]  /*01a0*/  ULOP3.LUT UR6, UR10, 0x7, URZ, 0xc0, !UPT ;  /* 0x000000070a067892 */ /* 0x000fe4000f8ec0ff */
[----:B------:R-:W-:Y:S02]  /*01b0*/  UISETP.GE.U32.AND UP0, UPT, UR5, 0x7, UPT ;  /* 0x000000070500788c */ /* 0x000fe4000bf06070 */
[----:B------:R-:W-:-:S07]  /*01c0*/  UISETP.NE.AND UP1, UPT, UR6, URZ, UPT ;  /* 0x000000ff0600728c */ /* 0x000fce000bf25270 */
[----:B------:R-:W-:Y:S05]  /*01d0*/  BRA.U !UP0, `(.L_x_5) ;  /* 0x0000000508587547 */ /* 0x000fea000b800000 */
[----:B------:R-:W-:Y:S02]  /*01e0*/  UIADD3 UR16, UPT, UPT, UR11, UR10, URZ ;  /* 0x0000000a0b107290 */ /* 0x000fe4000fffe0ff */
[C-C-:B------:R-:W-:Y:S01]  /*01f0*/  IMAD R2, R0.reuse, UR11, R0.reuse ;  /* 0x0000000b00027c24 */ /* 0x140fe2000f8e0200 */
[----:B------:R-:W-:Y:S01]  /*0200*/  ULOP3.LUT UR5, UR10, 0xfffffff8, URZ, 0xc0, !UPT ;  /* 0xfffffff80a057892 */ /* 0x000fe2000f8ec0ff */
[----:B------:R-:W-:Y:S01]  /*0210*/  MOV R23, R5 ;  /* 0x0000000500177202 */ /* 0x000fe20000000f00 */
[----:B------:R-:W-:Y:S02]  /*0220*/  UIADD3 UR7, UPT, UPT, UR11, 0x2, URZ ;  /* 0x000000020b077890 */ /* 0x000fe4000fffe0ff */
[----:B------:R-:W-:Y:S01]  /*0230*/  UIADD3 UR8, UPT, UPT, UR11, 0x3, URZ ;  /* 0x000000030b087890 */ /* 0x000fe2000fffe0ff */
[C---:B------:R-:W-:Y:S01]  /*0240*/  IMAD R12, R0.reuse, UR16, R0 ;  /* 0x00000010000c7c24 */ /* 0x040fe2000f8e0200 */
[----:B------:R-:W-:Y:S01]  /*0250*/  UIADD3 UR9, UPT, UPT, UR11, 0x4, URZ ;  /* 0x000000040b097890 */ /* 0x000fe2000fffe0ff */
[----:B------:R-:W-:Y:S01]  /*0260*/  IADD3 R25, PT, PT, R3, R2, RZ ;  /* 0x0000000203197210 */ /* 0x000fe20007ffe0ff */
[----:B------:R-:W-:Y:S01]  /*0270*/  UIADD3 UR13, UPT, UPT, UR11, 0x5, URZ ;  /* 0x000000050b0d7890 */ /* 0x000fe2000fffe0ff */
[C-C-:B------:R-:W-:Y:S01]  /*0280*/  IMAD R11, R0.reuse, UR7, R3.reuse ;  /* 0x00000007000b7c24 */ /* 0x140fe2000f8e0203 */
        /* <DEDUP_REMOVED lines=9> */
[----:B------:R-:W-:Y:S01]  /*0320*/  IMAD R21, R0, UR15, R3 ;  /* 0x0000000f00157c24 */ /* 0x000fe2000f8e0203 */
[----:B------:R-:W-:-:S02]  /*0330*/  UIADD3 UR24, UPT, UPT, UR16, 0x5, URZ ;  /* 0x0000000510187890 */ /* 0x000fc4000fffe0ff */
[C-C-:B------:R-:W-:Y:S01]  /*0340*/  IMAD R9, R0.reuse, UR16, R3.reuse ;  /* 0x0000001000097c24 */ /* 0x140fe2000f8e0203 */
[----:B------:R-:W-:Y:S01]  /*0350*/  UIADD3 UR25, UPT, UPT, UR16, 0x6, URZ ;  /* 0x0000000610197890 */ /* 0x000fe2000fffe0ff */
[----:B------:R-:W-:Y:S01]  /*0360*/  MOV R2, UR5 ;  /* 0x0000000500027c02 */ /* 0x000fe20008000f00 */
[----:B------:R-:W-:Y:S01]  /*0370*/  UIADD3 UR26, UPT, UPT, UR16, 0x7, URZ ;  /* 0x00000007101a7890 */ /* 0x000fe2000fffe0ff */
[----:B------:R-:W-:Y:S01]  /*0380*/  IADD3 R12, PT, PT, R3, R12, RZ ;  /* 0x0000000c030c7210 */ /* 0x000fe20007ffe0ff */
[C-C-:B------:R-:W-:Y:S01]  /*0390*/  IMAD R27, R0.reuse, UR17, R3.reuse ;  /* 0x00000011001b7c24 */ /* 0x140fe2000f8e0203 */
[----:B------:R-:W-:Y:S01]  /*03a0*/  UIADD3 UR27, UPT, UPT, -UR5, URZ, URZ ;  /* 0x000000ff051b7290 */ /* 0x000fe2000fffe1ff */
[C-C-:B------:R-:W-:Y:S02]  /*03b0*/  IMAD R29, R0.reuse, UR18, R3.reuse ;  /* 0x00000012001d7c24 */ /* 0x140fe4000f8e0203 */
[C-C-:B------:R-:W-:Y:S02]  /*03c0*/  IMAD R4, R0.reuse, UR19, R3.reuse ;  /* 0x0000001300047c24 */ /* 0x140fe4000f8e0203 */
[----:B------:R-:W-:-:S02]  /*03d0*/  IMAD R6, R0, UR24, R3 ;  /* 0x0000001800067c24 */ /* 0x000fc4000f8e0203 */
[C-C-:B------:R-:W-:Y:S02]  /*03e0*/  IMAD R8, R0.reuse, UR25, R3.reuse ;  /* 0x0000001900087c24 */ /* 0x140fe4000f8e0203 */
[----:B------:R-:W-:-:S07]  /*03f0*/  IMAD R10, R0, UR26, R3 ;  /* 0x0000001a000a7c24 */ /* 0x000fce000f8e0203 */
.L_x_6:
[--C-:B-1----:R-:W-:Y:S01]  /*0400*/  IMAD.WIDE.U32 R42, R9, 0x8, R34.reuse ;  /* 0x00000008092a7825 */ /* 0x102fe200078e0022 */
[----:B------:R-:W0:Y:S04]  /*0410*/  LDC.64 R30, c[0x0][0x390] ;  /* 0x0000e400ff1e7b82 */ /* 0x000e280000000a00 */
[----:B------:R-:W2:Y:S01]  /*0420*/  LDG.E.64 R40, desc[UR20][R42.64] ;  /* 0x000000142a287981 */ /* 0x000ea2000c1e1b00 */
[----:B------:R-:W-:-:S04]  /*0430*/  IMAD.WIDE.U32 R38, R12, 0x8, R34 ;  /* 0x000000080c267825 */ /* 0x000fc800078e0022 */
[----:B0-----:R-:W-:-:S05]  /*0440*/  IMAD.WIDE.U32 R36, R23, 0x8, R30 ;  /* 0x0000000817247825 */ /* 0x001fca00078e001e */
[----:B--2---:R0:W-:Y:S04]  /*0450*/  STG.E.64 desc[UR20][R36.64], R40 ;  /* 0x0000002824007986 */ /* 0x0041e8000c101b14 */
[----:B------:R-:W2:Y:S01]  /*0460*/  LDG.E.64 R38, desc[UR20][R38.64] ;  /* 0x0000001426267981 */ /* 0x000ea2000c1e1b00 */
[----:B------:R-:W-:-:S04]  /*0470*/  IMAD.WIDE.U32 R44, R25, 0x8, R30 ;  /* 0x00000008192c7825 */ /* 0x000fc800078e001e */
[--C-:B0-----:R-:W-:Y:S01]  /*0480*/  IMAD.WIDE.U32 R40, R27, 0x8, R34.reuse ;  /* 0x000000081b287825 */ /* 0x101fe200078e0022 */
[----:B--2---:R0:W-:Y:S04]  /*0490*/  STG.E.64 desc[UR20][R44.64], R38 ;  /* 0x000000262c007986 */ /* 0x0041e8000c101b14 */
[----:B------:R-:W2:Y:S01]  /*04a0*/  LDG.E.64 R36, desc[UR20][R40.64] ;  /* 0x0000001428247981 */ /* 0x000ea2000c1e1b00 */
[----:B------:R-:W-:-:S04]  /*04b0*/  IMAD.WIDE.U32 R42, R29, 0x8, R34 ;  /* 0x000000081d2a7825 */ /* 0x000fc800078e0022 */
[----:B0-----:R-:W-:-:S05]  /*04c0*/  IMAD.WIDE.U32 R44, R11, 0x8, R30 ;  /* 0x000000080b2c7825 */ /* 0x001fca00078e001e */
[----:B--2---:R0:W-:Y:S04]  /*04d0*/  STG.E.64 desc[UR20][R44.64], R36 ;  /* 0x000000242c007986 */ /* 0x0041e8000c101b14 */
[----:B------:R-:W2:Y:S01]  /*04e0*/  LDG.E.64 R42, desc[UR20][R42.64] ;  /* 0x000000142a2a7981 */ /* 0x000ea2000c1e1b00 */
[----:B------:R-:W-:-:S04]  /*04f0*/  IMAD.WIDE.U32 R38, R13, 0x8, R30 ;  /* 0x000000080d267825 */ /* 0x000fc800078e001e */
[--C-:B0-----:R-:W-:Y:S01]  /*0500*/  IMAD.WIDE.U32 R36, R4, 0x8, R34.reuse ;  /* 0x0000000804247825 */ /* 0x101fe200078e0022 */
[----:B--2---:R0:W-:Y:S05]  /*0510*/  STG.E.64 desc[UR20][R38.64], R42 ;  /* 0x0000002a26007986 */ /* 0x0041ea000c101b14 */
[----:B------:R-:W2:Y:S01]  /*0520*/  LDG.E.64 R36, desc[UR20][R36.64] ;  /* 0x0000001424247981 */ /* 0x000ea2000c1e1b00 */
[----:B------:R-:W-:-:S04]  /*0530*/  IMAD.WIDE.U32 R40, R6, 0x8, R34 ;  /* 0x0000000806287825 */ /* 0x000fc800078e0022 */
[----:B0-----:R-:W-:-:S05]  /*0540*/  IMAD.WIDE.U32 R38, R15, 0x8, R30 ;  /* 0x000000080f267825 */ /* 0x001fca00078e001e */
[----:B--2---:R0:W-:Y:S04]  /*0550*/  STG.E.64 desc[UR20][R38.64], R36 ;  /* 0x0000002426007986 */ /* 0x0041e8000c101b14 */
[----:B------:R-:W2:Y:S01]  /*0560*/  LDG.E.64 R40, desc[UR20][R40.64] ;  /* 0x0000001428287981 */ /* 0x000ea2000c1e1b00 */
[----:B------:R-:W-:-:S04]  /*0570*/  IMAD.WIDE.U32 R42, R17, 0x8, R30 ;  /* 0x00000008112a7825 */ /* 0x000fc800078e001e */
[----:B------:R-:W-:Y:S01]  /*0580*/  IMAD.WIDE.U32 R44, R8, 0x8, R34 ;  /* 0x00000008082c7825 */ /* 0x000fe200078e0022 */
[----:B--2---:R1:W-:Y:S05]  /*0590*/  STG.E.64 desc[UR20][R42.64], R40 ;  /* 0x000000282a007986 */ /* 0x0043ea000c101b14 */
[----:B------:R-:W2:Y:S01]  /*05a0*/  LDG.E.64 R44, desc[UR20][R44.64] ;  /* 0x000000142c2c7981 */ /* 0x000ea2000c1e1b00 */
[----:B0-----:R-:W-:-:S04]  /*05b0*/  IMAD.WIDE.U32 R36, R19, 0x8, R30 ;  /* 0x0000000813247825 */ /* 0x001fc800078e001e */
[----:B------:R-:W-:Y:S01]  /*05c0*/  IMAD.WIDE.U32 R38, R10, 0x8, R34 ;  /* 0x000000080a267825 */ /* 0x000fe200078e0022 */
[----:B--2---:R1:W-:Y:S05]  /*05d0*/  STG.E.64 desc[UR20][R36.64], R44 ;  /* 0x0000002c24007986 */ /* 0x0043ea000c101b14 */
[----:B------:R-:W2:Y:S01]  /*05e0*/  LDG.E.64 R38, desc[UR20][R38.64] ;  /* 0x0000001426267981 */ /* 0x000ea2000c1e1b00 */
[----:B------:R-:W-:Y:S01]  /*05f0*/  IMAD.WIDE.U32 R30, R21, 0x8, R30 ;  /* 0x00000008151e7825 */ /* 0x000fe200078e001e */
[----:B------:R-:W-:Y:S01]  /*0600*/  UIADD3 UR27, UPT, UPT, UR27, 0x8, URZ ;  /* 0x000000081b1b7890 */ /* 0x000fe2000fffe0ff */
[C---:B------:R-:W-:Y:S02]  /*0610*/  LEA R12, R0.reuse, R12, 0x3 ;  /* 0x0000000c000c7211 */ /* 0x040fe400078e18ff */
[C---:B------:R-:W-:Y:S01]  /*0620*/  LEA R27, R0.reuse, R27, 0x3 ;  /* 0x0000001b001b7211 */ /* 0x040fe200078e18ff */
[----:B------:R-:W-:Y:S01]  /*0630*/  UISETP.NE.AND UP0, UPT, UR27, URZ, UPT ;  /* 0x000000ff1b00728c */ /* 0x000fe2000bf05270 */
[----:B------:R-:W-:-:S02]  /*0640*/  LEA R29, R0, R29, 0x3 ;  /* 0x0000001d001d7211 */ /* 0x000fc400078e18ff */
[C---:B------:R-:W-:Y:S02]  /*0650*/  LEA R4, R0.reuse, R4, 0x3 ;  /* 0x0000000400047211 */ /* 0x040fe400078e18ff */
[C---:B------:R-:W-:Y:S02]  /*0660*/  LEA R6, R0.reuse, R6, 0x3 ;  /* 0x0000000600067211 */ /* 0x040fe400078e18ff */
[C---:B------:R-:W-:Y:S02]  /*0670*/  LEA R8, R0.reuse, R8, 0x3 ;  /* 0x0000000800087211 */ /* 0x040fe400078e18ff */
[C---:B------:R-:W-:Y:S02]  /*0680*/  LEA R10, R0.reuse, R10, 0x3 ;  /* 0x0000000a000a7211 */ /* 0x040fe400078e18ff */
[C---:B------:R-:W-:Y:S02]  /*0690*/  LEA R9, R0.reuse, R9, 0x3 ;  /* 0x0000000900097211 */ /* 0x040fe400078e18ff */
[----:B------:R-:W-:-:S02]  /*06a0*/  LEA R25, R0, R25, 0x3 ;  /* 0x0000001900197211 */ /* 0x000fc400078e18ff */
[C---:B------:R-:W-:Y:S02]  /*06b0*/  LEA R11, R0.reuse, R11, 0x3 ;  /* 0x0000000b000b7211 */ /* 0x040fe400078e18ff */
[C---:B------:R-:W-:Y:S02]  /*06c0*/  LEA R13, R0.reuse, R13, 0x3 ;  /* 0x0000000d000d7211 */ /* 0x040fe400078e18ff */
[C---:B------:R-:W-:Y:S02]  /*06d0*/  LEA R15, R0.reuse, R15, 0x3 ;  /* 0x0000000f000f7211 */ /* 0x040fe400078e18ff */
[C---:B------:R-:W-:Y:S02]  /*06e0*/  LEA R17, R0.reuse, R17, 0x3 ;  /* 0x0000001100117211 */ /* 0x040fe400078e18ff */
[C---:B------:R-:W-:Y:S02]  /*06f0*/  LEA R19, R0.reuse, R19, 0x3 ;  /* 0x0000001300137211 */ /* 0x040fe400078e18ff */
[----:B------:R-:W-:-:S02]  /*0700*/  LEA R21, R0, R21, 0x3 ;  /* 0x0000001500157211 */ /* 0x000fc400078e18ff */
[----:B------:R-:W-:Y:S01]  /*0710*/  LEA R23, R0, R23, 0x3 ;  /* 0x0000001700177211 */ /* 0x000fe200078e18ff */
[----:B--2---:R1:W-:Y:S01]  /*0720*/  STG.E.64 desc[UR20][R30.64], R38 ;  /* 0x000000261e007986 */ /* 0x0043e2000c101b14 */
[----:B------:R-:W-:Y:S05]  /*0730*/  BRA.U UP0, `(.L_x_6) ;  /* 0xfffffffd00307547 */ /* 0x000fea000b83ffff */
.L_x_5:
[----:B------:R-:W-:Y:S05]  /*0740*/  BRA.U !UP1, `(.L_x_4) ;  /* 0x0000000109f07547 */ /* 0x000fea000b800000 */
[----:B------:R-:W-:Y:S02]  /*0750*/  UISETP.GE.U32.AND UP0, UPT, UR6, 0x4, UPT ;  /* 0x000000040600788c */ /* 0x000fe4000bf06070 */
[----:B------:R-:W-:-:S04]  /*0760*/  ULOP3.LUT UR5, UR10, 0x3, URZ, 0xc0, !UPT ;  /* 0x000000030a057892 */ /* 0x000fc8000f8ec0ff */
[----:B------:R-:W-:-:S03]  /*0770*/  UISETP.NE.AND UP1, UPT, UR5, URZ, UPT ;  /* 0x000000ff0500728c */ /* 0x000fc6000bf25270 */
[----:B------:R-:W-:Y:S08]  /*0780*/  BRA.U !UP0, `(.L_x_7) ;  /* 0x00000001086c7547 */ /* 0x000ff0000b800000 */
[----:B------:R-:W-:Y:S01]  /*0790*/  IADD3 R4, PT, PT, R2, UR10, RZ ;  /* 0x0000000a02047c10 */ /* 0x000fe2000fffe0ff */
[----:B------:R-:W0:Y:S04]  /*07a0*/  LDC.64 R8, c[0x0][0x390] ;  /* 0x0000e400ff087b82 */ /* 0x000e280000000a00 */
[----:B------:R-:W-:-:S04]  /*07b0*/  IMAD R13, R4, R0, R5 ;  /* 0x00000000040d7224 */ /* 0x000fc800078e0205 */
[----:B------:R-:W-:-:S06]  /*07c0*/  IMAD.WIDE.U32 R10, R13, 0x8, R34 ;  /* 0x000000080d0a7825 */ /* 0x000fcc00078e0022 */
[----:B------:R-:W2:Y:S01]  /*07d0*/  LDG.E.64 R10, desc[UR20][R10.64] ;  /* 0x000000140a0a7981 */ /* 0x000ea2000c1e1b00 */
[-C--:B------:R-:W-:Y:S01]  /*07e0*/  IADD3 R19, PT, PT, R13, R0.reuse, RZ ;  /* 0x000000000d137210 */ /* 0x080fe20007ffe0ff */
[----:B------:R-:W-:-:S04]  /*07f0*/  IMAD R17, R2, R0, R5 ;  /* 0x0000000002117224 */ /* 0x000fc800078e0205 */
[----:B------:R-:W-:-:S04]  /*0800*/  IMAD.WIDE.U32 R14, R19, 0x8, R34 ;  /* 0x00000008130e7825 */ /* 0x000fc800078e0022 */
[----:B0-----:R-:W-:-:S05]  /*0810*/  IMAD.WIDE.U32 R12, R17, 0x8, R8 ;  /* 0x00000008110c7825 */ /* 0x001fca00078e0008 */
[----:B--2---:R0:W-:Y:S04]  /*0820*/  STG.E.64 desc[UR20][R12.64], R10 ;  /* 0x0000000a0c007986 */ /* 0x0041e8000c101b14 */
[----:B------:R-:W2:Y:S01]  /*0830*/  LDG.E.64 R14, desc[UR20][R14.64] ;  /* 0x000000140e0e7981 */ /* 0x000ea2000c1e1b00 */
[-C--:B------:R-:W-:Y:S02]  /*0840*/  IADD3 R21, PT, PT, R17, R0.reuse, RZ ;  /* 0x0000000011157210 */ /* 0x080fe40007ffe0ff */
[----:B------:R-:W-:-:S03]  /*0850*/  IADD3 R23, PT, PT, R19, R0, RZ ;  /* 0x0000000013177210 */ /* 0x000fc60007ffe0ff */
[----:B------:R-:W-:-:S04]  /*0860*/  IMAD.WIDE.U32 R16, R21, 0x8, R8 ;  /* 0x0000000815107825 */ /* 0x000fc800078e0008 */
[----:B------:R-:W-:Y:S01]  /*0870*/  IMAD.WIDE.U32 R18, R23, 0x8, R34 ;  /* 0x0000000817127825 */ /* 0x000fe200078e0022 */
[----:B--2---:R2:W-:Y:S05]  /*0880*/  STG.E.64 desc[UR20][R16.64], R14 ;  /* 0x0000000e10007986 */ /* 0x0045ea000c101b14 */
[----:B------:R-:W3:Y:S01]  /*0890*/  LDG.E.64 R18, desc[UR20][R18.64] ;  /* 0x0000001412127981 */ /* 0x000ee2000c1e1b00 */
[-C--:B------:R-:W-:Y:S02]  /*08a0*/  IADD3 R25, PT, PT, R21, R0.reuse, RZ ;  /* 0x0000000015197210 */ /* 0x080fe40007ffe0ff */
[----:B------:R-:W-:-:S03]  /*08b0*/  IADD3 R23, PT, PT, R23, R0, RZ ;  /* 0x0000000017177210 */ /* 0x000fc60007ffe0ff */
[----:B------:R-:W-:-:S04]  /*08c0*/  IMAD.WIDE.U32 R20, R25, 0x8, R8 ;  /* 0x0000000819147825 */ /* 0x000fc800078e0008 */
[----:B0-----:R-:W-:Y:S01]  /*08d0*/  IMAD.WIDE.U32 R10, R23, 0x8, R34 ;  /* 0x00000008170a7825 */ /* 0x001fe200078e0022 */
[----:B---3--:R2:W-:Y:S05]  /*08e0*/  STG.E.64 desc[UR20][R20.64], R18 ;  /* 0x0000001214007986 */ /* 0x0085ea000c101b14 */
[----:B------:R-:W3:Y:S01]  /*08f0*/  LDG.E.64 R10, desc[UR20][R10.64] ;  /* 0x000000140a0a7981 */ /* 0x000ee2000c1e1b00 */
[----:B------:R-:W-:Y:S02]  /*0900*/  IADD3 R25, PT, PT, R25, R0, RZ ;  /* 0x0000000019197210 */ /* 0x000fe40007ffe0ff */
[----:B------:R-:W-:-:S03]  /*0910*/  IADD3 R2, PT, PT, R2, 0x4, RZ ;  /* 0x0000000402027810 */ /* 0x000fc60007ffe0ff */
[----:B------:R-:W-:-:S05]  /*0920*/  IMAD.WIDE.U32 R8, R25, 0x8, R8 ;  /* 0x0000000819087825 */ /* 0x000fca00078e0008 */
[----:B---3--:R2:W-:Y:S02]  /*0930*/  STG.E.64 desc[UR20][R8.64], R10 ;  /* 0x0000000a08007986 */ /* 0x0085e4000c101b14 */
.L_x_7:
[----:B------:R-:W-:Y:S05]  /*0940*/  BRA.U !UP1, `(.L_x_4) ;  /* 0x0000000109707547 */ /* 0x000fea000b800000 */
[----:B------:R-:W-:-:S04]  /*0950*/  MOV R4, UR5 ;  /* 0x0000000500047c02 */ /* 0x000fc80008000f00 */
[----:B------:R-:W-:-:S13]  /*0960*/  ISETP.NE.AND P0, PT, R4, 0x1, PT ;  /* 0x000000010400780c */ /* 0x000fda0003f05270 */
[----:B------:R-:W-:Y:S01]  /*0970*/  @P0 IADD3 R4, PT, PT, R2, UR10, RZ ;  /* 0x0000000a02040c10 */ /* 0x000fe2000fffe0ff */
[----:B------:R-:W0:Y:S04]  /*0980*/  @P0 LDC.64 R12, c[0x0][0x390] ;  /* 0x0000e400ff0c0b82 */ /* 0x000e280000000a00 */
[----:B--2---:R-:W-:-:S04]  /*0990*/  @P0 IMAD R11, R4, R0, R5 ;  /* 0x00000000040b0224 */ /* 0x004fc800078e0205 */
[----:B------:R-:W-:-:S06]  /*09a0*/  @P0 IMAD.WIDE.U32 R8, R11, 0x8, R34 ;  /* 0x000000080b080825 */ /* 0x000fcc00078e0022 */
[----:B------:R-:W2:Y:S01]  /*09b0*/  @P0 LDG.E.64 R8, desc[UR20][R8.64] ;  /* 0x0000001408080981 */ /* 0x000ea2000c1e1b00 */
[-C--:B------:R-:W-:Y:S01]  /*09c0*/  @P0 IADD3 R11, PT, PT, R11, R0.reuse, RZ ;  /* 0x000000000b0b0210 */ /* 0x080fe20007ffe0ff */
[----:B------:R-:W-:-:S04]  /*09d0*/  @P0 IMAD R17, R2, R0, R5 ;  /* 0x0000000002110224 */ /* 0x000fc800078e0205 */
[----:B------:R-:W-:-:S04]  /*09e0*/  @P0 IMAD.WIDE.U32 R10, R11, 0x8, R34 ;  /* 0x000000080b0a0825 */ /* 0x000fc800078e0022 */
[----:B0-----:R-:W-:Y:S01]  /*09f0*/  @P0 IMAD.WIDE.U32 R14, R17, 0x8, R12 ;  /* 0x00000008110e0825 */ /* 0x001fe200078e000c */
[----:B------:R-:W-:-:S06]  /*0a00*/  ULOP3.LUT UR5, UR10, 0x1, URZ, 0xc0, !UPT ;  /* 0x000000010a057892 */ /* 0x000fcc000f8ec0ff */
[----:B------:R-:W-:-:S04]  /*0a10*/  MOV R4, UR5 ;  /* 0x0000000500047c02 */ /* 0x000fc80008000f00 */
[----:B------:R-:W-:Y:S01]  /*0a20*/  ISETP.NE.U32.AND P1, PT, R4, 0x1, PT ;  /* 0x000000010400780c */ /* 0x000fe20003f25070 */
[----:B--2---:R0:W-:Y:S04]  /*0a30*/  @P0 STG.E.64 desc[UR20][R14.64], R8 ;  /* 0x000000080e000986 */ /* 0x0041e8000c101b14 */
[----:B------:R-:W2:Y:S01]  /*0a40*/  @P0 LDG.E.64 R10, desc[UR20][R10.64] ;  /* 0x000000140a0a0981 */ /* 0x000ea2000c1e1b00 */
[----:B------:R-:W-:Y:S02]  /*0a50*/  @P0 IADD3 R2, PT, PT, R2, 0x2, RZ ;  /* 0x0000000202020810 */ /* 0x000fe40007ffe0ff */
[----:B------:R-:W-:-:S05]  /*0a60*/  @P0 IADD3 R17, PT, PT, R17, R0, RZ ;  /* 0x0000000011110210 */ /* 0x000fca0007ffe0ff */
[----:B------:R-:W-:Y:S01]  /*0a70*/  @!P1 IADD3 R4, PT, PT, R2, UR10, RZ ;  /* 0x0000000a02049c10 */ /* 0x000fe2000fffe0ff */
[----:B------:R-:W-:Y:S01]  /*0a80*/  @P0 IMAD.WIDE.U32 R16, R17, 0x8, R12 ;  /* 0x0000000811100825 */ /* 0x000fe200078e000c */
[----:B0-----:R-:W0:Y:S03]  /*0a90*/  @!P1 LDC.64 R8, c[0x0][0x390] ;  /* 0x0000e400ff089b82 */ /* 0x001e260000000a00 */
[----:B------:R-:W-:-:S04]  /*0aa0*/  @!P1 IMAD R19, R4, R0, R5 ;  /* 0x0000000004139224 */ /* 0x000fc800078e0205 */
[----:B------:R-:W-:Y:S01]  /*0ab0*/  @!P1 IMAD.WIDE.U32 R12, R19, 0x8, R34 ;  /* 0x00000008130c9825 */ /* 0x000fe200078e0022 */
[----:B--2---:R3:W-:Y:S05]  /*0ac0*/  @P0 STG.E.64 desc[UR20][R16.64], R10 ;  /* 0x0000000a10000986 */ /* 0x0047ea000c101b14 */
[----:B------:R-:W2:Y:S01]  /*0ad0*/  @!P1 LDG.E.64 R12, desc[UR20][R12.64] ;  /* 0x000000140c0c9981 */ /* 0x000ea2000c1e1b00 */
[----:B------:R-:W-:-:S04]  /*0ae0*/  @!P1 IMAD R15, R2, R0, R5 ;  /* 0x00000000020f9224 */ /* 0x000fc800078e0205 */
[----:B0-----:R-:W-:-:S05]  /*0af0*/  @!P1 IMAD.WIDE.U32 R8, R15, 0x8, R8 ;  /* 0x000000080f089825 */ /* 0x001fca00078e0008 */
[----:B--2---:R3:W-:Y:S02]  /*0b00*/  @!P1 STG.E.64 desc[UR20][R8.64], R12 ;  /* 0x0000000c08009986 */ /* 0x0047e4000c101b14 */
.L_x_4:
[----:B--23--:R-:W2:Y:S01]  /*0b10*/  LDG.E.64 R8, desc[UR20][R32.64] ;  /* 0x0000001420087981 */ /* 0x00cea2000c1e1b00 */
[----:B-1----:R-:W0:Y:S01]  /*0b20*/  LDC.64 R36, c[0x0][0x390] ;  /* 0x0000e400ff247b82 */ /* 0x002e220000000a00 */
[----:B------:R-:W-:Y:S01]  /*0b30*/  IMAD R11, R0, UR10, R5 ;  /* 0x0000000a000b7c24 */ /* 0x000fe2000f8e0205 */
[----:B------:R-:W-:-:S04]  /*0b40*/  UIADD3 UR5, UPT, UPT, UR12, -UR10, URZ ;  /* 0x8000000a0c057290 */ /* 0x000fc8000fffe0ff */
[----:B------:R-:W-:Y:S01]  /*0b50*/  UISETP.GT.U32.AND UP0, UPT, UR5, UR23, UPT ;  /* 0x000000170500728c */ /* 0x000fe2000bf04070 */
[----:B0-----:R-:W-:-:S05]  /*0b60*/  IMAD.WIDE.U32 R10, R11, 0x8, R36 ;  /* 0x000000080b0a7825 */ /* 0x001fca00078e0024 */
[----:B--2---:R0:W-:Y:S03]  /*0b70*/  STG.E.64 desc[UR20][R10.64], R8 ;  /* 0x000000080a007986 */ /* 0x0041e6000c101b14 */
[----:B------:R-:W-:Y:S05]  /*0b80*/  BRA.U UP0, `(.L_x_3) ;  /* 0x00000011001c7547 */ /* 0x000fea000b800000 */
[----:B------:R-:W-:Y:S01]  /*0b90*/  UIADD3 UR7, UPT, UPT, UR5, -0x2, URZ ;  /* 0xfffffffe05077890 */ /* 0x000fe2000fffe0ff */
[----:B------:R-:W1:Y:S03]  /*0ba0*/  LDCU UR6, c[0x0][0x398] ;  /* 0x00007300ff0677ac */ /* 0x000e660008000800 */
[----:B------:R-:W-:-:S09]  /*0bb0*/  UISETP.GE.U32.AND UP0, UPT, UR7, 0x7, UPT ;  /* 0x000000070700788c */ /* 0x000fd2000bf06070 */
[----:B------:R-:W-:Y:S05]  /*0bc0*/  BRA.U !UP0, `(.L_x_8) ;  /* 0x00000009085c7547 */ /* 0x000fea000b800000 */
[----:B------:R-:W-:Y:S02]  /*0bd0*/  UIADD3 UR27, UPT, UPT, UR11, UR10, URZ ;  /* 0x0000000a0b1b7290 */ /* 0x000fe4000fffe0ff */
[C-C-:B------:R-:W-:Y:S01]  /*0be0*/  IMAD R20, R0.reuse, UR11, R0.reuse ;  /* 0x0000000b00147c24 */ /* 0x140fe2000f8e0200 */
[----:B------:R-:W-:Y:S01]  /*0bf0*/  UIADD3 UR17, UPT, UPT, UR11, 0x2, URZ ;  /* 0x000000020b117890 */ /* 0x000fe2000fffe0ff */
[C-C-:B------:R-:W-:Y:S01]  /*0c00*/  IMAD R6, R0.reuse, UR12, R0.reuse ;  /* 0x0000000c00067c24 */ /* 0x140fe2000f8e0200 */
[----:B------:R-:W-:Y:S01]  /*0c10*/  UIADD3 UR18, UPT, UPT, UR11, 0x3, URZ ;  /* 0x000000030b127890 */ /* 0x000fe2000fffe0ff */
[C---:B------:R-:W-:Y:S01]  /*0c20*/  IMAD R4, R0.reuse, UR12, R7 ;  /* 0x0000000c00047c24 */ /* 0x040fe2000f8e0207 */
[----:B------:R-:W-:Y:S01]  /*0c30*/  UIADD3 UR19, UPT, UPT, UR11, 0x4, URZ ;  /* 0x000000040b137890 */ /* 0x000fe2000fffe0ff */
[C---:B0-----:R-:W-:Y:S01]  /*0c40*/  IMAD R8, R0.reuse, UR27, R0 ;  /* 0x0000001b00087c24 */ /* 0x041fe2000f8e0200 */
[----:B------:R-:W-:Y:S01]  /*0c50*/  UIADD3 UR24, UPT, UPT, UR11, 0x5, URZ ;  /* 0x000000050b187890 */ /* 0x000fe2000fffe0ff */
[----:B------:R-:W-:Y:S01]  /*0c60*/  MOV R25, R5 ;  /* 0x0000000500197202 */ /* 0x000fe20000000f00 */
[----:B------:R-:W-:Y:S01]  /*0c70*/  UIADD3 UR25, UPT, UPT, UR11, 0x6, URZ ;  /* 0x000000060b197890 */ /* 0x000fe2000fffe0ff */
[C---:B------:R-:W-:Y:S01]  /*0c80*/  IADD3 R20, PT, PT, R3.reuse, R20, RZ ;  /* 0x0000001403147210 */ /* 0x040fe20007ffe0ff */
[----:B------:R-:W-:Y:S01]  /*0c90*/  UIADD3 UR26, UPT, UPT, UR11, 0x7, URZ ;  /* 0x000000070b1a7890 */ /* 0x000fe2000fffe0ff */
[C---:B------:R-:W-:Y:S01]  /*0ca0*/  IADD3 R9, PT, PT, R3.reuse, R8, RZ ;  /* 0x0000000803097210 */ /* 0x040fe20007ffe0ff */
        /* <DEDUP_REMOVED lines=26> */
[----:B------:R-:W-:Y:S01]  /*0e50*/  ULOP3.LUT UR5, UR10, 0xfffffff8, URZ, 0xc0, !UPT ;  /* 0xfffffff80a057892 */ /* 0x000fe2000f8ec0ff */
[--C-:B------:R-:W-:Y:S01]  /*0e60*/  IMAD R7, R0, UR28, R3.reuse ;  /* 0x0000001c00077c24 */ /* 0x100fe2000f8e0203 */
[----:B------:R-:W-:Y:S01]  /*0e70*/  IADD3 R4, PT, PT, R4, UR4, RZ ;  /* 0x0000000404047c10 */ /* 0x000fe2000fffe0ff */
[C-C-:B------:R-:W-:Y:S01]  /*0e80*/  IMAD R8, R0.reuse, UR29, R3.reuse ;  /* 0x0000001d00087c24 */ /* 0x140fe2000f8e0203 */
[----:B------:R-:W-:Y:S01]  /*0e90*/  UIADD3 UR4, UPT, UPT, -UR5, URZ, URZ ;  /* 0x000000ff05047290 */ /* 0x000fe2000fffe1ff */
[----:B------:R-:W-:-:S02]  /*0ea0*/  IMAD R10, R0, UR30, R3 ;  /* 0x0000001e000a7c24 */ /* 0x000fc4000f8e0203 */
[C-C-:B------:R-:W-:Y:S02]  /*0eb0*/  IMAD R12, R0.reuse, UR31, R3.reuse ;  /* 0x0000001f000c7c24 */ /* 0x140fe4000f8e0203 */
[C-C-:B------:R-:W-:Y:S02]  /*0ec0*/  IMAD R14, R0.reuse, UR32, R3.reuse ;  /* 0x00000020000e7c24 */ /* 0x140fe4000f8e0203 */
[C-C-:B------:R-:W-:Y:S02]  /*0ed0*/  IMAD R16, R0.reuse, UR33, R3.reuse ;  /* 0x0000002100107c24 */ /* 0x140fe4000f8e0203 */
[----:B------:R-:W-:-:S07]  /*0ee0*/  IMAD R18, R0, UR7, R3 ;  /* 0x0000000700127c24 */ /* 0x000fce000f8e0203 */
.L_x_9:
[--C-:B0-----:R-:W-:Y:S01]  /*0ef0*/  IMAD.WIDE.U32 R42, R4, 0x8, R34.reuse ;  /* 0x00000008042a7825 */ /* 0x101fe200078e0022 */
[----:B------:R-:W2:Y:S03]  /*0f00*/  LDG.E.64 R40, desc[UR20][R32.64] ;  /* 0x0000001420287981 */ /* 0x000ea6000c1e1b00 */
[----:B------:R-:W-:Y:S02]  /*0f10*/  IMAD.WIDE.U32 R38, R25, 0x8, R34 ;  /* 0x0000000819267825 */ /* 0x000fe400078e0022 */
[----:B------:R-:W3:Y:S04]  /*0f20*/  LDG.E.64 R42, desc[UR20][R42.64] ;  /* 0x000000142a2a7981 */ /* 0x000ee8000c1e1b00 */
[----:B------:R-:W3:Y:S02]  /*0f30*/  LDG.E.64 R38, desc[UR20][R38.64] ;  /* 0x0000001426267981 */ /* 0x000ee4000c1e1b00 */
[----:B---3--:R-:W-:-:S08]  /*0f40*/  DADD R38, R42, -R38 ;  /* 0x000000002a267229 */ /* 0x008fd00000000826 */
[----:B--2---:R-:W-:Y:S01]  /*0f50*/  DADD R40, R38, R40 ;  /* 0x0000000026287229 */ /* 0x004fe20000000028 */
[----:B------:R-:W-:-:S04]  /*0f60*/  IMAD.WIDE.U32 R38, R9, 0x8, R36 ;  /* 0x0000000809267825 */ /* 0x000fc800078e0024 */
[--C-:B------:R-:W-:Y:S02]  /*0f70*/  IMAD.WIDE.U32 R42, R6, 0x8, R34.reuse ;  /* 0x00000008062a7825 */ /* 0x100fe400078e0022 */
[----:B------:R0:W-:Y:S04]  /*0f80*/  STG.E.64 desc[UR20][R38.64], R40 ;  /* 0x0000002826007986 */ /* 0x0001e8000c101b14 */
[----:B------:R-:W2:Y:S01]  /*0f90*/  LDG.E.64 R42, desc[UR20][R42.64] ;  /* 0x000000142a2a7981 */ /* 0x000ea2000c1e1b00 */
[----:B0-----:R-:W-:-:S03]  /*0fa0*/  IMAD.WIDE.U32 R40, R20, 0x8, R34 ;  /* 0x0000000814287825 */ /* 0x001fc600078e0022 */
[----:B------:R-:W3:Y:S04]  /*0fb0*/  LDG.E.64 R38, desc[UR20][R32.64] ;  /* 0x0000001420267981 */ /* 0x000ee8000c1e1b00 */
[----:B------:R-:W2:Y:S02]  /*0fc0*/  LDG.E.64 R40, desc[UR20][R40.64] ;  /* 0x0000001428287981 */ /* 0x000ea4000c1e1b00 */
[----:B--2---:R-:W-:Y:S01]  /*0fd0*/  DADD R42, R42, -R40 ;  /* 0x000000002a2a7229 */ /* 0x004fe20000000828 */
[----:B------:R-:W-:-:S07]  /*0fe0*/  IMAD.WIDE.U32 R40, R7, 0x8, R36 ;  /* 0x0000000807287825 */ /* 0x000fce00078e0024 */
[----:B---3--:R-:W-:Y:S01]  /*0ff0*/  DADD R38, R42, R38 ;  /* 0x000000002a267229 */ /* 0x008fe20000000026 */
[----:B------:R-:W-:-:S06]  /*1000*/  IMAD.WIDE.U32 R42, R13, 0x8, R34 ;  /* 0x000000080d2a7825 */ /* 0x000fcc00078e0022 */
        /* <DEDUP_REMOVED lines=41> */
[----:B--2---:R-:W-:-:S08]  /*12a0*/  DADD R42, R42, -R38 ;  /* 0x000000002a2a7229 */ /* 0x004fd00000000826 */
[----:B---3--:R-:W-:Y:S01]  /*12b0*/  DADD R40, R42, R40 ;  /* 0x000000002a287229 */ /* 0x008fe20000000028 */
[----:B------:R-:W-:-:S04]  /*12c0*/  IMAD.WIDE.U32 R42, R16, 0x8, R36 ;  /* 0x00000008102a7825 */ /* 0x000fc800078e0024 */
[--C-:B------:R-:W-:Y:S02]  /*12d0*/  IMAD.WIDE.U32 R38, R2, 0x8, R34.reuse ;  /* 0x0000000802267825 */ /* 0x100fe400078e0022 */
[----:B------:R0:W-:Y:S04]  /*12e0*/  STG.E.64 desc[UR20][R42.64], R40 ;  /* 0x000000282a007986 */ /* 0x0001e8000c101b14 */
[----:B------:R-:W2:Y:S01]  /*12f0*/  LDG.E.64 R38, desc[UR20][R38.64] ;  /* 0x0000001426267981 */ /* 0x000ea2000c1e1b00 */
[----:B0-----:R-:W-:-:S03]  /*1300*/  IMAD.WIDE.U32 R40, R23, 0x8, R34 ;  /* 0x0000000817287825 */ /* 0x001fc600078e0022 */
[----:B------:R-:W3:Y:S04]  /*1310*/  LDG.E.64 R42, desc[UR20][R32.64] ;  /* 0x00000014202a7981 */ /* 0x000ee8000c1e1b00 */
[----:B------:R-:W2:Y:S01]  /*1320*/  LDG.E.64 R40, desc[UR20][R40.64] ;  /* 0x0000001428287981 */ /* 0x000ea2000c1e1b00 */
[----:B------:R-:W-:-:S04]  /*1330*/  UIADD3 UR4, UPT, UPT, UR4, 0x8, URZ ;  /* 0x0000000804047890 */ /* 0x000fc8000fffe0ff */
[----:B------:R-:W-:Y:S01]  /*1340*/  UISETP.NE.AND UP0, UPT, UR4, URZ, UPT ;  /* 0x000000ff0400728c */ /* 0x000fe2000bf05270 */
        /* <DEDUP_REMOVED lines=22> */
[----:B------:R-:W-:Y:S01]  /*14b0*/  LEA R4, R0, R4, 0x3 ;  /* 0x0000000400047211 */ /* 0x000fe200078e18ff */
[----:B-1----:R-:W-:Y:S01]  /*14c0*/  UIADD3 UR6, UPT, UPT, UR6, 0x8, URZ ;  /* 0x0000000806067890 */ /* 0x002fe2000fffe0ff */
[----:B--2---:R-:W-:-:S08]  /*14d0*/  DADD R38, R38, -R40 ;  /* 0x0000000026267229 */ /* 0x004fd00000000828 */
[----:B---3--:R-:W-:Y:S01]  /*14e0*/  DADD R42, R38, R42 ;  /* 0x00000000262a7229 */ /* 0x008fe2000000002a */
[----:B------:R-:W-:-:S06]  /*14f0*/  IMAD.WIDE.U32 R38, R18, 0x8, R36 ;  /* 0x0000000812267825 */ /* 0x000fcc00078e0024 */
[----:B------:R0:W-:Y:S01]  /*1500*/  STG.E.64 desc[UR20][R38.64], R42 ;  /* 0x0000002a26007986 */ /* 0x0001e2000c101b14 */
[----:B------:R-:W-:Y:S01]  /*1510*/  LEA R18, R0, R18, 0x3 ;  /* 0x0000001200127211 */ /* 0x000fe200078e18ff */
[----:B------:R-:W-:Y:S06]  /*1520*/  BRA.U UP0, `(.L_x_9) ;  /* 0xfffffff900707547 */ /* 0x000fec000b83ffff */
[----:B------:R-:W-:-:S12]  /*1530*/  UIADD3 UR5, UPT, UPT, UR6, 0x1, URZ ;  /* 0x0000000106057890 */ /* 0x000fd8000fffe0ff */
.L_x_8:
[----:B------:R-:W-:-:S09]  /*1540*/  ULOP3.LUT UP0, UR4, UR10, 0x7, URZ, 0xc0, !UPT ;  /* 0x000000070a047892 */ /* 0x000fd2000f80c0ff */
[----:B------:R-:W-:Y:S05]  /*1550*/  BRA.U !UP0, `(.L_x_3) ;  /* 0x0000000508a87547 */ /* 0x000fea000b800000 */
[----:B------:R-:W-:Y:S02]  /*1560*/  UISETP.GE.U32.AND UP0, UPT, UR4, 0x4, UPT ;  /* 0x000000040400788c */ /* 0x000fe4000bf06070 */
[----:B------:R-:W-:-:S04]  /*1570*/  ULOP3.LUT UR7, UR10, 0x3, URZ, 0xc0, !UPT ;  /* 0x000000030a077892 */ /* 0x000fc8000f8ec0ff */
[----:B------:R-:W-:-:S03]  /*1580*/  UISETP.NE.AND UP1, UPT, UR7, URZ, UPT ;  /* 0x000000ff0700728c */ /* 0x000fc6000bf25270 */
[----:B------:R-:W-:Y:S08]  /*1590*/  BRA.U !UP0, `(.L_x_10) ;  /* 0x0000000108d47547 */ /* 0x000ff0000b800000 */
[----:B------:R-:W-:Y:S01]  /*15a0*/  UIADD3 UR4, UPT, UPT, UR5, UR10, URZ ;  /* 0x0000000a05047290 */ /* 0x000fe2000fffe0ff */
[----:B------:R-:W2:Y:S01]  /*15b0*/  LDG.E.64 R12, desc[UR20][R32.64] ;  /* 0x00000014200c7981 */ /* 0x000ea2000c1e1b00 */
[----:B-1----:R-:W-:-:S04]  /*15c0*/  UIADD3 UR6, UPT, UPT, UR6, -UR10, URZ ;  /* 0x8000000a06067290 */ /* 0x002fc8000fffe0ff */
[C-C-:B------:R-:W-:Y:S02]  /*15d0*/  IMAD R15, R0.reuse, UR4, R5.reuse ;  /* 0x00000004000f7c24 */ /* 0x140fe4000f8e0205 */
[----:B0-----:R-:W-:Y:S02]  /*15e0*/  IMAD R9, R0, UR6, R5 ;  /* 0x0000000600097c24 */ /* 0x001fe4000f8e0205 */
[----:B------:R-:W-:-:S04]  /*15f0*/  IMAD.WIDE.U32 R6, R15, 0x8, R34 ;  /* 0x000000080f067825 */ /* 0x000fc800078e0022 */
[----:B------:R-:W-:Y:S02]  /*1600*/  IMAD.WIDE.U32 R8, R9, 0x8, R34 ;  /* 0x0000000809087825 */ /* 0x000fe400078e0022 */
[----:B------:R-:W3:Y:S04]  /*1610*/  LDG.E.64 R6, desc[UR20][R6.64] ;  /* 0x0000001406067981 */ /* 0x000ee8000c1e1b00 */
[----:B------:R-:W3:Y:S01]  /*1620*/  LDG.E.64 R8, desc[UR20][R8.64] ;  /* 0x0000001408087981 */ /* 0x000ee2000c1e1b00 */
[----:B------:R-:W-:Y:S01]  /*1630*/  UIADD3 UR4, UPT, UPT, UR5, -UR10, URZ ;  /* 0x8000000a05047290 */ /* 0x000fe2000fffe0ff */
[----:B------:R-:W-:Y:S01]  /*1640*/  IADD3 R21, PT, PT, R15, R0, RZ ;  /* 0x000000000f157210 */ /* 0x000fe20007ffe0ff */
[----:B------:R-:W-:-:S04]  /*1650*/  IMAD R19, R0, UR5, R5 ;  /* 0x0000000500137c24 */ /* 0x000fc8000f8e0205 */
[----:B------:R-:W-:Y:S02]  /*1660*/  IMAD R23, R0, UR4, R5 ;  /* 0x0000000400177c24 */ /* 0x000fe4000f8e0205 */
[----:B------:R-:W-:Y:S01]  /*1670*/  IMAD.WIDE.U32 R14, R21, 0x8, R34 ;  /* 0x00000008150e7825 */ /* 0x000fe200078e0022 */
[----:B---3--:R-:W-:-:S03]  /*1680*/  DADD R10, R6, -R8 ;  /* 0x00000000060a7229 */ /* 0x008fc60000000808 */
[----:B------:R-:W-:-:S05]  /*1690*/  IMAD.WIDE.U32 R6, R23, 0x8, R34 ;  /* 0x0000000817067825 */ /* 0x000fca00078e0022 */
[----:B--2---:R-:W-:Y:S01]  /*16a0*/  DADD R10, R10, R12 ;  /* 0x000000000a0a7229 */ /* 0x004fe2000000000c */
[----:B------:R-:W-:-:S06]  /*16b0*/  IMAD.WIDE.U32 R12, R19, 0x8, R36 ;  /* 0x00000008130c7825 */ /* 0x000fcc00078e0024 */
[----:B------:R0:W-:Y:S04]  /*16c0*/  STG.E.64 desc[UR20][R12.64], R10 ;  /* 0x0000000a0c007986 */ /* 0x0001e8000c101b14 */
[----:B------:R-:W2:Y:S04]  /*16d0*/  LDG.E.64 R14, desc[UR20][R14.64] ;  /* 0x000000140e0e7981 */ /* 0x000ea8000c1e1b00 */
[----:B------:R-:W2:Y:S04]  /*16e0*/  LDG.E.64 R6, desc[UR20][R6.64] ;  /* 0x0000001406067981 */ /* 0x000ea8000c1e1b00 */
[----:B------:R-:W3:Y:S01]  /*16f0*/  LDG.E.64 R16, desc[UR20][R32.64] ;  /* 0x0000001420107981 */ /* 0x000ee2000c1e1b00 */
[----:B------:R-:W-:-:S02]  /*1700*/  IADD3 R25, PT, PT, R19, R0, RZ ;  /* 0x0000000013197210 */ /* 0x000fc40007ffe0ff */
[-C--:B------:R-:W-:Y:S02]  /*1710*/  IADD3 R21, PT, PT, R21, R0.reuse, RZ ;  /* 0x0000000015157210 */ /* 0x080fe40007ffe0ff */
[----:B------:R-:W-:-:S03]  /*1720*/  IADD3 R23, PT, PT, R23, R0, RZ ;  /* 0x0000000017177210 */ /* 0x000fc60007ffe0ff */
[----:B------:R-:W-:-:S04]  /*1730*/  IMAD.WIDE.U32 R18, R21, 0x8, R34 ;  /* 0x0000000815127825 */ /* 0x000fc800078e0022 */
[----:B0-----:R-:W-:Y:S01]  /*1740*/  IMAD.WIDE.U32 R10, R23, 0x8, R34 ;  /* 0x00000008170a7825 */ /* 0x001fe200078e0022 */
[----:B--2---:R-:W-:-:S08]  /*1750*/  DADD R8, R14, -R6 ;  /* 0x000000000e087229 */ /* 0x004fd00000000806 */
[----:B---3--:R-:W-:Y:S01]  /*1760*/  DADD R8, R8, R16 ;  /* 0x0000000008087229 */ /* 0x008fe20000000010 */
        /* <DEDUP_REMOVED lines=14> */
[----:B------:R-:W3:Y:S04]  /*1850*/  LDG.E.64 R14, desc[UR20][R14.64] ;  /* 0x000000140e0e7981 */ /* 0x000ee8000c1e1b00 */
[----:B------:R-:W3:Y:S04]  /*1860*/  LDG.E.64 R8, desc[UR20][R8.64] ;  /* 0x0000001408087981 */ /* 0x000ee8000c1e1b00 */
[----:B------:R-:W4:Y:S01]  /*1870*/  LDG.E.64 R16, desc[UR20][R32.64] ;  /* 0x0000001420107981 */ /* 0x000f22000c1e1b00 */
[----:B------:R-:W-:Y:S01]  /*1880*/  IADD3 R25, PT, PT, R25, R0, RZ ;  /* 0x0000000019197210 */ /* 0x000fe20007ffe0ff */
[----:B------:R-:W-:-:S02]  /*1890*/  UIADD3 UR6, UPT, UPT, UR5, 0x3, URZ ;  /* 0x0000000305067890 */ /* 0x000fc4000fffe0ff */
[----:B------:R-:W-:Y:S01]  /*18a0*/  UIADD3 UR5, UPT, UPT, UR5, 0x4, URZ ;  /* 0x0000000405057890 */ /* 0x000fe2000fffe0ff */
[----:B---3--:R-:W-:-:S08]  /*18b0*/  DADD R10, R14, -R8 ;  /* 0x000000000e0a7229 */ /* 0x008fd00000000808 */
[----:B----4-:R-:W-:Y:S01]  /*18c0*/  DADD R10, R10, R16 ;  /* 0x000000000a0a7229 */ /* 0x010fe20000000010 */
[----:B------:R-:W-:-:S06]  /*18d0*/  IMAD.WIDE.U32 R16, R25, 0x8, R36 ;  /* 0x0000000819107825 */ /* 0x000fcc00078e0024 */
[----:B------:R2:W-:Y:S04]  /*18e0*/  STG.E.64 desc[UR20][R16.64], R10 ;  /* 0x0000000a10007986 */ /* 0x0005e8000c101b14 */
.L_x_10:
[----:B------:R-:W-:Y:S05]  /*18f0*/  BRA.U !UP1, `(.L_x_3) ;  /* 0x0000000109c07547 */ /* 0x000fea000b800000 */
[----:B------:R-:W-:Y:S02]  /*1900*/  UISETP.NE.AND UP0, UPT, UR7, 0x1, UPT ;  /* 0x000000010700788c */ /* 0x000fe4000bf05270 */
[----:B------:R-:W-:-:S04]  /*1910*/  ULOP3.LUT UR4, UR10, 0x1, URZ, 0xc0, !UPT ;  /* 0x000000010a047892 */ /* 0x000fc8000f8ec0ff */
[----:B------:R-:W-:-:S03]  /*1920*/  UISETP.NE.U32.AND UP1, UPT, UR4, 0x1, UPT ;  /* 0x000000010400788c */ /* 0x000fc6000bf25070 */
[----:B------:R-:W-:Y:S08]  /*1930*/  BRA.U !UP0, `(.L_x_11) ;  /* 0x0000000108747547 */ /* 0x000ff0000b800000 */
[----:B-1----:R-:W-:Y:S01]  /*1940*/  UIADD3 UR6, UPT, UPT, UR6, -UR10, URZ ;  /* 0x8000000a06067290 */ /* 0x002fe2000fffe0ff */
[----:B0-2---:R-:W2:Y:S01]  /*1950*/  LDG.E.64 R10, desc[UR20][R32.64] ;  /* 0x00000014200a7981 */ /* 0x005ea2000c1e1b00 */
[----:B------:R-:W-:-:S04]  /*1960*/  UIADD3 UR4, UPT, UPT, UR5, UR10, URZ ;  /* 0x0000000a05047290 */ /* 0x000fc8000fffe0ff */
[C-C-:B------:R-:W-:Y:S02]  /*1970*/  IMAD R9, R0.reuse, UR6, R5.reuse ;  /* 0x0000000600097c24 */ /* 0x140fe4000f8e0205 */
[----:B------:R-:W-:Y:S02]  /*1980*/  IMAD R15, R0, UR4, R5 ;  /* 0x00000004000f7c24 */ /* 0x000fe4000f8e0205 */
[----:B------:R-:W-:-:S04]  /*1990*/  IMAD.WIDE.U32 R8, R9, 0x8, R34 ;  /* 0x0000000809087825 */ /* 0x000fc800078e0022 */
[C---:B------:R-:W-:Y:S02]  /*19a0*/  IMAD.WIDE.U32 R12, R15.reuse, 0x8, R34 ;  /* 0x000000080f0c7825 */ /* 0x040fe400078e0022 */
[----:B------:R-:W3:Y:S04]  /*19b0*/  LDG.E.64 R8, desc[UR20][R8.64] ;  /* 0x0000001408087981 */ /* 0x000ee8000c1e1b00 */
[----:B------:R-:W3:Y:S01]  /*19c0*/  LDG.E.64 R6, desc[UR20][R12.64] ;  /* 0x000000140c067981 */ /* 0x000ee2000c1e1b00 */
[----:B------:R-:W-:Y:S02]  /*19d0*/  UIADD3 UR4, UPT, UPT, UR5, -UR10, URZ ;  /* 0x8000000a05047290 */ /* 0x000fe4000fffe0ff */
[----:B------:R-:W-:Y:S01]  /*19e0*/  IMAD R19, R0, UR5, R5 ;  /* 0x0000000500137c24 */ /* 0x000fe2000f8e0205 */
[----:B------:R-:W-:-:S03]  /*19f0*/  IADD3 R17, PT, PT, R15, R0, RZ ;  /* 0x000000000f117210 */ /* 0x000fc60007ffe0ff */
[----:B------:R-:W-:-:S04]  /*1a00*/  IMAD.WIDE.U32 R14, R19, 0x8, R36 ;  /* 0x00000008130e7825 */ /* 0x000fc800078e0024 */
[----:B------:R-:W-:Y:S01]  /*1a10*/  IMAD.WIDE.U32 R16, R17, 0x8, R34 ;  /* 0x0000000811107825 */ /* 0x000fe200078e0022 */
[----:B---3--:R-:W-:-:S08]  /*1a20*/  DADD R6, R6, -R8 ;  /* 0x0000000006067229 */ /* 0x008fd00000000808 */
[----:B--2---:R-:W-:Y:S01]  /*1a30*/  DADD R6, R6, R10 ;  /* 0x0000000006067229 */ /* 0x004fe2000000000a */
[----:B------:R-:W-:-:S04]  /*1a40*/  IMAD R11, R0, UR4, R5 ;  /* 0x00000004000b7c24 */ /* 0x000fc8000f8e0205 */
[----:B------:R-:W-:Y:S02]  /*1a50*/  IMAD.WIDE.U32 R10, R11, 0x8, R34 ;  /* 0x000000080b0a7825 */ /* 0x000fe400078e0022 */
[----:B------:R3:W-:Y:S04]  /*1a60*/  STG.E.64 desc[UR20][R14.64], R6 ;  /* 0x000000060e007986 */ /* 0x0007e8000c101b14 */
[----:B------:R-:W2:Y:S04]  /*1a70*/  LDG.E.64 R8, desc[UR20][R16.64] ;  /* 0x0000001410087981 */ /* 0x000ea8000c1e1b00 */
[----:B------:R-:W2:Y:S04]  /*1a80*/  LDG.E.64 R10, desc[UR20][R10.64] ;  /* 0x000000140a0a7981 */ /* 0x000ea8000c1e1b00 */
[----:B------:R-:W4:Y:S01]  /*1a90*/  LDG.E.64 R12, desc[UR20][R32.64] ;  /* 0x00000014200c7981 */ /* 0x000f22000c1e1b00 */
[----:B------:R-:W-:Y:S01]  /*1aa0*/  IADD3 R19, PT, PT, R19, R0, RZ ;  /* 0x0000000013137210 */ /* 0x000fe20007ffe0ff */
[----:B------:R-:W-:-:S02]  /*1ab0*/  UIADD3 UR6, UPT, UPT, UR5, 0x1, URZ ;  /* 0x0000000105067890 */ /* 0x000fc4000fffe0ff */
[----:B------:R-:W-:Y:S01]  /*1ac0*/  UIADD3 UR5, UPT, UPT, UR5, 0x2, URZ ;  /* 0x0000000205057890 */ /* 0x000fe2000fffe0ff */
[----:B--2---:R-:W-:-:S08]  /*1ad0*/  DADD R8, R8, -R10 ;  /* 0x0000000008087229 */ /* 0x004fd0000000080a */
[----:B----4-:R-:W-:Y:S01]  /*1ae0*/  DADD R8, R8, R12 ;  /* 0x0000000008087229 */ /* 0x010fe2000000000c */
[----:B------:R-:W-:-:S06]  /*1af0*/  IMAD.WIDE.U32 R12, R19, 0x8, R36 ;  /* 0x00000008130c7825 */ /* 0x000fcc00078e0024 */
[----:B------:R3:W-:Y:S04]  /*1b00*/  STG.E.64 desc[UR20][R12.64], R8 ;  /* 0x000000080c007986 */ /* 0x0007e8000c101b14 */
.L_x_11:
[----:B------:R-:W-:Y:S05]  /*1b10*/  BRA.U UP1, `(.L_x_3) ;  /* 0x0000000101387547 */ /* 0x000fea000b800000 */
[----:B------:R-:W-:Y:S01]  /*1b20*/  UIADD3 UR4, UPT, UPT, UR5, UR10, URZ ;  /* 0x0000000a05047290 */ /* 0x000fe2000fffe0ff */
[----:B--23--:R-:W2:Y:S01]  /*1b30*/  LDG.E.64 R12, desc[UR20][R32.64] ;  /* 0x00000014200c7981 */ /* 0x00cea2000c1e1b00 */
[----:B-1----:R-:W-:-:S04]  /*1b40*/  UIADD3 UR6, UPT, UPT, UR6, -UR10, URZ ;  /* 0x8000000a06067290 */ /* 0x002fc8000fffe0ff */
[C-C-:B------:R-:W-:Y:S02]  /*1b50*/  IMAD R7, R0.reuse, UR4, R5.reuse ;  /* 0x0000000400077c24 */ /* 0x140fe4000f8e0205 */
[----:B0-----:R-:W-:Y:S02]  /*1b60*/  IMAD R9, R0, UR6, R5 ;  /* 0x0000000600097c24 */ /* 0x001fe4000f8e0205 */
[----:B------:R-:W-:-:S04]  /*1b70*/  IMAD.WIDE.U32 R6, R7, 0x8, R34 ;  /* 0x0000000807067825 */ /* 0x000fc800078e0022 */
[----:B------:R-:W-:Y:S02]  /*1b80*/  IMAD.WIDE.U32 R8, R9, 0x8, R34 ;  /* 0x0000000809087825 */ /* 0x000fe400078e0022 */
[----:B------:R-:W3:Y:S04]  /*1b90*/  LDG.E.64 R6, desc[UR20][R6.64] ;  /* 0x0000001406067981 */ /* 0x000ee8000c1e1b00 */
[----:B------:R-:W3:Y:S01]  /*1ba0*/  LDG.E.64 R8, desc[UR20][R8.64] ;  /* 0x0000001408087981 */ /* 0x000ee2000c1e1b00 */
[----:B------:R-:W-:-:S04]  /*1bb0*/  IMAD R15, R0, UR5, R5 ;  /* 0x00000005000f7c24 */ /* 0x000fc8000f8e0205 */
[----:B------:R-:W-:Y:S01]  /*1bc0*/  IMAD.WIDE.U32 R36, R15, 0x8, R36 ;  /* 0x000000080f247825 */ /* 0x000fe200078e0024 */
[----:B---3--:R-:W-:-:S08]  /*1bd0*/  DADD R10, R6, -R8 ;  /* 0x00000000060a7229 */ /* 0x008fd00000000808 */
[----:B--2---:R-:W-:-:S07]  /*1be0*/  DADD R10, R10, R12 ;  /* 0x000000000a0a7229 */ /* 0x004fce000000000c */
[----:B------:R4:W-:Y:S04]  /*1bf0*/  STG.E.64 desc[UR20][R36.64], R10 ;  /* 0x0000000a24007986 */ /* 0x0009e8000c101b14 */
.L_x_3:
[----:B------:R-:W5:Y:S02]  /*1c00*/  LDCU UR13, c[0x0][0x374] ;  /* 0x00006e80ff0d77ac */ /* 0x000f640008000800 */
[----:B-----5:R-:W-:-:S04]  /*1c10*/  UIADD3 UR13, UPT, UPT, UR13, -0x2, URZ ;  /* 0xfffffffe0d0d7890 */ /* 0x020fc8000fffe0ff */
[----:B------:R-:W-:-:S04]  /*1c20*/  UISETP.GE.U32.AND UP0, UPT, UR22, UR13, UPT ;  /* 0x0000000d1600728c */ /* 0x000fc8000bf06070 */
[----:B------:R-:W-:-:S09]  /*1c30*/  UISETP.EQ.OR UP0, UPT, UR22, URZ, UP0 ;  /* 0x000000ff1600728c */ /* 0x000fd20008702670 */
[----:B------:R-:W-:Y:S05]  /*1c40*/  BRA.U UP0, `(.L_x_12) ;  /* 0x0000001500787547 */ /* 0x000fea000b800000 */
[----:B------:R-:W5:Y:S01]  /*1c50*/  I2F.U32.RP R2, UR12 ;  /* 0x0000000c00027d06 */ /* 0x000f620008209000 */
[----:B------:R-:W-:Y:S02]  /*1c60*/  UISETP.GE.U32.AND UP1, UPT, UR23, 0x3, UPT ;  /* 0x000000031700788c */ /* 0x000fe4000bf26070 */
[----:B------:R-:W-:Y:S02]  /*1c70*/  ULOP3.LUT UR4, UR10, 0x1, URZ, 0xc0, !UPT ;  /* 0x000000010a047892 */ /* 0x000fe4000f8ec0ff */
[----:B------:R-:W-:Y:S02]  /*1c80*/  ULOP3.LUT UR14, URZ, UR10, URZ, 0x33, !UPT ;  /* 0x0000000aff0e7292 */ /* 0x000fe4000f8e33ff */
[----:B------:R-:W-:-:S03]  /*1c90*/  UISETP.NE.U32.AND UP0, UPT, UR4, 0x1, UPT ;  /* 0x000000010400788c */ /* 0x000fc6000bf05070 */
[----:B------:R-:W-:Y:S01]  /*1ca0*/  UMOV UR4, URZ ;  /* 0x000000ff00047c82 */ /* 0x000fe20008000000 */
[----:B-----5:R-:W5:Y:S02]  /*1cb0*/  MUFU.RCP R2, R2 ;  /* 0x0000000200027308 */ /* 0x020f640000001000 */
[----:B-----5:R-:W-:-:S06]  /*1cc0*/  IADD3 R4, PT, PT, R2, 0xffffffe, RZ ;  /* 0x0ffffffe02047810 */ /* 0x020fcc0007ffe0ff */
[----:B------:R-:W5:Y:S02]  /*1cd0*/  F2I.FTZ.U32.TRUNC.NTZ R4, R4 ;  /* 0x0000000400047305 */ /* 0x000f64000021f000 */
[----:B-----5:R-:W-:-:S13]  /*1ce0*/  R2UR UR5, R4 ;  /* 0x00000000040572ca */ /* 0x020fda00000e0000 */
[----:B------:R-:W-:-:S04]  /*1cf0*/  UIADD3 UR8, UPT, UPT, URZ, -UR5, URZ ;  /* 0x80000005ff087290 */ /* 0x000fc8000fffe0ff */
[----:B------:R-:W-:-:S04]  /*1d00*/  UIMAD UR8, UR8, UR12, URZ ;  /* 0x0000000c080872a4 */ /* 0x000fc8000f8e02ff */
[----:B------:R-:W-:Y:S01]  /*1d10*/  UIMAD.WIDE.U32 UR8, UR5, UR8, UR4 ;  /* 0x00000008050872a5 */ /* 0x000fe2000f8e0004 */
[----:B------:R-:W-:Y:S11]  /*1d20*/  BRA.U !UP1, `(.L_x_13) ;  /* 0x0000000d09187547 */ /* 0x000ff6000b800000 */
[----:B------:R-:W5:Y:S01]  /*1d30*/  I2F.U32.RP R2, UR12 ;  /* 0x0000000c00027d06 */ /* 0x000f620008209000 */
[----:B------:R-:W-:Y:S01]  /*1d40*/  UIADD3 UR24, UPT, UPT, UR11, UR10, URZ ;  /* 0x0000000a0b187290 */ /* 0x000fe2000fffe0ff */
[----:B---3--:R-:W-:Y:S01]  /*1d50*/  MOV R15, R5 ;  /* 0x00000005000f7202 */ /* 0x008fe20000000f00 */
[----:B-1----:R-:W-:Y:S02]  /*1d60*/  UIADD3 UR6, UPT, UPT, UR11, -UR10, URZ ;  /* 0x8000000a0b067290 */ /* 0x002fe4000fffe0ff */
[----:B------:R-:W-:Y:S02]  /*1d70*/  UIADD3 UR17, UPT, UPT, UR11, 0x2, URZ ;  /* 0x000000020b117890 */ /* 0x000fe4000fffe0ff */
[----:B------:R-:W-:Y:S01]  /*1d80*/  UIADD3 UR18, UPT, UPT, UR11, 0x3, URZ ;  /* 0x000000030b127890 */ /* 0x000fe2000fffe0ff */
[C-C-:B------:R-:W-:Y:S01]  /*1d90*/  IMAD R25, R0.reuse, UR24, R3.reuse ;  /* 0x0000001800197c24 */ /* 0x140fe2000f8e0203 */
[----:B------:R-:W-:Y:S01]  /*1da0*/  UIADD3 UR19, UPT, UPT, UR24, 0x2, URZ ;  /* 0x0000000218137890 */ /* 0x000fe2000fffe0ff */
[----:B--2---:R-:W-:Y:S01]  /*1db0*/  IMAD R17, R0, UR6, R3 ;  /* 0x0000000600117c24 */ /* 0x004fe2000f8e0203 */
[----:B------:R-:W-:-:S02]  /*1dc0*/  UIADD3 UR15, UPT, UPT, UR17, -UR10, URZ ;  /* 0x8000000a110f7290 */ /* 0x000fc4000fffe0ff */
[C-C-:B0---4-:R-:W-:Y:S01]  /*1dd0*/  IMAD R11, R0.reuse, UR17, R3.reuse ;  /* 0x00000011000b7c24 */ /* 0x151fe2000f8e0203 */
[----:B------:R-:W-:Y:S01]  /*1de0*/  UIADD3 UR16, UPT, UPT, UR6, -0x1, URZ ;  /* 0xffffffff06107890 */ /* 0x000fe2000fffe0ff */
[C-C-:B------:R-:W-:Y:S01]  /*1df0*/  IMAD R13, R0.reuse, UR18, R3.reuse ;  /* 0x00000012000d7c24 */ /* 0x140fe2000f8e0203 */
[----:B-----5:R-:W0:Y:S01]  /*1e00*/  MUFU.RCP R2, R2 ;  /* 0x0000000200027308 */ /* 0x020e220000001000 */
[----:B------:R-:W-:Y:S01]  /*1e10*/  UIADD3 UR27, UPT, UPT, UR24, 0x3, URZ ;  /* 0x00000003181b7890 */ /* 0x000fe2000fffe0ff */
[C-C-:B------:R-:W-:Y:S01]  /*1e20*/  IMAD R21, R0.reuse, UR19, R3.reuse ;  /* 0x0000001300157c24 */ /* 0x140fe2000f8e0203 */
[----:B------:R-:W-:Y:S01]  /*1e30*/  ULOP3.LUT UR4, UR12, 0xfffffffc, URZ, 0xc0, !UPT ;  /* 0xfffffffc0c047892 */ /* 0x000fe2000f8ec0ff */
[C-C-:B------:R-:W-:Y:S01]  /*1e40*/  IMAD R9, R0.reuse, UR15, R3.reuse ;  /* 0x0000000f00097c24 */ /* 0x140fe2000f8e0203 */
[----:B------:R-:W-:Y:S01]  /*1e50*/  UISETP.NE.U32.AND UP1, UPT, UR12, URZ, UPT ;  /* 0x000000ff0c00728c */ /* 0x000fe2000bf25070 */
[C-C-:B------:R-:W-:Y:S01]  /*1e60*/  IMAD R23, R0.reuse, UR16, R3.reuse ;  /* 0x0000001000177c24 */ /* 0x140fe2000f8e0203 */
[----:B------:R-:W-:Y:S01]  /*1e70*/  ULOP3.LUT UR25, URZ, UR12, URZ, 0x33, !UPT ;  /* 0x0000000cff197292 */ /* 0x000fe2000f8e33ff */
[----:B------:R-:W-:Y:S01]  /*1e80*/  IMAD R29, R0, UR27, R3 ;  /* 0x0000001b001d7c24 */ /* 0x000fe2000f8e0203 */
[----:B------:R-:W-:Y:S01]  /*1e90*/  UIADD3 UR26, UPT, UPT, -UR4, URZ, URZ ;  /* 0x000000ff041a7290 */ /* 0x000fe2000fffe1ff */
[----:B------:R-:W-:Y:S01]  /*1ea0*/  UMOV UR27, 0x2 ;  /* 0x00000002001b7882 */ /* 0x000fe20000000000 */
[----:B0-----:R-:W-:Y:S01]  /*1eb0*/  IADD3 R4, PT, PT, R2, 0xffffffe, RZ ;  /* 0x0ffffffe02047810 */ /* 0x001fe20007ffe0ff */
[----:B------:R-:W-:-:S05]  /*1ec0*/  IMAD R2, R0, UR11, R0 ;  /* 0x0000000b00027c24 */ /* 0x000fca000f8e0200 */
[----:B------:R-:W0:Y:S01]  /*1ed0*/  F2I.FTZ.U32.TRUNC.NTZ R4, R4 ;  /* 0x0000000400047305 */ /* 0x000e22000021f000 */
[----:B------:R-:W-:Y:S01]  /*1ee0*/  IADD3 R27, PT, PT, R3, R2, RZ ;  /* 0x00000002031b7210 */ /* 0x000fe20007ffe0ff */
[----:B------:R-:W-:Y:S01]  /*1ef0*/  IMAD R2, R0, UR6, R0 ;  /* 0x0000000600027c24 */ /* 0x000fe2000f8e0200 */
[----:B------:R-:W-:-:S04]  /*1f00*/  UMOV UR6, URZ ;  /* 0x000000ff00067c82 */ /* 0x000fc80008000000 */
[----:B------:R-:W-:Y:S02]  /*1f10*/  IADD3 R19, PT, PT, R3, R2, RZ ;  /* 0x0000000203137210 */ /* 0x000fe40007ffe0ff */
[----:B0-----:R-:W-:Y:S01]  /*1f20*/  R2UR UR7, R4 ;  /* 0x00000000040772ca */ /* 0x001fe200000e0000 */
[----:B------:R-:W-:-:S05]  /*1f30*/  IMAD R4, R0, UR24, R0 ;  /* 0x0000001800047c24 */ /* 0x000fca000f8e0200 */
[----:B------:R-:W-:-:S07]  /*1f40*/  IADD3 R31, PT, PT, R3, R4, RZ ;  /* 0x00000004031f7210 */ /* 0x000fce0007ffe0ff */
[----:B------:R-:W-:-:S04]  /*1f50*/  UIADD3 UR5, UPT, UPT, URZ, -UR7, URZ ;  /* 0x80000007ff057290 */ /* 0x000fc8000fffe0ff */
[----:B------:R-:W-:-:S04]  /*1f60*/  UIMAD UR5, UR5, UR12, URZ ;  /* 0x0000000c050572a4 */ /* 0x000fc8000f8e02ff */
[----:B------:R-:W-:-:S03]  /*1f70*/  UIMAD.WIDE.U32 UR6, UR7, UR5, UR6 ;  /* 0x00000005070672a5 */ /* 0x000fc6000f8e0006 */
[----:B------:R-:W-:-:S09]  /*1f80*/  UMOV UR5, UR11 ;  /* 0x0000000b00057c82 */ /* 0x000fd20008000000 */
.L_x_14:
[----:B------:R-:W-:Y:S01]  /*1f90*/  UIADD3 UR6, UPT, UPT, UR5, 0x1, URZ ;  /* 0x0000000105067890 */ /* 0x000fe2000fffe0ff */
[--C-:B0-----:R-:W-:Y:S01]  /*1fa0*/  IMAD.WIDE.U32 R36, R23, 0x8, R34.reuse ;  /* 0x0000000817247825 */ /* 0x101fe200078e0022 */
[----:B------:R-:W0:Y:S02]  /*1fb0*/  LDC.64 R6, c[0x0][0x390] ;  /* 0x0000e400ff067b82 */ /* 0x000e240000000a00 */
[----:B------:R-:W-:Y:S01]  /*1fc0*/  UIMAD.WIDE.U32 UR16, UR7, UR6, URZ ;  /* 0x00000006071072a5 */ /* 0x000fe2000f8e00ff */
[----:B------:R-:W-:Y:S02]  /*1fd0*/  IMAD.WIDE.U32 R40, R25, 0x8, R34 ;  /* 0x0000000819287825 */ /* 0x000fe400078e0022 */
[----:B------:R-:W2:Y:S01]  /*1fe0*/  LDG.E.64 R36, desc[UR20][R36.64] ;  /* 0x0000001424247981 */ /* 0x000ea2000c1e1b00 */
[----:B------:R-:W-:-:S03]  /*1ff0*/  UIADD3 UR17, UPT, UPT, -UR17, URZ, URZ ;  /* 0x000000ff11117290 */ /* 0x000fc6000fffe1ff */
[----:B------:R-:W2:Y:S01]  /*2000*/  LDG.E.64 R40, desc[UR20][R40.64] ;  /* 0x0000001428287981 */ /* 0x000ea2000c1e1b00 */
[----:B------:R-:W-:-:S04]  /*2010*/  UIMAD UR6, UR12, UR17, UR6 ;  /* 0x000000110c0672a4 */ /* 0x000fc8000f8e0206 */
[----:B------:R-:W-:-:S11]  /*2020*/  UISETP.GE.U32.AND UP2, UPT, UR6, UR12, UPT ;  /* 0x0000000c0600728c */ /* 0x000fd6000bf46070 */
[----:B------:R-:W-:-:S04]  /*2030*/  @UP2 UIADD3 UR6, UPT, UPT, UR6, -UR12, URZ ;  /* 0x8000000c06062290 */ /* 0x000fc8000fffe0ff */
[----:B------:R-:W-:-:S11]  /*2040*/  UISETP.GE.U32.AND UP2, UPT, UR6, UR12, UPT ;  /* 0x0000000c0600728c */ /* 0x000fd6000bf46070 */
[----:B------:R-:W-:-:S04]  /*2050*/  @UP2 UIADD3 UR6, UPT, UPT, UR6, -UR12, URZ ;  /* 0x8000000c06062290 */ /* 0x000fc8000fffe0ff */
[----:B------:R-:W-:-:S04]  /*2060*/  USEL UR6, UR25, UR6, !UP1 ;  /* 0x0000000619067287 */ /* 0x000fc8000c800000 */
[----:B------:R-:W-:-:S04]  /*2070*/  UISETP.GT.U32.AND UP2, UPT, UR6, UR10, UPT ;  /* 0x0000000a0600728c */ /* 0x000fc8000bf44070 */
[----:B------:R-:W-:-:S04]  /*2080*/  USEL UR15, UR12, URZ, UP2 ;  /* 0x000000ff0c0f7287 */ /* 0x000fc80009000000 */
[----:B------:R-:W-:-:S04]  /*2090*/  UIADD3 UR15, UPT, UPT, UR15, UR27, -UR6 ;  /* 0x0000001b0f0f7290 */ /* 0x000fc8000fffe806 */
[----:B------:R-:W-:-:S06]  /*20a0*/  UIADD3 UR15, UPT, UPT, UR15, -0x2, URZ ;  /* 0xfffffffe0f0f7890 */ /* 0x000fcc000fffe0ff */
[----:B------:R-:W-:-:S04]  /*20b0*/  IMAD R39, R0, UR15, R5 ;  /* 0x0000000f00277c24 */ /* 0x000fc8000f8e0205 */
[----:B------:R-:W-:-:S06]  /*20c0*/  IMAD.WIDE.U32 R38, R39, 0x8, R34 ;  /* 0x0000000827267825 */ /* 0x000fcc00078e0022 */
[----:B------:R-:W3:Y:S01]  /*20d0*/  LDG.E.64 R38, desc[UR20][R38.64] ;  /* 0x0000001426267981 */ /* 0x000ee2000c1e1b00 */
[----:B------:R-:W-:Y:S02]  /*20e0*/  UIADD3 UR6, UPT, UPT, UR24, 0x1, URZ ;  /* 0x0000000118067890 */ /* 0x000fe4000fffe0ff */
[----:B------:R-:W-:Y:S02]  /*20f0*/  UIADD3 UR15, UPT, UPT, UR5, 0x2, URZ ;  /* 0x00000002050f7890 */ /* 0x000fe4000fffe0ff */
[----:B------:R-:W-:Y:S02]  /*2100*/  UIMAD.WIDE.U32 UR16, UR7, UR6, URZ ;  /* 0x00000006071072a5 */ /* 0x000fe4000f8e00ff */
[----:B------:R-:W-:Y:S02]  /*2110*/  UIMAD.WIDE.U32 UR18, UR7, UR15, URZ ;  /* 0x0000000f071272a5 */ /* 0x000fe4000f8e00ff */
[----:B------:R-:W-:Y:S02]  /*2120*/  UIADD3 UR17, UPT, UPT, -UR17, URZ, URZ ;  /* 0x000000ff11117290 */ /* 0x000fe4000fffe1ff */
[----:B------:R-:W-:-:S02]  /*2130*/  UIADD3 UR19, UPT, UPT, -UR19, URZ, URZ ;  /* 0x000000ff13137290 */ /* 0x000fc4000fffe1ff */
[----:B------:R-:W-:Y:S02]  /*2140*/  UIMAD UR6, UR12, UR17, UR6 ;  /* 0x000000110c0672a4 */ /* 0x000fe4000f8e0206 */
[----:B------:R-:W-:Y:S02]  /*2150*/  UIMAD UR15, UR12, UR19, UR15 ;  /* 0x000000130c0f72a4 */ /* 0x000fe4000f8e020f */
[----:B------:R-:W-:Y:S02]  /*2160*/  UISETP.GE.U32.AND UP3, UPT, UR6, UR12, UPT ;  /* 0x0000000c0600728c */ /* 0x000fe4000bf66070 */
[----:B------:R-:W-:-:S09]  /*2170*/  UISETP.GE.U32.AND UP2, UPT, UR15, UR12, UPT ;  /* 0x0000000c0f00728c */ /* 0x000fd2000bf46070 */
[----:B------:R-:W-:Y:S02]  /*2180*/  @UP3 UIADD3 UR6, UPT, UPT, UR6, -UR12, URZ ;  /* 0x8000000c06063290 */ /* 0x000fe4000fffe0ff */
[----:B------:R-:W-:Y:S02]  /*2190*/  @UP2 UIADD3 UR15, UPT, UPT, UR15, -UR12, URZ ;  /* 0x8000000c0f0f2290 */ /* 0x000fe4000fffe0ff */
[----:B------:R-:W-:Y:S02]  /*21a0*/  UISETP.GE.U32.AND UP3, UPT, UR6, UR12, UPT ;  /* 0x0000000c0600728c */ /* 0x000fe4000bf66070 */
[----:B------:R-:W-:-:S09]  /*21b0*/  UISETP.GE.U32.AND UP2, UPT, UR15, UR12, UPT ;  /* 0x0000000c0f00728c */ /* 0x000fd2000bf46070 */
[----:B------:R-:W-:Y:S02]  /*21c0*/  @UP3 UIADD3 UR6, UPT, UPT, UR6, -UR12, URZ ;  /* 0x8000000c06063290 */ /* 0x000fe4000fffe0ff */
[----:B------:R-:W-:Y:S02]  /*21d0*/  @UP2 UIADD3 UR15, UPT, UPT, UR15, -UR12, URZ ;  /* 0x8000000c0f0f2290 */ /* 0x000fe4000fffe0ff */
[----:B------:R-:W-:Y:S02]  /*21e0*/  USEL UR6, UR25, UR6, !UP1 ;  /* 0x0000000619067287 */ /* 0x000fe4000c800000 */
[----:B------:R-:W-:-:S04]  /*21f0*/  USEL UR15, UR25, UR15, !UP1 ;  /* 0x0000000f190f7287 */ /* 0x000fc8000c800000 */
[----:B------:R-:W-:Y:S01]  /*2200*/  ISETP.NE.AND P0, PT, RZ, UR6, PT ;  /* 0x00000006ff007c0c */ /* 0x000fe2000bf05270 */
[----:B------:R-:W-:Y:S01]  /*2210*/  UISETP.GT.U32.AND UP2, UPT, UR15, UR10, UPT ;  /* 0x0000000a0f00728c */ /* 0x000fe2000bf44070 */
[----:B------:R-:W-:Y:S02]  /*2220*/  MOV R42, RZ ;  /* 0x000000ff002a7202 */ /* 0x000fe40000000f00 */
[----:B------:R-:W-:Y:S01]  /*2230*/  FSEL R43, RZ, 1.875, !P0 ;  /* 0x3ff00000ff2b7808 */ /* 0x000fe20004000000 */
[----:B------:R-:W-:Y:S02]  /*2240*/  ULOP3.LUT UR15, URZ, UR15, URZ, 0x33, !UPT ;  /* 0x0000000fff0f7292 */ /* 0x000fe4000f8e33ff */
[----:B------:R-:W-:Y:S01]  /*2250*/  USEL UR6, UR12, URZ, UP2 ;  /* 0x000000ff0c067287 */ /* 0x000fe20009000000 */
[----:B0-----:R-:W-:-:S03]  /*2260*/  IMAD.WIDE.U32 R44, R15, 0x8, R6 ;  /* 0x000000080f2c7825 */ /* 0x001fc600078e0006 */
[----:B------:R-:W-:Y:S01]  /*2270*/  UIADD3 UR6, UPT, UPT, UR6, UR15, UR27 ;  /* 0x0000000f06067290 */ /* 0x000fe2000fffe01b */
[----:B--2---:R-:W-:-:S05]  /*2280*/  DADD R36, -R36, R40 ;  /* 0x0000000024247229 */ /* 0x004fca0000000128 */
[----:B------:R-:W-:-:S04]  /*2290*/  IMAD R41, R0, UR6, R5 ;  /* 0x0000000600297c24 */ /* 0x000fc8000f8e0205 */
[----:B------:R-:W-:Y:S01]  /*22a0*/  IMAD.WIDE.U32 R40, R41, 0x8, R34 ;  /* 0x0000000829287825 */ /* 0x000fe200078e0022 */
[----:B---3--:R-:W-:-:S03]  /*22b0*/  DFMA R42, R36, R42, R38 ;  /* 0x0000002a242a722b */ /* 0x008fc60000000026 */
[----:B------:R-:W-:-:S04]  /*22c0*/  IMAD.WIDE.U32 R38, R17, 0x8, R34 ;  /* 0x0000000811267825 */ /* 0x000fc800078e0022 */
[----:B------:R-:W-:Y:S01]  /*22d0*/  IMAD.WIDE.U32 R36, R31, 0x8, R34 ;  /* 0x000000081f247825 */ /* 0x000fe200078e0022 */
[----:B------:R0:W-:Y:S04]  /*22e0*/  STG.E.64 desc[UR20][R44.64], R42 ;  /* 0x0000002a2c007986 */ /* 0x0001e8000c101b14 */
[----:B------:R-:W2:Y:S04]  /*22f0*/  LDG.E.64 R38, desc[UR20][R38.64] ;  /* 0x0000001426267981 */ /* 0x000ea8000c1e1b00 */
[----:B------:R-:W2:Y:S04]  /*2300*/  LDG.E.64 R36, desc[UR20][R36.64] ;  /* 0x0000001424247981 */ /* 0x000ea8000c1e1b00 */
[----:B------:R-:W3:Y:S01]  /*2310*/  LDG.E.64 R40, desc[UR20][R40.64] ;  /* 0x0000001428287981 */ /* 0x000ee2000c1e1b00 */
[----:B------:R-:W-:-:S02]  /*2320*/  UIADD3 UR6, UPT, UPT, UR24, 0x2, URZ ;  /* 0x0000000218067890 */ /* 0x000fc4000fffe0ff */
[----:B------:R-:W-:Y:S02]  /*2330*/  UIADD3 UR15, UPT, UPT, UR5, 0x3, URZ ;  /* 0x00000003050f7890 */ /* 0x000fe4000fffe0ff */
[----:B------:R-:W-:Y:S02]  /*2340*/  UIMAD.WIDE.U32 UR16, UR7, UR6, URZ ;  /* 0x00000006071072a5 */ /* 0x000fe4000f8e00ff */
[----:B------:R-:W-:Y:S02]  /*2350*/  UIMAD.WIDE.U32 UR18, UR7, UR15, URZ ;  /* 0x0000000f071272a5 */ /* 0x000fe4000f8e00ff */
[----:B------:R-:W-:Y:S02]  /*2360*/  UIADD3 UR17, UPT, UPT, -UR17, URZ, URZ ;  /* 0x000000ff11117290 */ /* 0x000fe4000fffe1ff */
[----:B------:R-:W-:Y:S02]  /*2370*/  UIADD3 UR19, UPT, UPT, -UR19, URZ, URZ ;  /* 0x000000ff13137290 */ /* 0x000fe4000fffe1ff */
[----:B------:R-:W-:-:S02]  /*2380*/  UIMAD UR6, UR12, UR17, UR6 ;  /* 0x000000110c0672a4 */ /* 0x000fc4000f8e0206 */
        /* <DEDUP_REMOVED lines=13> */
[----:B0-----:R-:W-:Y:S02]  /*2460*/  MOV R42, RZ ;  /* 0x000000ff002a7202 */ /* 0x001fe40000000f00 */
[----:B------:R-:W-:Y:S01]  /*2470*/  FSEL R43, RZ, 1.875, !P0 ;  /* 0x3ff00000ff2b7808 */ /* 0x000fe20004000000 */
[----:B------:R-:W-:Y:S01]  /*2480*/  USEL UR6, UR12, URZ, UP2 ;  /* 0x000000ff0c067287 */ /* 0x000fe20009000000 */
[----:B------:R-:W-:-:S03]  /*2490*/  IMAD.WIDE.U32 R44, R27, 0x8, R6 ;  /* 0x000000081b2c7825 */ /* 0x000fc600078e0006 */
[----:B------:R-:W-:Y:S01]  /*24a0*/  UIADD3 UR6, UPT, UPT, UR6, UR27, -UR15 ;  /* 0x0000001b06067290 */ /* 0x000fe2000fffe80f */
[----:B--2---:R-:W-:Y:S01]  /*24b0*/  DADD R36, -R38, R36 ;  /* 0x0000000026247229 */ /* 0x004fe20000000124 */
[----:B------:R-:W-:-:S07]  /*24c0*/  IMAD.WIDE.U32 R38, R19, 0x8, R34 ;  /* 0x0000000813267825 */ /* 0x000fce00078e0022 */
[----:B---3--:R-:W-:Y:S01]  /*24d0*/  DFMA R42, R36, R42, R40 ;  /* 0x0000002a242a722b */ /* 0x008fe20000000028 */
[----:B------:R-:W-:-:S04]  /*24e0*/  IMAD.WIDE.U32 R36, R21, 0x8, R34 ;  /* 0x0000000815247825 */ /* 0x000fc800078e0022 */
[----:B------:R-:W-:Y:S02]  /*24f0*/  IMAD R41, R0, UR6, R5 ;  /* 0x0000000600297c24 */ /* 0x000fe4000f8e0205 */
[----:B------:R0:W-:Y:S04]  /*2500*/  STG.E.64 desc[UR20][R44.64], R42 ;  /* 0x0000002a2c007986 */ /* 0x0001e8000c101b14 */
[----:B------:R-:W2:Y:S01]  /*2510*/  LDG.E.64 R38, desc[UR20][R38.64] ;  /* 0x0000001426267981 */ /* 0x000ea2000c1e1b00 */
[----:B------:R-:W-:-:S03]  /*2520*/  IMAD.WIDE.U32 R40, R41, 0x8, R34 ;  /* 0x0000000829287825 */ /* 0x000fc600078e0022 */
[----:B------:R-:W2:Y:S04]  /*2530*/  LDG.E.64 R36, desc[UR20][R36.64] ;  /* 0x0000001424247981 */ /* 0x000ea8000c1e1b00 */
[----:B------:R-:W3:Y:S01]  /*2540*/  LDG.E.64 R40, desc[UR20][R40.64] ;  /* 0x0000001428287981 */ /* 0x000ee2000c1e1b00 */
[----:B------:R-:W-:Y:S02]  /*2550*/  UIADD3 UR5, UPT, UPT, UR5, 0x4, URZ ;  /* 0x0000000405057890 */ /* 0x000fe4000fffe0ff */
[----:B------:R-:W-:Y:S02]  /*2560*/  UIADD3 UR6, UPT, UPT, UR24, 0x3, URZ ;  /* 0x0000000318067890 */ /* 0x000fe4000fffe0ff */
[----:B------:R-:W-:Y:S02]  /*2570*/  UIMAD.WIDE.U32 UR18, UR7, UR5, URZ ;  /* 0x00000005071272a5 */ /* 0x000fe4000f8e00ff */
[----:B------:R-:W-:-:S02]  /*2580*/  UIMAD.WIDE.U32 UR16, UR7, UR6, URZ ;  /* 0x00000006071072a5 */ /* 0x000fc4000f8e00ff */
[----:B------:R-:W-:Y:S02]  /*2590*/  UIADD3 UR19, UPT, UPT, -UR19, URZ, URZ ;  /* 0x000000ff13137290 */ /* 0x000fe4000fffe1ff */
[----:B------:R-:W-:Y:S02]  /*25a0*/  UIADD3 UR17, UPT, UPT, -UR17, URZ, URZ ;  /* 0x000000ff11117290 */ /* 0x000fe4000fffe1ff */
        /* <DEDUP_REMOVED lines=11> */
[----:B------:R-:W-:Y:S02]  /*2660*/  USEL UR6, UR25, UR6, !UP1 ;  /* 0x0000000619067287 */ /* 0x000fe4000c800000 */
[----:B------:R-:W-:-:S04]  /*2670*/  UISETP.GT.U32.AND UP2, UPT, UR15, UR10, UPT ;  /* 0x0000000a0f00728c */ /* 0x000fc8000bf44070 */
[----:B------:R-:W-:Y:S01]  /*2680*/  ISETP.NE.AND P0, PT, RZ, UR6, PT ;  /* 0x00000006ff007c0c */ /* 0x000fe2000bf05270 */
[----:B------:R-:W-:Y:S01]  /*2690*/  USEL UR6, UR12, URZ, UP2 ;  /* 0x000000ff0c067287 */ /* 0x000fe20009000000 */
[----:B0-----:R-:W-:Y:S02]  /*26a0*/  MOV R42, RZ ;  /* 0x000000ff002a7202 */ /* 0x001fe40000000f00 */
[----:B------:R-:W-:Y:S01]  /*26b0*/  FSEL R43, RZ, 1.875, !P0 ;  /* 0x3ff00000ff2b7808 */ /* 0x000fe20004000000 */
[----:B------:R-:W-:Y:S01]  /*26c0*/  UIADD3 UR6, UPT, UPT, UR6, UR27, -UR15 ;  /* 0x0000001b06067290 */ /* 0x000fe2000fffe80f */
[----:B------:R-:W-:-:S05]  /*26d0*/  IMAD.WIDE.U32 R44, R11, 0x8, R6 ;  /* 0x000000080b2c7825 */ /* 0x000fca00078e0006 */
[----:B------:R-:W-:Y:S01]  /*26e0*/  IMAD R2, R0, UR6, R0 ;  /* 0x0000000600027c24 */ /* 0x000fe2000f8e0200 */
[----:B--2---:R-:W-:Y:S01]  /*26f0*/  DADD R36, -R38, R36 ;  /* 0x0000000026247229 */ /* 0x004fe20000000124 */
[----:B------:R-:W-:-:S07]  /*2700*/  IMAD.WIDE.U32 R38, R9, 0x8, R34 ;  /* 0x0000000809267825 */ /* 0x000fce00078e0022 */
[----:B---3--:R-:W-:Y:S01]  /*2710*/  DFMA R42, R36, R42, R40 ;  /* 0x0000002a242a722b */ /* 0x008fe20000000028 */
[----:B------:R-:W-:Y:S01]  /*2720*/  IMAD.WIDE.U32 R36, R29, 0x8, R34 ;  /* 0x000000081d247825 */ /* 0x000fe200078e0022 */
[----:B------:R-:W-:-:S05]  /*2730*/  IADD3 R41, PT, PT, R5, R2, RZ ;  /* 0x0000000205297210 */ /* 0x000fca0007ffe0ff */
[----:B------:R0:W-:Y:S01]  /*2740*/  STG.E.64 desc[UR20][R44.64], R42 ;  /* 0x0000002a2c007986 */ /* 0x0001e2000c101b14 */
[----:B------:R-:W-:-:S03]  /*2750*/  IMAD.WIDE.U32 R40, R41, 0x8, R34 ;  /* 0x0000000829287825 */ /* 0x000fc600078e0022 */
[----:B------:R-:W2:Y:S04]  /*2760*/  LDG.E.64 R38, desc[UR20][R38.64] ;  /* 0x0000001426267981 */ /* 0x000ea8000c1e1b00 */
[----:B------:R-:W2:Y:S04]  /*2770*/  LDG.E.64 R36, desc[UR20][R36.64] ;  /* 0x0000001424247981 */ /* 0x000ea8000c1e1b00 */
[----:B------:R-:W3:Y:S01]  /*2780*/  LDG.E.64 R40, desc[UR20][R40.64] ;  /* 0x0000001428287981 */ /* 0x000ee2000c1e1b00 */
[----:B------:R-:W-:-:S04]  /*2790*/  UIADD3 UR24, UPT, UPT, UR24, 0x4, URZ ;  /* 0x0000000418187890 */ /* 0x000fc8000fffe0ff */
[----:B------:R-:W-:-:S04]  /*27a0*/  UIMAD.WIDE.U32 UR16, UR7, UR24, URZ ;  /* 0x00000018071072a5 */ /* 0x000fc8000f8e00ff */
[----:B------:R-:W-:-:S04]  /*27b0*/  UIADD3 UR17, UPT, UPT, -UR17, URZ, URZ ;  /* 0x000000ff11117290 */ /* 0x000fc8000fffe1ff */
[----:B------:R-:W-:-:S04]  /*27c0*/  UIMAD UR6, UR12, UR17, UR24 ;  /* 0x000000110c0672a4 */ /* 0x000fc8000f8e0218 */
[----:B------:R-:W-:-:S11]  /*27d0*/  UISETP.GE.U32.AND UP2, UPT, UR6, UR12, UPT ;  /* 0x0000000c0600728c */ /* 0x000fd6000bf46070 */
[----:B------:R-:W-:-:S04]  /*27e0*/  @UP2 UIADD3 UR6, UPT, UPT, UR6, -UR12, URZ ;  /* 0x8000000c06062290 */ /* 0x000fc8000fffe0ff */
[----:B------:R-:W-:-:S11]  /*27f0*/  UISETP.GE.U32.AND UP2, UPT, UR6, UR12, UPT ;  /* 0x0000000c0600728c */ /* 0x000fd6000bf46070 */
[----:B------:R-:W-:-:S04]  /*2800*/  @UP2 UIADD3 UR6, UPT, UPT, UR6, -UR12, URZ ;  /* 0x8000000c06062290 */ /* 0x000fc8000fffe0ff */
[----:B------:R-:W-:-:S06]  /*2810*/  USEL UR6, UR25, UR6, !UP1 ;  /* 0x0000000619067287 */ /* 0x000fcc000c800000 */
[----:B------:R-:W-:Y:S01]  /*2820*/  ISETP.NE.AND P0, PT, RZ, UR6, PT ;  /* 0x00000006ff007c0c */ /* 0x000fe2000bf05270 */
[----:B------:R-:W-:Y:S01]  /*2830*/  IMAD.WIDE.U32 R6, R13, 0x8, R6 ;  /* 0x000000080d067825 */ /* 0x000fe200078e0006 */
        /* <DEDUP_REMOVED lines=13> */
[----:B------:R-:W-:Y:S01]  /*2910*/  LEA R15, R0, R15, 0x2 ;  /* 0x0000000f000f7211 */ /* 0x000fe200078e10ff */
[----:B------:R-:W-:Y:S01]  /*2920*/  UIADD3 UR27, UPT, UPT, UR27, 0x4, URZ ;  /* 0x000000041b1b7890 */ /* 0x000fe2000fffe0ff */
[----:B--2---:R-:W-:Y:S01]  /*2930*/  DADD R36, -R38, R36 ;  /* 0x0000000026247229 */ /* 0x004fe20000000124 */
[----:B------:R-:W-:-:S02]  /*2940*/  FSEL R39, RZ, 1.875, !P0 ;  /* 0x3ff00000ff277808 */ /* 0x000fc40004000000 */
[----:B------:R-:W-:-:S06]  /*2950*/  MOV R38, RZ ;  /* 0x000000ff00267202 */ /* 0x000fcc0000000f00 */
[----:B---3--:R-:W-:-:S07]  /*2960*/  DFMA R36, R36, R38, R40 ;  /* 0x000000262424722b */ /* 0x008fce0000000028 */
[----:B------:R0:W-:Y:S01]  /*2970*/  STG.E.64 desc[UR20][R6.64], R36 ;  /* 0x0000002406007986 */ /* 0x0001e2000c101b14 */
[----:B------:R-:W-:Y:S05]  /*2980*/  BRA.U UP2, `(.L_x_14) ;  /* 0xfffffff502807547 */ /* 0x000fea000b83ffff */
.L_x_13:
[----:B------:R-:W-:Y:S05]  /*2990*/  BRA.U UP0, `(.L_x_15) ;  /* 0x0000000500787547 */ /* 0x000fea000b800000 */
[----:B------:R-:W5:Y:S01]  /*29a0*/  I2F.U32.RP R2, UR12 ;  /* 0x0000000c00027d06 */ /* 0x000f620008209000 */
[----:B-1----:R-:W-:Y:S01]  /*29b0*/  UMOV UR6, URZ ;  /* 0x000000ff00067c82 */ /* 0x002fe20008000000 */
[----:B------:R-:W-:Y:S02]  /*29c0*/  UIADD3 UR5, UPT, UPT, UR11, UR4, URZ ;  /* 0x000000040b057290 */ /* 0x000fe4000fffe0ff */
[----:B------:R-:W-:-:S04]  /*29d0*/  ULOP3.LUT UR24, URZ, UR12, URZ, 0x33, !UPT ;  /* 0x0000000cff187292 */ /* 0x000fc8000f8e33ff */
[----:B-----5:R-:W1:Y:S02]  /*29e0*/  MUFU.RCP R2, R2 ;  /* 0x0000000200027308 */ /* 0x020e640000001000 */
[----:B-1----:R-:W-:-:S06]  /*29f0*/  IADD3 R4, PT, PT, R2, 0xffffffe, RZ ;  /* 0x0ffffffe02047810 */ /* 0x002fcc0007ffe0ff */
[----:B------:R-:W1:Y:S02]  /*2a00*/  F2I.FTZ.U32.TRUNC.NTZ R4, R4 ;  /* 0x0000000400047305 */ /* 0x000e64000021f000 */
[----:B-1----:R-:W-:-:S13]  /*2a10*/  R2UR UR7, R4 ;  /* 0x00000000040772ca */ /* 0x002fda00000e0000 */
[----:B------:R-:W-:-:S04]  /*2a20*/  UIADD3 UR15, UPT, UPT, URZ, -UR7, URZ ;  /* 0x80000007ff0f7290 */ /* 0x000fc8000fffe0ff */
[----:B------:R-:W-:-:S04]  /*2a30*/  UIMAD UR15, UR15, UR12, URZ ;  /* 0x0000000c0f0f72a4 */ /* 0x000fc8000f8e02ff */
[----:B------:R-:W-:Y:S02]  /*2a40*/  UIMAD.WIDE.U32 UR6, UR7, UR15, UR6 ;  /* 0x0000000f070672a5 */ /* 0x000fe4000f8e0006 */
[----:B------:R-:W-:-:S05]  /*2a50*/  UIADD3 UR15, UPT, UPT, UR5, 0x1, URZ ;  /* 0x00000001050f7890 */ /* 0x000fca000fffe0ff */
[----:B------:R-:W-:Y:S02]  /*2a60*/  UMOV UR19, UR7 ;  /* 0x0000000700137c82 */ /* 0x000fe40008000000 */
[----:B------:R-:W-:-:S04]  /*2a70*/  UIMAD.WIDE.U32 UR6, UR19, UR15, URZ ;  /* 0x0000000f130672a5 */ /* 0x000fc8000f8e00ff */
[----:B------:R-:W-:-:S04]  /*2a80*/  UIADD3 UR7, UPT, UPT, -UR7, URZ, URZ ;  /* 0x000000ff07077290 */ /* 0x000fc8000fffe1ff */
[----:B------:R-:W-:Y:S02]  /*2a90*/  UIMAD UR6, UR12, UR7, UR15 ;  /* 0x000000070c0672a4 */ /* 0x000fe4000f8e020f */
[----:B------:R-:W-:Y:S02]  /*2aa0*/  UIADD3 UR7, UPT, UPT, UR4, UR14, URZ ;  /* 0x0000000e04077290 */ /* 0x000fe4000fffe0ff */
[----:B------:R-:W-:Y:S02]  /*2ab0*/  UISETP.GE.U32.AND UP0, UPT, UR6, UR12, UPT ;  /* 0x0000000c0600728c */ /* 0x000fe4000bf06070 */
[----:B------:R-:W-:Y:S02]  /*2ac0*/  UIADD3 UR16, UPT, UPT, UR7, UR12, URZ ;  /* 0x0000000c07107290 */ /* 0x000fe4000fffe0ff */
[----:B---3--:R-:W-:-:S04]  /*2ad0*/  IMAD R15, R0, UR7, R5 ;  /* 0x00000007000f7c24 */ /* 0x008fc8000f8e0205 */
[----:B--2---:R-:W-:Y:S02]  /*2ae0*/  IMAD R17, R0, UR16, R5 ;  /* 0x0000001000117c24 */ /* 0x004fe4000f8e0205 */
[--C-:B0---4-:R-:W-:Y:S01]  /*2af0*/  IMAD.WIDE.U32 R10, R15, 0x8, R34.reuse ;  /* 0x000000080f0a7825 */ /* 0x111fe200078e0022 */
[----:B------:R-:W-:Y:S02]  /*2b00*/  @UP0 UIADD3 UR6, UPT, UPT, UR6, -UR12, URZ ;  /* 0x8000000c06060290 */ /* 0x000fe4000fffe0ff */
[----:B------:R-:W-:Y:S01]  /*2b10*/  UISETP.NE.U32.AND UP0, UPT, UR12, URZ, UPT ;  /* 0x000000ff0c00728c */ /* 0x000fe2000bf05070 */
[----:B------:R-:W-:Y:S01]  /*2b20*/  IMAD.WIDE.U32 R12, R17, 0x8, R34 ;  /* 0x00000008110c7825 */ /* 0x000fe200078e0022 */
[----:B------:R-:W-:Y:S01]  /*2b30*/  UISETP.GE.U32.AND UP1, UPT, UR6, UR12, UPT ;  /* 0x0000000c0600728c */ /* 0x000fe2000bf26070 */
[----:B------:R-:W2:Y:S04]  /*2b40*/  LDG.E.64 R10, desc[UR20][R10.64] ;  /* 0x000000140a0a7981 */ /* 0x000ea8000c1e1b00 */
[----:B------:R-:W2:Y:S06]  /*2b50*/  LDG.E.64 R12, desc[UR20][R12.64] ;  /* 0x000000140c0c7981 */ /* 0x000eac000c1e1b00 */
[----:B------:R-:W-:-:S04]  /*2b60*/  @UP1 UIADD3 UR6, UPT, UPT, UR6, -UR12, URZ ;  /* 0x8000000c06061290 */ /* 0x000fc8000fffe0ff */
[----:B------:R-:W-:-:S04]  /*2b70*/  USEL UR6, UR24, UR6, !UP0 ;  /* 0x0000000618067287 */ /* 0x000fc8000c000000 */
[----:B------:R-:W-:-:S04]  /*2b80*/  UISETP.GT.U32.AND UP1, UPT, UR6, UR10, UPT ;  /* 0x0000000a0600728c */ /* 0x000fc8000bf24070 */
[----:B------:R-:W-:-:S04]  /*2b90*/  USEL UR7, UR12, URZ, UP1 ;  /* 0x000000ff0c077287 */ /* 0x000fc80008800000 */
[----:B------:R-:W-:-:S06]  /*2ba0*/  UIADD3 UR7, UPT, UPT, UR7, UR4, -UR6 ;  /* 0x0000000407077290 */ /* 0x000fcc000fffe806 */
[----:B------:R-:W-:-:S04]  /*2bb0*/  IMAD R7, R0, UR7, R5 ;  /* 0x0000000700077c24 */ /* 0x000fc8000f8e0205 */
[----:B------:R-:W-:-:S05]  /*2bc0*/  IMAD.WIDE.U32 R6, R7, 0x8, R34 ;  /* 0x0000000807067825 */ /* 0x000fca00078e0022 */
[----:B------:R0:W3:Y:S01]  /*2bd0*/  LDG.E.64 R8, desc[UR20][R6.64] ;  /* 0x0000001406087981 */ /* 0x0000e2000c1e1b00 */
[----:B------:R-:W-:Y:S02]  /*2be0*/  UIADD3 UR18, UPT, UPT, UR5, 0x2, URZ ;  /* 0x0000000205127890 */ /* 0x000fe4000fffe0ff */
[----:B------:R-:W-:Y:S02]  /*2bf0*/  UIADD3 UR15, UPT, UPT, UR15, UR10, URZ ;  /* 0x0000000a0f0f7290 */ /* 0x000fe4000fffe0ff */
[----:B------:R-:W-:Y:S02]  /*2c00*/  UIMAD.WIDE.U32 UR16, UR19, UR18, URZ ;  /* 0x00000012131072a5 */ /* 0x000fe4000f8e00ff */
[----:B------:R-:W-:Y:S02]  /*2c10*/  UIMAD.WIDE.U32 UR6, UR19, UR15, URZ ;  /* 0x0000000f130672a5 */ /* 0x000fe4000f8e00ff */
[----:B------:R-:W-:Y:S01]  /*2c20*/  UIADD3 UR17, UPT, UPT, -UR17, URZ, URZ ;  /* 0x000000ff11117290 */ /* 0x000fe2000fffe1ff */
[----:B0-----:R-:W0:Y:S01]  /*2c30*/  LDC.64 R6, c[0x0][0x390] ;  /* 0x0000e400ff067b82 */ /* 0x001e220000000a00 */
        /* <DEDUP_REMOVED lines=16> */
[----:B------:R-:W-:-:S03]  /*2d40*/  IADD3 R15, PT, PT, R15, R0, RZ ;  /* 0x000000000f0f7210 */ /* 0x000fc60007ffe0ff */
[----:B------:R-:W-:Y:S01]  /*2d50*/  UIADD3 UR5, UPT, UPT, UR5, UR4, -UR18 ;  /* 0x0000000405057290 */ /* 0x000fe2000fffe812 */
[----:B------:R-:W-:Y:S01]  /*2d60*/  IADD3 R17, PT, PT, R17, R0, RZ ;  /* 0x0000000011117210 */ /* 0x000fe20007ffe0ff */
[----:B------:R-:W-:Y:S02]  /*2d70*/  IMAD R19, R0, UR4, R5 ;  /* 0x0000000400137c24 */ /* 0x000fe4000f8e0205 */
[----:B------:R-:W-:-:S04]  /*2d80*/  IMAD.WIDE.U32 R14, R15, 0x8, R34 ;  /* 0x000000080f0e7825 */ /* 0x000fc800078e0022 */
[----:B------:R-:W-:Y:S02]  /*2d90*/  IMAD R2, R0, UR5, R0 ;  /* 0x0000000500027c24 */ /* 0x000fe4000f8e0200 */
[----:B------:R-:W-:Y:S01]  /*2da0*/  IMAD.WIDE.U32 R16, R17, 0x8, R34 ;  /* 0x0000000811107825 */ /* 0x000fe200078e0022 */
[----:B--2---:R-:W-:Y:S01]  /*2db0*/  DADD R10, -R10, R12 ;  /* 0x000000000a0a7229 */ /* 0x004fe2000000010c */
[----:B------:R-:W-:Y:S02]  /*2dc0*/  FSEL R13, RZ, 1.875, !P0 ;  /* 0x3ff00000ff0d7808 */ /* 0x000fe40004000000 */
[----:B------:R-:W-:-:S06]  /*2dd0*/  MOV R12, RZ ;  /* 0x000000ff000c7202 */ /* 0x000fcc0000000f00 */
[----:B---3--:R-:W-:Y:S01]  /*2de0*/  DFMA R8, R10, R12, R8 ;  /* 0x0000000c0a08722b */ /* 0x008fe20000000008 */
[----:B0-----:R-:W-:Y:S01]  /*2df0*/  IMAD.WIDE.U32 R10, R19, 0x8, R6 ;  /* 0x00000008130a7825 */ /* 0x001fe200078e0006 */
        /* <DEDUP_REMOVED lines=14> */
[----:B------:R-:W-:Y:S01]  /*2ee0*/  USEL UR15, UR24, UR15, !UP0 ;  /* 0x0000000f180f7287 */ /* 0x000fe2000c000000 */
[----:B0-----:R-:W-:-:S05]  /*2ef0*/  MOV R8, RZ ;  /* 0x000000ff00087202 */ /* 0x001fca0000000f00 */
[----:B------:R-:W-:-:S04]  /*2f00*/  ISETP.NE.AND P0, PT, RZ, UR15, PT ;  /* 0x0000000fff007c0c */ /* 0x000fc8000bf05270 */
[----:B------:R-:W-:Y:S02]  /*2f10*/  FSEL R9, RZ, 1.875, !P0 ;  /* 0x3ff00000ff097808 */ /* 0x000fe40004000000 */
[----:B------:R-:W-:-:S05]  /*2f20*/  IADD3 R19, PT, PT, R19, R0, RZ ;  /* 0x0000000013137210 */ /* 0x000fca0007ffe0ff */
[----:B------:R-:W-:Y:S01]  /*2f30*/  IMAD.WIDE.U32 R6, R19, 0x8, R6 ;  /* 0x0000000813067825 */ /* 0x000fe200078e0006 */
[----:B------:R-:W-:Y:S01]  /*2f40*/  UIADD3 UR4, UPT, UPT, UR4, 0x2, URZ ;  /* 0x0000000204047890 */ /* 0x000fe2000fffe0ff */
[----:B--2---:R-:W-:-:S08]  /*2f50*/  DADD R14, -R14, R16 ;  /* 0x000000000e0e7229 */ /* 0x004fd00000000110 */
[----:B---3--:R-:W-:-:S07]  /*2f60*/  DFMA R12, R14, R8, R12 ;  /* 0x000000080e0c722b */ /* 0x008fce000000000c */
[----:B------:R0:W-:Y:S04]  /*2f70*/  STG.E.64 desc[UR20][R6.64], R12 ;  /* 0x0000000c06007986 */ /* 0x0001e8000c101b14 */
.L_x_15:
[----:B------:R-:W-:Y:S01]  /*2f80*/  UIADD3 UR5, UPT, UPT, UR4, 0x1, UR11 ;  /* 0x0000000104057890 */ /* 0x000fe2000fffe00b */
[----:B0-23--:R-:W0:Y:S01]  /*2f90*/  LDC.64 R12, c[0x0][0x390] ;  /* 0x0000e400ff0c7b82 */ /* 0x00de220000000a00 */
[----:B------:R-:W-:Y:S02]  /*2fa0*/  ULOP3.LUT UR8, URZ, UR12, URZ, 0x33, !UPT ;  /* 0x0000000cff087292 */ /* 0x000fe4000f8e33ff */
[----:B-1----:R-:W-:Y:S02]  /*2fb0*/  UIMAD.WIDE.U32 UR6, UR9, UR5, URZ ;  /* 0x00000005090672a5 */ /* 0x002fe4000f8e00ff */
[----:B------:R-:W-:Y:S02]  /*2fc0*/  UIADD3 UR14, UPT, UPT, UR4, UR14, URZ ;  /* 0x0000000e040e7290 */ /* 0x000fe4000fffe0ff */
[----:B------:R-:W-:Y:S02]  /*2fd0*/  UIADD3 UR7, UPT, UPT, -UR7, URZ, URZ ;  /* 0x000000ff07077290 */ /* 0x000fe4000fffe1ff */
[----:B------:R-:W-:-:S02]  /*2fe0*/  UIADD3 UR15, UPT, UPT, UR14, UR12, URZ ;  /* 0x0000000c0e0f7290 */ /* 0x000fc4000fffe0ff */
[----:B------:R-:W-:Y:S01]  /*2ff0*/  UIMAD UR6, UR12, UR7, UR5 ;  /* 0x000000070c0672a4 */ /* 0x000fe2000f8e0205 */
[----:B------:R-:W-:-:S03]  /*3000*/  IMAD R9, R0, UR14, R5 ;  /* 0x0000000e00097c24 */ /* 0x000fc6000f8e0205 */
[----:B------:R-:W-:Y:S01]  /*3010*/  UISETP.GE.U32.AND UP0, UPT, UR6, UR12, UPT ;  /* 0x0000000c0600728c */ /* 0x000fe2000bf06070 */
[----:B----4-:R-:W-:Y:S02]  /*3020*/  IMAD R11, R0, UR15, R5 ;  /* 0x0000000f000b7c24 */ /* 0x010fe4000f8e0205 */
[----:B------:R-:W-:-:S04]  /*3030*/  IMAD.WIDE.U32 R8, R9, 0x8, R34 ;  /* 0x0000000809087825 */ /* 0x000fc800078e0022 */
[----:B------:R-:W-:Y:S02]  /*3040*/  IMAD.WIDE.U32 R10, R11, 0x8, R34 ;  /* 0x000000080b0a7825 */ /* 0x000fe400078e0022 */
[----:B------:R-:W2:Y:S02]  /*3050*/  LDG.E.64 R8, desc[UR20][R8.64] ;  /* 0x0000001408087981 */ /* 0x000ea4000c1e1b00 */
[----:B------:R-:W-:Y:S02]  /*3060*/  @UP0 UIADD3 UR6, UPT, UPT, UR6, -UR12, URZ ;  /* 0x8000000c06060290 */ /* 0x000fe4000fffe0ff */
[----:B------:R-:W-:Y:S01]  /*3070*/  UISETP.NE.U32.AND UP0, UPT, UR12, URZ, UPT ;  /* 0x000000ff0c00728c */ /* 0x000fe2000bf05070 */
[----:B------:R-:W2:Y:S01]  /*3080*/  LDG.E.64 R10, desc[UR20][R10.64] ;  /* 0x000000140a0a7981 */ /* 0x000ea2000c1e1b00 */
[----:B------:R-:W-:-:S11]  /*3090*/  UISETP.GE.U32.AND UP1, UPT, UR6, UR12, UPT ;  /* 0x0000000c0600728c */ /* 0x000fd6000bf26070 */
[----:B------:R-:W-:-:S04]  /*30a0*/  @UP1 UIADD3 UR6, UPT, UPT, UR6, -UR12, URZ ;  /* 0x8000000c06061290 */ /* 0x000fc8000fffe0ff */
[----:B------:R-:W-:-:S04]  /*30b0*/  USEL UR6, UR8, UR6, !UP0 ;  /* 0x0000000608067287 */ /* 0x000fc8000c000000 */
[----:B------:R-:W-:-:S04]  /*30c0*/  UISETP.GT.U32.AND UP1, UPT, UR6, UR10, UPT ;  /* 0x0000000a0600728c */ /* 0x000fc8000bf24070 */
[----:B------:R-:W-:-:S04]  /*30d0*/  USEL UR7, UR12, URZ, UP1 ;  /* 0x000000ff0c077287 */ /* 0x000fc80008800000 */
[----:B------:R-:W-:-:S06]  /*30e0*/  UIADD3 UR7, UPT, UPT, UR7, UR4, -UR6 ;  /* 0x0000000407077290 */ /* 0x000fcc000fffe806 */
[----:B------:R-:W-:-:S04]  /*30f0*/  IMAD R7, R0, UR7, R5 ;  /* 0x0000000700077c24 */ /* 0x000fc8000f8e0205 */
[----:B------:R-:W-:-:S06]  /*3100*/  IMAD.WIDE.U32 R6, R7, 0x8, R34 ;  /* 0x0000000807067825 */ /* 0x000fcc00078e0022 */
[----:B------:R-:W3:Y:S01]  /*3110*/  LDG.E.64 R6, desc[UR20][R6.64] ;  /* 0x0000001406067981 */ /* 0x000ee2000c1e1b00 */
[----:B------:R-:W-:-:S04]  /*3120*/  UIADD3 UR5, UPT, UPT, UR5, UR10, URZ ;  /* 0x0000000a05057290 */ /* 0x000fc8000fffe0ff */
        /* <DEDUP_REMOVED lines=9> */
[----:B------:R-:W-:Y:S01]  /*31c0*/  IMAD R15, R0, UR4, R5 ;  /* 0x00000004000f7c24 */ /* 0x000fe2000f8e0205 */
[----:B--2---:R-:W-:Y:S02]  /*31d0*/  DADD R8, -R8, R10 ;  /* 0x0000000008087229 */ /* 0x004fe4000000010a */
[----:B------:R-:W-:Y:S02]  /*31e0*/  FSEL R11, RZ, 1.875, !P0 ;  /* 0x3ff00000ff0b7808 */ /* 0x000fe40004000000 */
[----:B------:R-:W-:-:S06]  /*31f0*/  MOV R10, RZ ;  /* 0x000000ff000a7202 */ /* 0x000fcc0000000f00 */
[----:B---3--:R-:W-:Y:S01]  /*3200*/  DFMA R6, R8, R10, R6 ;  /* 0x0000000a0806722b */ /* 0x008fe20000000006 */
[----:B0-----:R-:W-:-:S06]  /*3210*/  IMAD.WIDE.U32 R8, R15, 0x8, R12 ;  /* 0x000000080f087825 */ /* 0x001fcc00078e000c */
[----:B------:R0:W-:Y:S04]  /*3220*/  STG.E.64 desc[UR20][R8.64], R6 ;  /* 0x0000000608007986 */ /* 0x0001e8000c101b14 */
.L_x_12:
[----:B------:R-:W-:Y:S01]  /*3230*/  UISETP.NE.AND UP0, UPT, UR22, UR13, UPT ;  /* 0x0000000d1600728c */ /* 0x000fe2000bf05270 */
[----:B------:R-:W-:-:S05]  /*3240*/  IADD3 R31, PT, PT, R5, -R0, RZ ;  /* 0x80000000051f7210 */ /* 0x000fca0007ffe0ff */
[----:B------:R-:W-:-:S03]  /*3250*/  IMAD.WIDE.U32 R30, R31, 0x8, R34 ;  /* 0x000000081f1e7825 */ /* 0x000fc600078e0022 */
[----:B------:R-:W-:Y:S05]  /*3260*/  BRA.U UP0, `(.L_x_16) ;  /* 0x0000002100847547 */ /* 0x000fea000b800000 */
[----:B------:R-:W-:-:S09]  /*3270*/  UISETP.NE.AND UP0, UPT, UR10, URZ, UPT ;  /* 0x000000ff0a00728c */ /* 0x000fd2000bf05270 */
[----:B------:R-:W-:Y:S05]  /*3280*/  BRA.U !UP0, `(.L_x_17) ;  /* 0x0000001108147547 */ /* 0x000fea000b800000 */
[----:B------:R-:W-:-:S04]  /*3290*/  UIADD3 UR4, UPT, UPT, UR10, -0x1, URZ ;  /* 0xffffffff0a047890 */ /* 0x000fc8000fffe0ff */
[----:B------:R-:W-:-:S03]  /*32a0*/  UISETP.GE.U32.AND UP0, UPT, UR4, 0x7, UPT ;  /* 0x000000070400788c */ /* 0x000fc6000bf06070 */
[----:B------:R-:W-:-:S06]  /*32b0*/  UMOV UR4, URZ ;  /* 0x000000ff00047c82 */ /* 0x000fcc0008000000 */
[----:B------:R-:W-:Y:S05]  /*32c0*/  BRA.U !UP0, `(.L_x_18) ;  /* 0x0000000908547547 */ /* 0x000fea000b800000 */
[----:B------:R-:W-:Y:S02]  /*32d0*/  UIADD3 UR19, UPT, UPT, UR11, -UR10, URZ ;  /* 0x8000000a0b137290 */ /* 0x000fe4000fffe0ff */
[C-C-:B------:R-:W-:Y:S01]  /*32e0*/  IMAD R2, R0.reuse, UR11, R0.reuse ;  /* 0x0000000b00027c24 */ /* 0x140fe2000f8e0200 */
[----:B------:R-:W-:Y:S01]  /*32f0*/  UIADD3 UR26, UPT, UPT, UR11, UR10, URZ ;  /* 0x0000000a0b1a7290 */ /* 0x000fe2000fffe0ff */
[----:B------:R-:W-:Y:S01]  /*3300*/  MOV R21, R5 ;  /* 0x0000000500157202 */ /* 0x000fe20000000f00 */
[----:B------:R-:W-:Y:S02]  /*3310*/  UIADD3 UR13, UPT, UPT, UR11, 0x2, URZ ;  /* 0x000000020b0d7890 */ /* 0x000fe4000fffe0ff */
[----:B------:R-:W-:Y:S01]  /*3320*/  UIADD3 UR14, UPT, UPT, UR11, 0x3, URZ ;  /* 0x000000030b0e7890 */ /* 0x000fe2000fffe0ff */
[C-C-:B------:R-:W-:Y:S01]  /*3330*/  IMAD R22, R0.reuse, UR19, R0.reuse ;  /* 0x0000001300167c24 */ /* 0x140fe2000f8e0200 */
[----:B------:R-:W-:Y:S01]  /*3340*/  UIADD3 UR15, UPT, UPT, UR11, 0x4, URZ ;  /* 0x000000040b0f7890 */ /* 0x000fe2000fffe0ff */
[C---:B0-2-4-:R-:W-:Y:S01]  /*3350*/  IMAD R10, R0.reuse, UR26, R0 ;  /* 0x0000001a000a7c24 */ /* 0x055fe2000f8e0200 */
[----:B------:R-:W-:Y:S01]  /*3360*/  UIADD3 UR16, UPT, UPT, UR11, 0x5, URZ ;  /* 0x000000050b107890 */ /* 0x000fe2000fffe0ff */
[C---:B------:R-:W-:Y:S01]  /*3370*/  IADD3 R25, PT, PT, R3.reuse, R2, RZ ;  /* 0x0000000203197210 */ /* 0x040fe20007ffe0ff */
[----:B------:R-:W-:Y:S01]  /*3380*/  UIADD3 UR17, UPT, UPT, UR11, 0x6, URZ ;  /* 0x000000060b117890 */ /* 0x000fe2000fffe0ff */
[C-C-:B---3--:R-:W-:Y:S01]  /*3390*/  IMAD R9, R0.reuse, UR13, R3.reuse ;  /* 0x0000000d00097c24 */ /* 0x148fe2000f8e0203 */
[----:B------:R-:W-:Y:S01]  /*33a0*/  UIADD3 UR18, UPT, UPT, UR11, 0x7, URZ ;  /* 0x000000070b127890 */ /* 0x000fe2000fffe0ff */
[C-C-:B------:R-:W-:Y:S01]  /*33b0*/  IMAD R11, R0.reuse, UR14, R3.reuse ;  /* 0x0000000e000b7c24 */ /* 0x140fe2000f8e0203 */
[----:B------:R-:W-:Y:S01]  /*33c0*/  UIADD3 UR24, UPT, UPT, UR13, -UR10, URZ ;  /* 0x8000000a0d187290 */ /* 0x000fe2000fffe0ff */
[C-C-:B------:R-:W-:Y:S01]  /*33d0*/  IMAD R13, R0.reuse, UR15, R3.reuse ;  /* 0x0000000f000d7c24 */ /* 0x140fe2000f8e0203 */
[----:B------:R-:W-:Y:S01]  /*33e0*/  UIADD3 UR5, UPT, UPT, UR14, -UR10, URZ ;  /* 0x8000000a0e057290 */ /* 0x000fe2000fffe0ff */
[C-C-:B------:R-:W-:Y:S01]  /*33f0*/  IMAD R15, R0.reuse, UR16, R3.reuse ;  /* 0x00000010000f7c24 */ /* 0x140fe2000f8e0203 */
[----:B-1----:R-:W-:Y:S01]  /*3400*/  UIADD3 UR6, UPT, UPT, UR15, -UR10, URZ ;  /* 0x8000000a0f067290 */ /* 0x002fe2000fffe0ff */
[C-C-:B------:R-:W-:Y:S01]  /*3410*/  IMAD R17, R0.reuse, UR17, R3.reuse ;  /* 0x0000001100117c24 */ /* 0x140fe2000f8e0203 */
[----:B------:R-:W-:Y:S01]  /*3420*/  UIADD3 UR7, UPT, UPT, UR16, -UR10, URZ ;  /* 0x8000000a10077290 */ /* 0x000fe2000fffe0ff */
[C-C-:B------:R-:W-:Y:S01]  /*3430*/  IMAD R19, R0.reuse, UR18, R3.reuse ;  /* 0x0000001200137c24 */ /* 0x140fe2000f8e0203 */
[----:B------:R-:W-:Y:S01]  /*3440*/  UIADD3 UR8, UPT, UPT, UR17, -UR10, URZ ;  /* 0x8000000a11087290 */ /* 0x000fe2000fffe0ff */
[C-C-:B------:R-:W-:Y:S01]  /*3450*/  IMAD R23, R0.reuse, UR19, R3.reuse ;  /* 0x0000001300177c24 */ /* 0x140fe2000f8e0203 */
[----:B------:R-:W-:Y:S01]  /*3460*/  UIADD3 UR25, UPT, UPT, UR19, -0x1, URZ ;  /* 0xffffffff13197890 */ /* 0x000fe2000fffe0ff */
[C-C-:B------:R-:W-:Y:S01]  /*3470*/  IMAD R7, R0.reuse, UR26, R3.reuse ;  /* 0x0000001a00077c24 */ /* 0x140fe2000f8e0203 */
        /* <DEDUP_REMOVED lines=13> */
[----:B------:R-:W-:-:S02]  /*3550*/  IMAD R6, R0, UR8, R3 ;  /* 0x0000000800067c24 */ /* 0x000fc4000f8e0203 */
[C-C-:B------:R-:W-:Y:S01]  /*3560*/  IMAD R8, R0.reuse, UR25, R3.reuse ;  /* 0x0000001900087c24 */ /* 0x140fe2000f8e0203 */
[----:B------:R-:W-:Y:S01]  /*3570*/  UIADD3 UR9, UPT, UPT, -UR4, URZ, URZ ;  /* 0x000000ff04097290 */ /* 0x000fe2000fffe1ff */
[C-C-:B------:R-:W-:Y:S02]  /*3580*/  IMAD R29, R0.reuse, UR27, R3.reuse ;  /* 0x0000001b001d7c24 */ /* 0x140fe4000f8e0203 */
[C-C-:B------:R-:W-:Y:S02]  /*3590*/  IMAD R12, R0.reuse, UR28, R3.reuse ;  /* 0x0000001c000c7c24 */ /* 0x140fe4000f8e0203 */
[C-C-:B------:R-:W-:Y:S02]  /*35a0*/  IMAD R14, R0.reuse, UR29, R3.reuse ;  /* 0x0000001d000e7c24 */ /* 0x140fe4000f8e0203 */
[C-C-:B------:R-:W-:Y:S02]  /*35b0*/  IMAD R16, R0.reuse, UR30, R3.reuse ;  /* 0x0000001e00107c24 */ /* 0x140fe4000f8e0203 */
[----:B------:R-:W-:-:S02]  /*35c0*/  IMAD R18, R0, UR31, R3 ;  /* 0x0000001f00127c24 */ /* 0x000fc4000f8e0203 */
[----:B------:R-:W-:-:S07]  /*35d0*/  IMAD R20, R0, UR32, R3 ;  /* 0x0000002000147c24 */ /* 0x000fce000f8e0203 */
.L_x_19:
[--C-:B------:R-:W-:Y:S01]  /*35e0*/  IMAD.WIDE.U32 R42, R7, 0x8, R34.reuse ;  /* 0x00000008072a7825 */ /* 0x100fe200078e0022 */
[----:B0-----:R-:W2:Y:S03]  /*35f0*/  LDG.E.64 R38, desc[UR20][R30.64] ;  /* 0x000000141e267981 */ /* 0x001ea6000c1e1b00 */
[----:B------:R-:W-:Y:S02]  /*3600*/  IMAD.WIDE.U32 R36, R8, 0x8, R34 ;  /* 0x0000000808247825 */ /* 0x000fe400078e0022 */
[----:B------:R-:W3:Y:S04]  /*3610*/  LDG.E.64 R42, desc[UR20][R42.64] ;  /* 0x000000142a2a7981 */ /* 0x000ee8000c1e1b00 */
[----:B------:R0:W3:Y:S02]  /*3620*/  LDG.E.64 R40, desc[UR20][R36.64] ;  /* 0x0000001424287981 */ /* 0x0000e4000c1e1b00 */
[----:B0-----:R-:W0:Y:S01]  /*3630*/  LDC.64 R36, c[0x0][0x390] ;  /* 0x0000e400ff247b82 */ /* 0x001e220000000a00 */
[----:B---3--:R-:W-:-:S08]  /*3640*/  DADD R40, R42, -R40 ;  /* 0x000000002a287229 */ /* 0x008fd00000000828 */
[----:B--2---:R-:W-:Y:S01]  /*3650*/  DADD R40, R40, R38 ;  /* 0x0000000028287229 */ /* 0x004fe20000000026 */
[----:B0-----:R-:W-:-:S06]  /*3660*/  IMAD.WIDE.U32 R38, R21, 0x8, R36 ;  /* 0x0000000815267825 */ /* 0x001fcc00078e0024 */
[----:B------:R0:W-:Y:S02]  /*3670*/  STG.E.64 desc[UR20][R38.64], R40 ;  /* 0x0000002826007986 */ /* 0x0001e4000c101b14 */
[----:B0-----:R-:W-:-:S04]  /*3680*/  IMAD.WIDE.U32 R40, R23, 0x8, R34 ;  /* 0x0000000817287825 */ /* 0x001fc800078e0022 */
[----:B------:R-:W-:Y:S02]  /*3690*/  IMAD.WIDE.U32 R38, R10, 0x8, R34 ;  /* 0x000000080a267825 */ /* 0x000fe400078e0022 */
[----:B------:R-:W2:Y:S04]  /*36a0*/  LDG.E.64 R40, desc[UR20][R40.64] ;  /* 0x0000001428287981 */ /* 0x000ea8000c1e1b00 */
[----:B------:R-:W2:Y:S04]  /*36b0*/  LDG.E.64 R42, desc[UR20][R38.64] ;  /* 0x00000014262a7981 */ /* 0x000ea8000c1e1b00 */
[----:B------:R-:W3:Y:S01]  /*36c0*/  LDG.E.64 R38, desc[UR20][R30.64] ;  /* 0x000000141e267981 */ /* 0x000ee2000c1e1b00 */
        /* <DEDUP_REMOVED lines=11> */
[----:B------:R-:W-:-:S06]  /*3780*/  IMAD.WIDE.U32 R38, R9, 0x8, R36 ;  /* 0x0000000809267825 */ /* 0x000fcc00078e0024 */
        /* <DEDUP_REMOVED lines=41> */
[----:B------:R-:W2:Y:S01]  /*3a20*/  LDG.E.64 R40, desc[UR20][R40.64] ;  /* 0x0000001428287981 */ /* 0x000ea2000c1e1b00 */
        /* <DEDUP_REMOVED lines=27> */
[----:B--2---:R-:W-:-:S08]  /*3be0*/  DADD R38, R38, -R40 ;  /* 0x0000000026267229 */ /* 0x004fd00000000828 */
[----:B---3--:R-:W-:-:S07]  /*3bf0*/  DADD R38, R38, R42 ;  /* 0x0000000026267229 */ /* 0x008fce000000002a */
[----:B------:R0:W-:Y:S01]  /*3c00*/  STG.E.64 desc[UR20][R36.64], R38 ;  /* 0x0000002624007986 */ /* 0x0001e2000c101b14 */
[----:B------:R-:W-:Y:S05]  /*3c10*/  BRA.U UP0, `(.L_x_19) ;  /* 0xfffffff900707547 */ /* 0x000fea000b83ffff */
.L_x_18:
[----:B------:R-:W-:-:S09]  /*3c20*/  ULOP3.LUT UP0, UR5, UR10, 0x7, URZ, 0xc0, !UPT ;  /* 0x000000070a057892 */ /* 0x000fd2000f80c0ff */
[----:B------:R-:W-:Y:S05]  /*3c30*/  BRA.U !UP0, `(.L_x_17) ;  /* 0x0000000508a87547 */ /* 0x000fea000b800000 */
[----:B------:R-:W-:Y:S02]  /*3c40*/  UISETP.GE.U32.AND UP0, UPT, UR5, 0x4, UPT ;  /* 0x000000040500788c */ /* 0x000fe4000bf06070 */
[----:B------:R-:W-:Y:S02]  /*3c50*/  ULOP3.LUT UR8, UR10, 0x3, URZ, 0xc0, !UPT ;  /* 0x000000030a087892 */ /* 0x000fe4000f8ec0ff */
[----:B------:R-:W-:Y:S02]  /*3c60*/  ULOP3.LUT UR5, URZ, UR10, URZ, 0x33, !UPT ;  /* 0x0000000aff057292 */ /* 0x000fe4000f8e33ff */
[----:B------:R-:W-:-:S03]  /*3c70*/  UISETP.NE.AND UP1, UPT, UR8, URZ, UPT ;  /* 0x000000ff0800728c */ /* 0x000fc6000bf25270 */
[----:B------:R-:W-:Y:S08]  /*3c80*/  BRA.U !UP0, `(.L_x_20) ;  /* 0x0000000108d07547 */ /* 0x000ff0000b800000 */
[----:B-1----:R-:W-:Y:S01]  /*3c90*/  UIADD3 UR6, UPT, UPT, UR4, UR10, URZ ;  /* 0x0000000a04067290 */ /* 0x002fe2000fffe0ff */
[----:B---3--:R-:W3:Y:S01]  /*3ca0*/  LDG.E.64 R14, desc[UR20][R30.64] ;  /* 0x000000141e0e7981 */ /* 0x008ee2000c1e1b00 */
[----:B------:R-:W-:Y:S01]  /*3cb0*/  UIADD3 UR7, UPT, UPT, UR4, UR5, URZ ;  /* 0x0000000504077290 */ /* 0x000fe2000fffe0ff */
[----:B0-2---:R-:W0:Y:S03]  /*3cc0*/  LDC.64 R6, c[0x0][0x390] ;  /* 0x0000e400ff067b82 */ /* 0x005e260000000a00 */
[C-C-:B------:R-:W-:Y:S02]  /*3cd0*/  IMAD R17, R0.reuse, UR6, R5.reuse ;  /* 0x0000000600117c24 */ /* 0x140fe4000f8e0205 */
[----:B------:R-:W-:Y:S02]  /*3ce0*/  IMAD R19, R0, UR7, R5 ;  /* 0x0000000700137c24 */ /* 0x000fe4000f8e0205 */
[----:B------:R-:W-:-:S04]  /*3cf0*/  IMAD.WIDE.U32 R8, R17, 0x8, R34 ;  /* 0x0000000811087825 */ /* 0x000fc800078e0022 */
[----:B----4-:R-:W-:Y:S02]  /*3d00*/  IMAD.WIDE.U32 R10, R19, 0x8, R34 ;  /* 0x00000008130a7825 */ /* 0x010fe400078e0022 */
[----:B------:R-:W2:Y:S04]  /*3d10*/  LDG.E.64 R8, desc[UR20][R8.64] ;  /* 0x0000001408087981 */ /* 0x000ea8000c1e1b00 */
[----:B------:R-:W2:Y:S01]  /*3d20*/  LDG.E.64 R10, desc[UR20][R10.64] ;  /* 0x000000140a0a7981 */ /* 0x000ea2000c1e1b00 */
[-C--:B------:R-:W-:Y:S01]  /*3d30*/  IADD3 R23, PT, PT, R17, R0.reuse, RZ ;  /* 0x0000000011177210 */ /* 0x080fe20007ffe0ff */
[----:B------:R-:W-:Y:S01]  /*3d40*/  IMAD R21, R0, UR4, R5 ;  /* 0x0000000400157c24 */ /* 0x000fe2000f8e0205 */
[----:B------:R-:W-:-:S03]  /*3d50*/  IADD3 R25, PT, PT, R19, R0, RZ ;  /* 0x0000000013197210 */ /* 0x000fc60007ffe0ff */
[----:B------:R-:W-:Y:S01]  /*3d60*/  IMAD.WIDE.U32 R16, R23, 0x8, R34 ;  /* 0x0000000817107825 */ /* 0x000fe200078e0022 */
[----:B--2---:R-:W-:-:S03]  /*3d70*/  DADD R12, R8, -R10 ;  /* 0x00000000080c7229 */ /* 0x004fc6000000080a */
[----:B------:R-:W-:-:S05]  /*3d80*/  IMAD.WIDE.U32 R8, R25, 0x8, R34 ;  /* 0x0000000819087825 */ /* 0x000fca00078e0022 */
[----:B---3--:R-:W-:Y:S01]  /*3d90*/  DADD R12, R12, R14 ;  /* 0x000000000c0c7229 */ /* 0x008fe2000000000e */
[----:B0-----:R-:W-:-:S06]  /*3da0*/  IMAD.WIDE.U32 R14, R21, 0x8, R6 ;  /* 0x00000008150e7825 */ /* 0x001fcc00078e0006 */
        /* <DEDUP_REMOVED lines=28> */
[----:B------:R-:W-:-:S05]  /*3f70*/  IADD3 R27, PT, PT, R27, R0, RZ ;  /* 0x000000001b1b7210 */ /* 0x000fca0007ffe0ff */
[----:B------:R-:W-:Y:S01]  /*3f80*/  IMAD.WIDE.U32 R6, R27, 0x8, R6 ;  /* 0x000000081b067825 */ /* 0x000fe200078e0006 */
[----:B------:R-:W-:Y:S01]  /*3f90*/  UIADD3 UR4, UPT, UPT, UR4, 0x4, URZ ;  /* 0x0000000404047890 */ /* 0x000fe2000fffe0ff */
[----:B--2---:R-:W-:-:S08]  /*3fa0*/  DADD R12, R16, -R10 ;  /* 0x00000000100c7229 */ /* 0x004fd0000000080a */
[----:B---3--:R-:W-:-:S07]  /*3fb0*/  DADD R12, R12, R18 ;  /* 0x000000000c0c7229 */ /* 0x008fce0000000012 */
[----:B------:R0:W-:Y:S04]  /*3fc0*/  STG.E.64 desc[UR20][R6.64], R12 ;  /* 0x0000000c06007986 */ /* 0x0001e8000c101b14 */
.L_x_20:
[----:B------:R-:W-:Y:S05]  /*3fd0*/  BRA.U !UP1, `(.L_x_17) ;  /* 0x0000000109c07547 */ /* 0x000fea000b800000 */
[----:B------:R-:W-:Y:S02]  /*3fe0*/  UISETP.NE.AND UP0, UPT, UR8, 0x1, UPT ;  /* 0x000000010800788c */ /* 0x000fe4000bf05270 */
[----:B-1----:R-:W-:-:S04]  /*3ff0*/  ULOP3.LUT UR6, UR10, 0x1, URZ, 0xc0, !UPT ;  /* 0x000000010a067892 */ /* 0x002fc8000f8ec0ff */
[----:B------:R-:W-:-:S03]  /*4000*/  UISETP.NE.U32.AND UP1, UPT, UR6, 0x1, UPT ;  /* 0x000000010600788c */ /* 0x000fc6000bf25070 */
[----:B------:R-:W-:Y:S08]  /*4010*/  BRA.U !UP0, `(.L_x_21) ;  /* 0x0000000108707547 */ /* 0x000ff0000b800000 */
[----:B------:R-:W-:Y:S01]  /*4020*/  UIADD3 UR7, UPT, UPT, UR4, UR5, URZ ;  /* 0x0000000504077290 */ /* 0x000fe2000fffe0ff */
[----:B0-23--:R-:W2:Y:S01]  /*4030*/  LDG.E.64 R12, desc[UR20][R30.64] ;  /* 0x000000141e0c7981 */ /* 0x00dea2000c1e1b00 */
[----:B------:R-:W-:Y:S01]  /*4040*/  UIADD3 UR6, UPT, UPT, UR4, UR10, URZ ;  /* 0x0000000a04067290 */ /* 0x000fe2000fffe0ff */
[----:B------:R-:W0:Y:S03]  /*4050*/  LDC.64 R6, c[0x0][0x390] ;  /* 0x0000e400ff067b82 */ /* 0x000e260000000a00 */
[C-C-:B------:R-:W-:Y:S02]  /*4060*/  IMAD R19, R0.reuse, UR7, R5.reuse ;  /* 0x0000000700137c24 */ /* 0x140fe4000f8e0205 */
[----:B------:R-:W-:Y:S02]  /*4070*/  IMAD R17, R0, UR6, R5 ;  /* 0x0000000600117c24 */ /* 0x000fe4000f8e0205 */
[----:B----4-:R-:W-:-:S04]  /*4080*/  IMAD.WIDE.U32 R10, R19, 0x8, R34 ;  /* 0x00000008130a7825 */ /* 0x010fc800078e0022 */
[----:B------:R-:W-:Y:S02]  /*4090*/  IMAD.WIDE.U32 R14, R17, 0x8, R34 ;  /* 0x00000008110e7825 */ /* 0x000fe400078e0022 */
[----:B------:R-:W3:Y:S04]  /*40a0*/  LDG.E.64 R10, desc[UR20][R10.64] ;  /* 0x000000140a0a7981 */ /* 0x000ee8000c1e1b00 */
[----:B------:R-:W3:Y:S01]  /*40b0*/  LDG.E.64 R8, desc[UR20][R14.64] ;  /* 0x000000140e087981 */ /* 0x000ee2000c1e1b00 */
[-C--:B------:R-:W-:Y:S01]  /*40c0*/  IADD3 R25, PT, PT, R19, R0.reuse, RZ ;  /* 0x0000000013197210 */ /* 0x080fe20007ffe0ff */
[----:B------:R-:W-:Y:S01]  /*40d0*/  IMAD R21, R0, UR4, R5 ;  /* 0x0000000400157c24 */ /* 0x000fe2000f8e0205 */
[----:B------:R-:W-:-:S03]  /*40e0*/  IADD3 R23, PT, PT, R17, R0, RZ ;  /* 0x0000000011177210 */ /* 0x000fc60007ffe0ff */
[----:B0-----:R-:W-:-:S04]  /*40f0*/  IMAD.WIDE.U32 R16, R21, 0x8, R6 ;  /* 0x0000000815107825 */ /* 0x001fc800078e0006 */
[----:B------:R-:W-:Y:S01]  /*4100*/  IMAD.WIDE.U32 R18, R23, 0x8, R34 ;  /* 0x0000000817127825 */ /* 0x000fe200078e0022 */
[----:B---3--:R-:W-:-:S08]  /*4110*/  DADD R8, R8, -R10 ;  /* 0x0000000008087229 */ /* 0x008fd0000000080a */
[----:B--2---:R-:W-:Y:S01]  /*4120*/  DADD R8, R8, R12 ;  /* 0x0000000008087229 */ /* 0x004fe2000000000c */
        /* <DEDUP_REMOVED lines=11> */
.L_x_21:
[----:B------:R-:W-:Y:S05]  /*41e0*/  BRA.U UP1, `(.L_x_17) ;  /* 0x00000001013c7547 */ /* 0x000fea000b800000 */
[----:B------:R-:W-:Y:S01]  /*41f0*/  UIADD3 UR6, UPT, UPT, UR4, UR10, URZ ;  /* 0x0000000a04067290 */ /* 0x000fe2000fffe0ff */
[----:B0-23--:R-:W2:Y:S01]  /*4200*/  LDG.E.64 R12, desc[UR20][R30.64] ;  /* 0x000000141e0c7981 */ /* 0x00dea2000c1e1b00 */
[----:B------:R-:W-:Y:S01]  /*4210*/  UIADD3 UR5, UPT, UPT, UR4, UR5, URZ ;  /* 0x0000000504057290 */ /* 0x000fe2000fffe0ff */
[----:B------:R-:W0:Y:S03]  /*4220*/  LDC.64 R14, c[0x0][0x390] ;  /* 0x0000e400ff0e7b82 */ /* 0x000e260000000a00 */
[C-C-:B-1----:R-:W-:Y:S02]  /*4230*/  IMAD R7, R0.reuse, UR6, R5.reuse ;  /* 0x0000000600077c24 */ /* 0x142fe4000f8e0205 */
[----:B------:R-:W-:Y:S02]  /*4240*/  IMAD R9, R0, UR5, R5 ;  /* 0x0000000500097c24 */ /* 0x000fe4000f8e0205 */
[----:B------:R-:W-:-:S04]  /*4250*/  IMAD.WIDE.U32 R6, R7, 0x8, R34 ;  /* 0x0000000807067825 */ /* 0x000fc800078e0022 */
[----:B------:R-:W-:Y:S02]  /*4260*/  IMAD.WIDE.U32 R8, R9, 0x8, R34 ;  /* 0x0000000809087825 */ /* 0x000fe400078e0022 */
[----:B------:R-:W4:Y:S04]  /*4270*/  LDG.E.64 R6, desc[UR20][R6.64] ;  /* 0x0000001406067981 */ /* 0x000f28000c1e1b00 */
[----:B------:R-:W4:Y:S01]  /*4280*/  LDG.E.64 R8, desc[UR20][R8.64] ;  /* 0x0000001408087981 */ /* 0x000f22000c1e1b00 */
[----:B------:R-:W-:Y:S01]  /*4290*/  IMAD R17, R0, UR4, R5 ;  /* 0x0000000400117c24 */ /* 0x000fe2000f8e0205 */
[----:B----4-:R-:W-:-:S08]  /*42a0*/  DADD R10, R6, -R8 ;  /* 0x00000000060a7229 */ /* 0x010fd00000000808 */
[----:B--2---:R-:W-:Y:S01]  /*42b0*/  DADD R10, R10, R12 ;  /* 0x000000000a0a7229 */ /* 0x004fe2000000000c */
[----:B0-----:R-:W-:-:S06]  /*42c0*/  IMAD.WIDE.U32 R12, R17, 0x8, R14 ;  /* 0x00000008110c7825 */ /* 0x001fcc00078e000e */
[----:B------:R0:W-:Y:S04]  /*42d0*/  STG.E.64 desc[UR20][R12.64], R10 ;  /* 0x0000000a0c007986 */ /* 0x0001e8000c101b14 */
.L_x_17:
[----:B0123--:R-:W2:Y:S01]  /*42e0*/  LDG.E.64 R6, desc[UR20][R32.64] ;  /* 0x0000001420067981 */ /* 0x00fea2000c1e1b00 */
[----:B------:R-:W0:Y:S01]  /*42f0*/  LDC.64 R26, c[0x0][0x390] ;  /* 0x0000e400ff1a7b82 */ /* 0x000e220000000a00 */
        /* <DEDUP_REMOVED lines=10> */
[----:B------:R-:W2:Y:S01]  /*43a0*/  LDCU UR6, c[0x0][0x38c] ;  /* 0x00007180ff0677ac */ /* 0x000ea20008000800 */
[C-C-:B------:R-:W-:Y:S01]  /*43b0*/  IMAD R16, R0.reuse, UR11, R0.reuse ;  /* 0x0000000b00107c24 */ /* 0x140fe2000f8e0200 */
[----:B------:R-:W-:Y:S01]  /*43c0*/  LOP3.LUT R2, RZ, UR11, RZ, 0x33, !PT ;  /* 0x0000000bff027c12 */ /* 0x000fe2000f8e33ff */
[----:B------:R-:W-:Y:S01]  /*43d0*/  UIADD3 UR16, UPT, UPT, UR11, UR10, URZ ;  /* 0x0000000a0b107290 */ /* 0x000fe2000fffe0ff */
[----:B------:R-:W-:Y:S01]  /*43e0*/  MOV R21, R5 ;  /* 0x0000000500157202 */ /* 0x000fe20000000f00 */
[----:B------:R-:W-:Y:S01]  /*43f0*/  UIADD3 UR7, UPT, UPT, UR11, 0x2, URZ ;  /* 0x000000020b077890 */ /* 0x000fe2000fffe0ff */
[C---:B------:R-:W-:Y:S01]  /*4400*/  IADD3 R16, PT, PT, R3.reuse, R16, RZ ;  /* 0x0000001003107210 */ /* 0x040fe20007ffe0ff */
[----:B------:R-:W-:Y:S02]  /*4410*/  UIADD3 UR8, UPT, UPT, UR11, 0x3, URZ ;  /* 0x000000030b087890 */ /* 0x000fe4000fffe0ff */
[----:B------:R-:W-:Y:S01]  /*4420*/  UIADD3 UR9, UPT, UPT, UR11, 0x4, URZ ;  /* 0x000000040b097890 */ /* 0x000fe2000fffe0ff */
[C---:B------:R-:W-:Y:S01]  /*4430*/  IMAD R4, R0.reuse, UR16, R0 ;  /* 0x0000001000047c24 */ /* 0x040fe2000f8e0200 */
[----:B------:R-:W-:Y:S01]  /*4440*/  UIADD3 UR13, UPT, UPT, UR11, 0x5, URZ ;  /* 0x000000050b0d7890 */ /* 0x000fe2000fffe0ff */
[C-C-:B0-----:R-:W-:Y:S01]  /*4450*/  IMAD R9, R0.reuse, UR7, R3.reuse ;  /* 0x0000000700097c24 */ /* 0x141fe2000f8e0203 */
[----:B------:R-:W-:Y:S01]  /*4460*/  UIADD3 UR14, UPT, UPT, UR11, 0x6, URZ ;  /* 0x000000060b0e7890 */ /* 0x000fe2000fffe0ff */
[--C-:B----4-:R-:W-:Y:S01]  /*4470*/  IMAD R11, R0, UR8, R3.reuse ;  /* 0x00000008000b7c24 */ /* 0x110fe2000f8e0203 */
[----:B------:R-:W-:Y:S01]  /*4480*/  UIADD3 UR15, UPT, UPT, UR11, 0x7, URZ ;  /* 0x000000070b0f7890 */ /* 0x000fe2000fffe0ff */
[----:B------:R-:W-:Y:S01]  /*4490*/  IADD3 R23, PT, PT, R3, R4, RZ ;  /* 0x0000000403177210 */ /* 0x000fe20007ffe0ff */
[----:B------:R-:W-:Y:S01]  /*44a0*/  UIADD3 UR28, UPT, UPT, UR23, 0x4, URZ ;  /* 0x00000004171c7890 */ /* 0x000fe2000fffe0ff */
[----:B--2---:R-:W-:Y:S01]  /*44b0*/  IADD3 R2, PT, PT, R2, UR6, RZ ;  /* 0x0000000602027c10 */ /* 0x004fe2000fffe0ff */
        /* <DEDUP_REMOVED lines=9> */
[----:B------:R-:W-:Y:S01]  /*4550*/  MOV R25, UR28 ;  /* 0x0000001c00197c02 */ /* 0x000fe20008000f00 */
        /* <DEDUP_REMOVED lines=10> */
[----:B------:R-:W-:-:S07]  /*4600*/  IMAD R14, R0, UR27, R3 ;  /* 0x0000001b000e7c24 */ /* 0x000fce000f8e0203 */
.L_x_23:
[----:B------:R-:W-:Y:S01]  /*4610*/  VIADDMNMX.U32 R18, R25, 0xfffffffd, R2, PT ;  /* 0xfffffffd19127846 */ /* 0x000fe20003800002 */
[----:B0-----:R-:W-:Y:S01]  /*4620*/  IMAD.WIDE.U32 R40, R21, 0x8, R34 ;  /* 0x0000000815287825 */ /* 0x001fe200078e0022 */
[----:B------:R-:W2:Y:S03]  /*4630*/  LDG.E.64 R36, desc[UR20][R32.64] ;  /* 0x0000001420247981 */ /* 0x000ea6000c1e1b00 */
[----:B------:R-:W-:Y:S01]  /*4640*/  IMAD R39, R18, R0, R5 ;  /* 0x0000000012277224 */ /* 0x000fe200078e0205 */
[----:B------:R-:W3:Y:S03]  /*4650*/  LDG.E.64 R28, desc[UR20][R40.64] ;  /* 0x00000014281c7981 */ /* 0x000ee6000c1e1b00 */
[----:B------:R-:W-:-:S06]  /*4660*/  IMAD.WIDE.U32 R38, R39, 0x8, R34 ;  /* 0x0000000827267825 */ /* 0x000fcc00078e0022 */
[----:B------:R-:W3:Y:S01]  /*4670*/  LDG.E.64 R38, desc[UR20][R38.64] ;  /* 0x0000001426267981 */ /* 0x000ee2000c1e1b00 */
[----:B------:R-:W-:Y:S01]  /*4680*/  VIADDMNMX.U32 R18, R25, 0xfffffffe, R2, PT ;  /* 0xfffffffe19127846 */ /* 0x000fe20003800002 */
[----:B------:R-:W-:-:S04]  /*4690*/  IMAD.WIDE.U32 R42, R16, 0x8, R34 ;  /* 0x00000008102a7825 */ /* 0x000fc800078e0022 */
[----:B------:R-:W-:-:S04]  /*46a0*/  IMAD R45, R18, R0, R5 ;  /* 0x00000000122d7224 */ /* 0x000fc800078e0205 */
        /* <DEDUP_REMOVED lines=8> */
[----:B------:R-:W-:Y:S01]  /*4730*/  VIADDMNMX.U32 R18, R25, 0xffffffff, R2, PT ;  /* 0xffffffff19127846 */ /* 0x000fe20003800002 */
[----:B0-----:R-:W-:-:S04]  /*4740*/  IMAD.WIDE.U32 R28, R7, 0x8, R26 ;  /* 0x00000008071c7825 */ /* 0x001fc800078e001a */
[----:B------:R-:W-:Y:S01]  /*4750*/  IMAD R18, R18, R0, R5 ;  /* 0x0000000012127224 */ /* 0x000fe200078e0205 */
[----:B--2---:R-:W-:-:S08]  /*4760*/  DADD R40, R44, -R42 ;  /* 0x000000002c287229 */ /* 0x004fd0000000082a */
[----:B---3--:R-:W-:Y:S01]  /*4770*/  DADD R36, R40, R38 ;  /* 0x0000000028247229 */ /* 0x008fe20000000026 */
[----:B------:R-:W-:-:S04]  /*4780*/  IMAD.WIDE.U32 R40, R18, 0x8, R34 ;  /* 0x0000000812287825 */ /* 0x000fc800078e0022 */
[----:B------:R-:W-:Y:S02]  /*4790*/  IMAD.WIDE.U32 R38, R9, 0x8, R34 ;  /* 0x0000000809267825 */ /* 0x000fe400078e0022 */
[----:B------:R0:W-:Y:S04]  /*47a0*/  STG.E.64 desc[UR20][R28.64], R36 ;  /* 0x000000241c007986 */ /* 0x0001e8000c101b14 */
[----:B------:R-:W2:Y:S04]  /*47b0*/  LDG.E.64 R40, desc[UR20][R40.64] ;  /* 0x0000001428287981 */ /* 0x000ea8000c1e1b00 */
[----:B------:R-:W2:Y:S04]  /*47c0*/  LDG.E.64 R38, desc[UR20][R38.64] ;  /* 0x0000001426267981 */ /* 0x000ea8000c1e1b00 */
[----:B------:R-:W3:Y:S01]  /*47d0*/  LDG.E.64 R42, desc[UR20][R32.64] ;  /* 0x00000014202a7981 */ /* 0x000ee2000c1e1b00 */
[----:B------:R-:W-:Y:S01]  /*47e0*/  VIMNMX.U32 R18, PT, PT, R2, R25, PT ;  /* 0x0000001902127248 */ /* 0x000fe20003fe0000 */
        /* <DEDUP_REMOVED lines=43> */
[----:B------:R-:W-:-:S04]  /*4aa0*/  IADD3 R18, PT, PT, R25, 0x4, RZ ;  /* 0x0000000419127810 */ /* 0x000fc80007ffe0ff */
[----:B------:R-:W-:Y:S01]  /*4ab0*/  VIMNMX.U32 R18, PT, PT, R2, R18, PT ;  /* 0x0000001202127248 */ /* 0x000fe20003fe0000 */
[----:B0-----:R-:W-:-:S04]  /*4ac0*/  IMAD.WIDE.U32 R28, R19, 0x8, R34 ;  /* 0x00000008131c7825 */ /* 0x001fc800078e0022 */
[----:B------:R-:W-:Y:S01]  /*4ad0*/  IMAD R18, R18, R0, R5 ;  /* 0x0000000012127224 */ /* 0x000fe200078e0205 */
[----:B--2---:R-:W-:-:S03]  /*4ae0*/  DADD R44, R38, -R40 ;  /* 0x00000000262c7229 */ /* 0x004fc60000000828 */
[----:B------:R-:W-:-:S05]  /*4af0*/  IMAD.WIDE.U32 R38, R18, 0x8, R34 ;  /* 0x0000000812267825 */ /* 0x000fca00078e0022 */
[----:B---3--:R-:W-:Y:S01]  /*4b00*/  DADD R42, R44, R42 ;  /* 0x000000002c2a7229 */ /* 0x008fe2000000002a */
[----:B------:R-:W-:-:S06]  /*4b10*/  IMAD.WIDE.U32 R44, R12, 0x8, R26 ;  /* 0x000000080c2c7825 */ /* 0x000fcc00078e001a */
[----:B------:R0:W-:Y:S04]  /*4b20*/  STG.E.64 desc[UR20][R44.64], R42 ;  /* 0x0000002a2c007986 */ /* 0x0001e8000c101b14 */
[----:B------:R-:W2:Y:S04]  /*4b30*/  LDG.E.64 R38, desc[UR20][R38.64] ;  /* 0x0000001426267981 */ /* 0x000ea8000c1e1b00 */
[----:B------:R-:W2:Y:S04]  /*4b40*/  LDG.E.64 R28, desc[UR20][R28.64] ;  /* 0x000000141c1c7981 */ /* 0x000ea8000c1e1b00 */
[----:B------:R-:W3:Y:S01]  /*4b50*/  LDG.E.64 R36, desc[UR20][R32.64] ;  /* 0x0000001420247981 */ /* 0x000ee2000c1e1b00 */
        /* <DEDUP_REMOVED lines=16> */
[----:B------:R-:W-:Y:S02]  /*4c60*/  LEA R23, R0, R23, 0x3 ;  /* 0x0000001700177211 */ /* 0x000fe400078e18ff */
[----:B------:R-:W-:Y:S01]  /*4c70*/  IADD3 R25, PT, PT, R25, 0x8, RZ ;  /* 0x0000000819197810 */ /* 0x000fe20007ffe0ff */
        /* <DEDUP_REMOVED lines=8> */
.L_x_22:
[----:B------:R-:W-:-:S09]  /*4d00*/  ULOP3.LUT UP0, UR6, UR10, 0x7, URZ, 0xc0, !UPT ;  /* 0x000000070a067892 */ /* 0x000fd2000f80c0ff */
[----:B------:R-:W-:Y:S05]  /*4d10*/  BRA.U !UP0, `(.L_x_16) ;  /* 0x0000000508d87547 */ /* 0x000fea000b800000 */
[----:B------:R-:W2:Y:S01]  /*4d20*/  LDCU UR7, c[0x0][0x38c] ;  /* 0x00007180ff0777ac */ /* 0x000ea20008000800 */
[----:B------:R-:W-:Y:S01]  /*4d30*/  LOP3.LUT R2, RZ, UR11, RZ, 0x33, !PT ;  /* 0x0000000bff027c12 */ /* 0x000fe2000f8e33ff */
[----:B------:R-:W-:Y:S02]  /*4d40*/  UISETP.GE.U32.AND UP0, UPT, UR6, 0x4, UPT ;  /* 0x000000040600788c */ /* 0x000fe4000bf06070 */
[----:B------:R-:W-:-:S04]  /*4d50*/  ULOP3.LUT UR8, UR10, 0x3, URZ, 0xc0, !UPT ;  /* 0x000000030a087892 */ /* 0x000fc8000f8ec0ff */
[----:B------:R-:W-:Y:S01]  /*4d60*/  UISETP.NE.AND UP1, UPT, UR8, URZ, UPT ;  /* 0x000000ff0800728c */ /* 0x000fe2000bf25270 */
[----:B--2---:R-:W-:Y:S02]  /*4d70*/  IADD3 R2, PT, PT, R2, UR7, RZ ;  /* 0x0000000702027c10 */ /* 0x004fe4000fffe0ff */
[----:B------:R-:W-:Y:S08]  /*4d80*/  BRA.U !UP0, `(.L_x_24) ;  /* 0x0000000108e87547 */ /* 0x000ff0000b800000 */
[----:B------:R-:W-:Y:S01]  /*4d90*/  UIADD3 UR6, UPT, UPT, UR4, UR10, URZ ;  /* 0x0000000a04067290 */ /* 0x000fe2000fffe0ff */
[----:B------:R-:W2:Y:S01]  /*4da0*/  LDG.E.64 R14, desc[UR20][R32.64] ;  /* 0x00000014200e7981 */ /* 0x000ea2000c1e1b00 */
[----:B-1----:R-:W-:-:S04]  /*4db0*/  UIADD3 UR5, UPT, UPT, UR5, -UR10, URZ ;  /* 0x8000000a05057290 */ /* 0x002fc8000fffe0ff */
[----:B------:R-:W-:Y:S02]  /*4dc0*/  VIMNMX.U32 R4, PT, PT, R2, UR6, PT ;  /* 0x0000000602047c48 */ /* 0x000fe4000bfe0000 */
[----:B----4-:R-:W-:-:S03]  /*4dd0*/  IMAD R11, R0, UR5, R5 ;  /* 0x00000005000b7c24 */ /* 0x010fc6000f8e0205 */
[----:B0-----:R-:W-:Y:S02]  /*4de0*/  IMAD R9, R4, R0, R5 ;  /* 0x0000000004097224 */ /* 0x001fe400078e0205 */
[----:B------:R-:W-:-:S04]  /*4df0*/  IMAD.WIDE.U32 R10, R11, 0x8, R34 ;  /* 0x000000080b0a7825 */ /* 0x000fc800078e0022 */
[----:B------:R-:W-:Y:S02]  /*4e00*/  IMAD.WIDE.U32 R8, R9, 0x8, R34 ;  /* 0x0000000809087825 */ /* 0x000fe400078e0022 */
[----:B------:R-:W3:Y:S04]  /*4e10*/  LDG.E.64 R10, desc[UR20][R10.64] ;  /* 0x000000140a0a7981 */ /* 0x000ee8000c1e1b00 */
[----:B------:R-:W3:Y:S01]  /*4e20*/  LDG.E.64 R8, desc[UR20][R8.64] ;  /* 0x0000001408087981 */ /* 0x000ee2000c1e1b00 */
[----:B------:R-:W-:Y:S01]  /*4e30*/  MOV R7, UR6 ;  /* 0x0000000600077c02 */ /* 0x000fe20008000f00 */
[----:B------:R-:W-:-:S03]  /*4e40*/  UIADD3 UR5, UPT, UPT, UR4, -UR10, URZ ;  /* 0x8000000a04057290 */ /* 0x000fc6000fffe0ff */
[----:B------:R-:W-:Y:S01]  /*4e50*/  VIADDMNMX.U32 R4, R7, 0x1, R2, PT ;  /* 0x0000000107047846 */ /* 0x000fe20003800002 */
[C-C-:B------:R-:W-:Y:S02]  /*4e60*/  IMAD R21, R0.reuse, UR4, R5.reuse ;  /* 0x0000000400157c24 */ /* 0x140fe4000f8e0205 */
[----:B------:R-:W-:Y:S01]  /*4e70*/  IMAD R23, R0, UR5, R5 ;  /* 0x0000000500177c24 */ /* 0x000fe2000f8e0205 */
[----:B---3--:R-:W-:Y:S01]  /*4e80*/  DADD R12, R8, -R10 ;  /* 0x00000000080c7229 */ /* 0x008fe2000000080a */
[----:B------:R-:W-:-:S07]  /*4e90*/  IMAD.WIDE.U32 R10, R21, 0x8, R26 ;  /* 0x00000008150a7825 */ /* 0x000fce00078e001a */
[----:B--2---:R-:W-:Y:S01]  /*4ea0*/  DADD R12, R12, R14 ;  /* 0x000000000c0c7229 */ /* 0x004fe2000000000e */
[----:B------:R-:W-:-:S04]  /*4eb0*/  IMAD R15, R4, R0, R5 ;  /* 0x00000000040f7224 */ /* 0x000fc800078e0205 */
[----:B------:R-:W-:-:S04]  /*4ec0*/  IMAD.WIDE.U32 R8, R15, 0x8, R34 ;  /* 0x000000080f087825 */ /* 0x000fc800078e0022 */
[----:B------:R-:W-:Y:S01]  /*4ed0*/  IMAD.WIDE.U32 R14, R23, 0x8, R34 ;  /* 0x00000008170e7825 */ /* 0x000fe200078e0022 */
[----:B------:R0:W-:Y:S04]  /*4ee0*/  STG.E.64 desc[UR20][R10.64], R12 ;  /* 0x0000000c0a007986 */ /* 0x0001e8000c101b14 */
[----:B------:R-:W2:Y:S04]  /*4ef0*/  LDG.E.64 R8, desc[UR20][R8.64] ;  /* 0x0000001408087981 */ /* 0x000ea8000c1e1b00 */
[----:B------:R-:W2:Y:S04]  /*4f00*/  LDG.E.64 R14, desc[UR20][R14.64] ;  /* 0x000000140e0e7981 */ /* 0x000ea8000c1e1b00 */
[----:B------:R-:W3:Y:S01]  /*4f10*/  LDG.E.64 R18, desc[UR20][R32.64] ;  /* 0x0000001420127981 */ /* 0x000ee2000c1e1b00 */
[----:B------:R-:W-:-:S02]  /*4f20*/  VIADDMNMX.U32 R4, R7, 0x2, R2, PT ;  /* 0x0000000207047846 */ /* 0x000fc40003800002 */
[-C--:B------:R-:W-:Y:S02]  /*4f30*/  IADD3 R21, PT, PT, R21, R0.reuse, RZ ;  /* 0x0000000015157210 */ /* 0x080fe40007ffe0ff */
[-C--:B------:R-:W-:Y:S01]  /*4f40*/  IADD3 R25, PT, PT, R23, R0.reuse, RZ ;  /* 0x0000000017197210 */ /* 0x080fe20007ffe0ff */
[----:B------:R-:W-:-:S04]  /*4f50*/  IMAD R23, R4, R0, R5 ;  /* 0x0000000004177224 */ /* 0x000fc800078e0205 */
[----:B0-----:R-:W-:Y:S01]  /*4f60*/  IMAD.WIDE.U32 R10, R23, 0x8, R34 ;  /* 0x00000008170a7825 */ /* 0x001fe200078e0022 */
        /* <DEDUP_REMOVED lines=8> */
[----:B------:R-:W-:-:S02]  /*4ff0*/  VIADDMNMX.U32 R7, R7, 0x3, R2, PT ;  /* 0x0000000307077846 */ /* 0x000fc40003800002 */
[-C--:B------:R-:W-:Y:S02]  /*5000*/  IADD3 R21, PT, PT, R21, R0.reuse, RZ ;  /* 0x0000000015157210 */ /* 0x080fe40007ffe0ff */
[-C--:B------:R-:W-:Y:S01]  /*5010*/  IADD3 R25, PT, PT, R25, R0.reuse, RZ ;  /* 0x0000000019197210 */ /* 0x080fe20007ffe0ff */
[----:B------:R-:W-:Y:S02]  /*5020*/  IMAD R23, R7, R0, R5 ;  /* 0x0000000007177224 */ /* 0x000fe400078e0205 */
[----:B------:R-:W-:Y:S01]  /*5030*/  IMAD.WIDE.U32 R6, R21, 0x8, R26 ;  /* 0x0000000815067825 */ /* 0x000fe200078e001a */
[----:B--2---:R-:W-:-:S03]  /*5040*/  DADD R12, R10, -R8 ;  /* 0x000000000a0c7229 */ /* 0x004fc60000000808 */
[----:B------:R-:W-:-:S05]  /*5050*/  IMAD.WIDE.U32 R10, R25, 0x8, R34 ;  /* 0x00000008190a7825 */ /* 0x000fca00078e0022 */
[----:B---3--:R-:W-:Y:S01]  /*5060*/  DADD R12, R12, R14 ;  /* 0x000000000c0c7229 */ /* 0x008fe2000000000e */
[----:B------:R-:W-:-:S06]  /*5070*/  IMAD.WIDE.U32 R14, R23, 0x8, R34 ;  /* 0x00000008170e7825 */ /* 0x000fcc00078e0022 */
[----:B------:R2:W-:Y:S04]  /*5080*/  STG.E.64 desc[UR20][R6.64], R12 ;  /* 0x0000000c06007986 */ /* 0x0005e8000c101b14 */
[----:B------:R-:W3:Y:S04]  /*5090*/  LDG.E.64 R14, desc[UR20][R14.64] ;  /* 0x000000140e0e7981 */ /* 0x000ee8000c1e1b00 */
[----:B------:R-:W3:Y:S04]  /*50a0*/  LDG.E.64 R10, desc[UR20][R10.64] ;  /* 0x000000140a0a7981 */ /* 0x000ee8000c1e1b00 */
[----:B0-----:R-:W4:Y:S01]  /*50b0*/  LDG.E.64 R16, desc[UR20][R32.64] ;  /* 0x0000001420107981 */ /* 0x001f22000c1e1b00 */
[----:B------:R-:W-:Y:S01]  /*50c0*/  IADD3 R21, PT, PT, R21, R0, RZ ;  /* 0x0000000015157210 */ /* 0x000fe20007ffe0ff */
[----:B------:R-:W-:-:S02]  /*50d0*/  UIADD3 UR5, UPT, UPT, UR4, 0x3, URZ ;  /* 0x0000000304057890 */ /* 0x000fc4000fffe0ff */
[----:B------:R-:W-:Y:S01]  /*50e0*/  UIADD3 UR4, UPT, UPT, UR4, 0x4, URZ ;  /* 0x0000000404047890 */ /* 0x000fe2000fffe0ff */
[----:B---3--:R-:W-:-:S08]  /*50f0*/  DADD R8, R14, -R10 ;  /* 0x000000000e087229 */ /* 0x008fd0000000080a */
[----:B----4-:R-:W-:Y:S01]  /*5100*/  DADD R8, R8, R16 ;  /* 0x0000000008087229 */ /* 0x010fe20000000010 */
[----:B------:R-:W-:-:S06]  /*5110*/  IMAD.WIDE.U32 R16, R21, 0x8, R26 ;  /* 0x0000000815107825 */ /* 0x000fcc00078e001a */
[----:B------:R2:W-:Y:S04]  /*5120*/  STG.E.64 desc[UR20][R16.64], R8 ;  /* 0x0000000810007986 */ /* 0x0005e8000c101b14 */
.L_x_24:
[----:B------:R-:W-:Y:S05]  /*5130*/  BRA.U !UP1, `(.L_x_16) ;  /* 0x0000000109d07547 */ /* 0x000fea000b800000 */
[----:B------:R-:W-:Y:S02]  /*5140*/  UISETP.NE.AND UP0, UPT, UR8, 0x1, UPT ;  /* 0x000000010800788c */ /* 0x000fe4000bf05270 */
[----:B------:R-:W-:-:S04]  /*5150*/  ULOP3.LUT UR6, UR10, 0x1, URZ, 0xc0, !UPT ;  /* 0x000000010a067892 */ /* 0x000fc8000f8ec0ff */
[----:B------:R-:W-:-:S03]  /*5160*/  UISETP.NE.U32.AND UP1, UPT, UR6, 0x1, UPT ;  /* 0x000000010600788c */ /* 0x000fc6000bf25070 */
[----:B------:R-:W-:Y:S08]  /*5170*/  BRA.U !UP0, `(.L_x_25) ;  /* 0x0000000108807547 */ /* 0x000ff0000b800000 */
[----:B------:R-:W-:Y:S01]  /*5180*/  UIADD3 UR6, UPT, UPT, UR4, UR10, URZ ;  /* 0x0000000a04067290 */ /* 0x000fe2000fffe0ff */
[----:B----4-:R-:W3:Y:S01]  /*5190*/  LDG.E.64 R10, desc[UR20][R32.64] ;  /* 0x00000014200a7981 */ /* 0x010ee2000c1e1b00 */
[----:B-1----:R-:W-:-:S04]  /*51a0*/  UIADD3 UR5, UPT, UPT, UR5, -UR10, URZ ;  /* 0x8000000a05057290 */ /* 0x002fc8000fffe0ff */
[----:B------:R-:W-:Y:S02]  /*51b0*/  VIMNMX.U32 R4, PT, PT, R2, UR6, PT ;  /* 0x0000000602047c48 */ /* 0x000fe4000bfe0000 */
[----:B0-2---:R-:W-:-:S03]  /*51c0*/  IMAD R9, R0, UR5, R5 ;  /* 0x0000000500097c24 */ /* 0x005fc6000f8e0205 */
[----:B------:R-:W-:Y:S02]  /*51d0*/  IMAD R13, R4, R0, R5 ;  /* 0x00000000040d7224 */ /* 0x000fe400078e0205 */
[----:B------:R-:W-:-:S04]  /*51e0*/  IMAD.WIDE.U32 R8, R9, 0x8, R34 ;  /* 0x0000000809087825 */ /* 0x000fc800078e0022 */
[----:B------:R-:W-:Y:S02]  /*51f0*/  IMAD.WIDE.U32 R12, R13, 0x8, R34 ;  /* 0x000000080d0c7825 */ /* 0x000fe400078e0022 */
[----:B------:R-:W2:Y:S04]  /*5200*/  LDG.E.64 R8, desc[UR20][R8.64] ;  /* 0x0000001408087981 */ /* 0x000ea8000c1e1b00 */
[----:B------:R-:W2:Y:S01]  /*5210*/  LDG.E.64 R6, desc[UR20][R12.64] ;  /* 0x000000140c067981 */ /* 0x000ea2000c1e1b00 */
[----:B------:R-:W-:Y:S01]  /*5220*/  MOV R15, UR6 ;  /* 0x00000006000f7c02 */ /* 0x000fe20008000f00 */
[----:B------:R-:W-:-:S03]  /*5230*/  UIADD3 UR5, UPT, UPT, UR4, -UR10, URZ ;  /* 0x8000000a04057290 */ /* 0x000fc6000fffe0ff */
[----:B------:R-:W-:Y:S01]  /*5240*/  VIADDMNMX.U32 R4, R15, 0x1, R2, PT ;  /* 0x000000010f047846 */ /* 0x000fe20003800002 */
[----:B------:R-:W-:-:S04]  /*5250*/  IMAD R19, R0, UR4, R5 ;  /* 0x0000000400137c24 */ /* 0x000fc8000f8e0205 */
[----:B------:R-:W-:Y:S02]  /*5260*/  IMAD R17, R4, R0, R5 ;  /* 0x0000000004117224 */ /* 0x000fe400078e0205 */
[----:B------:R-:W-:-:S04]  /*5270*/  IMAD.WIDE.U32 R14, R19, 0x8, R26 ;  /* 0x00000008130e7825 */ /* 0x000fc800078e001a */
[----:B------:R-:W-:Y:S01]  /*5280*/  IMAD.WIDE.U32 R16, R17, 0x8, R34 ;  /* 0x0000000811107825 */ /* 0x000fe200078e0022 */
[----:B--2---:R-:W-:-:S08]  /*5290*/  DADD R6, R6, -R8 ;  /* 0x0000000006067229 */ /* 0x004fd00000000808 */
[----:B---3--:R-:W-:Y:S01]  /*52a0*/  DADD R6, R6, R10 ;  /* 0x0000000006067229 */ /* 0x008fe2000000000a */
        /* <DEDUP_REMOVED lines=13> */
.L_x_25:
[----:B------:R-:W-:Y:S05]  /*5380*/  BRA.U UP1, `(.L_x_16) ;  /* 0x00000001013c7547 */ /* 0x000fea000b800000 */
[----:B0-23--:R-:W-:Y:S01]  /*5390*/  MOV R7, UR4 ;  /* 0x0000000400077c02 */ /* 0x00dfe20008000f00 */
[----:B-1----:R-:W-:Y:S01]  /*53a0*/  UIADD3 UR5, UPT, UPT, UR5, -UR10, URZ ;  /* 0x8000000a05057290 */ /* 0x002fe2000fffe0ff */
[----:B------:R-:W2:Y:S02]  /*53b0*/  LDG.E.64 R32, desc[UR20][R32.64] ;  /* 0x0000001420207981 */ /* 0x000ea4000c1e1b00 */
[----:B------:R-:W-:-:S03]  /*53c0*/  VIADDMNMX.U32 R2, R7, UR10, R2, PT ;  /* 0x0000000a07027c46 */ /* 0x000fc6000b800002 */
[--C-:B------:R-:W-:Y:S02]  /*53d0*/  IMAD R7, R0, UR5, R5.reuse ;  /* 0x0000000500077c24 */ /* 0x100fe4000f8e0205 */
[----:B------:R-:W-:Y:S02]  /*53e0*/  IMAD R9, R2, R0, R5 ;  /* 0x0000000002097224 */ /* 0x000fe400078e0205 */
[----:B------:R-:W-:-:S04]  /*53f0*/  IMAD.WIDE.U32 R6, R7, 0x8, R34 ;  /* 0x0000000807067825 */ /* 0x000fc800078e0022 */
[----:B------:R-:W-:Y:S02]  /*5400*/  IMAD.WIDE.U32 R34, R9, 0x8, R34 ;  /* 0x0000000809227825 */ /* 0x000fe400078e0022 */
[----:B------:R-:W3:Y:S04]  /*5410*/  LDG.E.64 R6, desc[UR20][R6.64] ;  /* 0x0000001406067981 */ /* 0x000ee8000c1e1b00 */
[----:B------:R-:W3:Y:S01]  /*5420*/  LDG.E.64 R34, desc[UR20][R34.64] ;  /* 0x0000001422227981 */ /* 0x000ee2000c1e1b00 */
[----:B----4-:R-:W-:-:S04]  /*5430*/  IMAD R11, R0, UR4, R5 ;  /* 0x00000004000b7c24 */ /* 0x010fc8000f8e0205 */
[----:B------:R-:W-:Y:S01]  /*5440*/  IMAD.WIDE.U32 R26, R11, 0x8, R26 ;  /* 0x000000080b1a7825 */ /* 0x000fe200078e001a */
[----:B---3--:R-:W-:-:S08]  /*5450*/  DADD R8, R34, -R6 ;  /* 0x0000000022087229 */ /* 0x008fd00000000806 */
[----:B--2---:R-:W-:-:S07]  /*5460*/  DADD R8, R8, R32 ;  /* 0x0000000008087229 */ /* 0x004fce0000000020 */
[----:B------:R0:W-:Y:S04]  /*5470*/  STG.E.64 desc[UR20][R26.64], R8 ;  /* 0x000000081a007986 */ /* 0x0001e8000c101b14 */
.L_x_16:
[----:B------:R-:W5:Y:S02]  /*5480*/  LDCU UR4, c[0x0][0x374] ;  /* 0x00006e80ff0477ac */ /* 0x000f640008000800 */
[----:B-----5:R-:W-:-:S04]  /*5490*/  UIADD3 UR4, UPT, UPT, UR4, -0x1, URZ ;  /* 0xffffffff04047890 */ /* 0x020fc8000fffe0ff */
[----:B------:R-:W-:-:S06]  /*54a0*/  UISETP.NE.AND UP0, UPT, UR22, UR4, UPT ;  /* 0x000000041600728c */ /* 0x000fcc000bf05270 */
[----:B------:R-:W-:-:S13]  /*54b0*/  PLOP3.LUT P0, PT, PT, PT, UP0, 0x80, 0x8 ;  /* 0x000000000008781c */ /* 0x000fda0003f0f008 */
[----:B-1----:R-:W-:Y:S05]  /*54c0*/  @P0 EXIT ;  /* 0x000000000000094d */ /* 0x002fea0003800000 */
[----:B------:R-:W1:Y:S01]  /*54d0*/  LDC R2, c[0x0][0x38c] ;  /* 0x0000e300ff027b82 */ /* 0x000e620000000800 */
[----:B------:R-:W-:Y:S01]  /*54e0*/  UISETP.NE.AND UP0, UPT, UR10, URZ, UPT ;  /* 0x000000ff0a00728c */ /* 0x000fe2000bf05270 */
[----:B0-23--:R-:W-:-:S04]  /*54f0*/  LOP3.LUT R7, RZ, UR11, RZ, 0x33, !PT ;  /* 0x0000000bff077c12 */ /* 0x00dfc8000f8e33ff */
[----:B-1----:R-:W-:-:S04]  /*5500*/  IADD3 R7, PT, PT, R7, R2, RZ ;  /* 0x0000000207077210 */ /* 0x002fc80007ffe0ff */
[----:B------:R-:W-:Y:S05]  /*5510*/  BRA.U !UP0, `(.L_x_26) ;  /* 0x0000000908a47547 */ /* 0x000fea000b800000 */
[----:B------:R-:W-:Y:S01]  /*5520*/  UIADD3 UR4, UPT, UPT, UR10, -0x1, URZ ;  /* 0xffffffff0a047890 */ /* 0x000fe2000fffe0ff */
[----:B------:R-:W-:Y:S01]  /*5530*/  MOV R6, RZ ;  /* 0x000000ff00067202 */ /* 0x000fe20000000f00 */
[----:B------:R-:W-:Y:S02]  /*5540*/  ULOP3.LUT UR9, UR10, 0x3, URZ, 0xc0, !UPT ;  /* 0x000000030a097892 */ /* 0x000fe4000f8ec0ff */
[----:B------:R-:W-:Y:S02]  /*5550*/  UISETP.GE.U32.AND UP0, UPT, UR4, 0x3, UPT ;  /* 0x000000030400788c */ /* 0x000fe4000bf06070 */
[----:B------:R-:W-:-:S07]  /*5560*/  UISETP.NE.AND UP1, UPT, UR9, URZ, UPT ;  /* 0x000000ff0900728c */ /* 0x000fce000bf25270 */
[----:B------:R-:W-:Y:S05]  /*5570*/  BRA.U !UP0, `(.L_x_27) ;  /* 0x0000000508887547 */ /* 0x000fea000b800000 */
[----:B------:R-:W0:Y:S01]  /*5580*/  LDC R2, c[0x0][0x38c] ;  /* 0x0000e300ff027b82 */ /* 0x000e220000000800 */
[----:B------:R-:W-:Y:S02]  /*5590*/  UIADD3 UR6, UPT, UPT, UR11, 0x2, URZ ;  /* 0x000000020b067890 */ /* 0x000fe4000fffe0ff */
[----:B------:R-:W-:Y:S01]  /*55a0*/  IMAD R4, R0, UR11, R0 ;  /* 0x0000000b00047c24 */ /* 0x000fe2000f8e0200 */
[----:B------:R-:W-:Y:S01]  /*55b0*/  ULOP3.LUT UR4, UR10, 0xfffffffc, URZ, 0xc0, !UPT ;  /* 0xfffffffc0a047892 */ /* 0x000fe2000f8ec0ff */
[----:B------:R-:W-:Y:S01]  /*55c0*/  MOV R13, R5 ;  /* 0x00000005000d7202 */ /* 0x000fe20000000f00 */
[----:B------:R-:W-:Y:S02]  /*55d0*/  UIADD3 UR5, UPT, UPT, UR10, 0x1, URZ ;  /* 0x000000010a057890 */ /* 0x000fe4000fffe0ff */
[----:B------:R-:W-:Y:S01]  /*55e0*/  UIADD3 UR13, UPT, UPT, UR11, -UR10, URZ ;  /* 0x8000000a0b0d7290 */ /* 0x000fe2000fffe0ff */
[----:B------:R-:W1:Y:S01]  /*55f0*/  LDC R8, c[0x0][0x388] ;  /* 0x0000e200ff087b82 */ /* 0x000e620000000800 */
[----:B------:R-:W-:-:S02]  /*5600*/  UIADD3 UR10, UPT, UPT, UR6, -UR10, URZ ;  /* 0x8000000a060a7290 */ /* 0x000fc4000fffe0ff */
[C-C-:B------:R-:W-:Y:S01]  /*5610*/  IMAD R21, R0.reuse, UR6, R3.reuse ;  /* 0x0000000600157c24 */ /* 0x140fe2000f8e0203 */
[----:B------:R-:W-:Y:S01]  /*5620*/  UIADD3 UR8, UPT, UPT, UR11, 0x3, URZ ;  /* 0x000000030b087890 */ /* 0x000fe2000fffe0ff */
[C---:B------:R-:W-:Y:S01]  /*5630*/  IADD3 R17, PT, PT, R3.reuse, R4, RZ ;  /* 0x0000000403117210 */ /* 0x040fe20007ffe0ff */
[----:B------:R-:W-:Y:S01]  /*5640*/  UIADD3 UR6, UPT, UPT, UR10, -0x3, URZ ;  /* 0xfffffffd0a067890 */ /* 0x000fe2000fffe0ff */
[C---:B----4-:R-:W-:Y:S01]  /*5650*/  IMAD R10, R0.reuse, UR13, R0 ;  /* 0x0000000d000a7c24 */ /* 0x050fe2000f8e0200 */
[----:B------:R-:W-:Y:S01]  /*5660*/  MOV R6, UR4 ;  /* 0x0000000400067c02 */ /* 0x000fe20008000f00 */
[C-C-:B------:R-:W-:Y:S01]  /*5670*/  IMAD R9, R0.reuse, UR13, R3.reuse ;  /* 0x0000000d00097c24 */ /* 0x140fe2000f8e0203 */
[----:B------:R-:W-:Y:S01]  /*5680*/  MOV R4, UR5 ;  /* 0x0000000500047c02 */ /* 0x000fe20008000f00 */
[C-C-:B------:R-:W-:Y:S01]  /*5690*/  IMAD R23, R0.reuse, UR8, R3.reuse ;  /* 0x0000000800177c24 */ /* 0x140fe2000f8e0203 */
[----:B------:R-:W-:Y:S01]  /*56a0*/  IADD3 R11, PT, PT, R3, R10, RZ ;  /* 0x0000000a030b7210 */ /* 0x000fe20007ffe0ff */
[C-C-:B------:R-:W-:Y:S01]  /*56b0*/  IMAD R15, R0.reuse, UR10, R3.reuse ;  /* 0x0000000a000f7c24 */ /* 0x140fe2000f8e0203 */
[----:B------:R-:W-:Y:S01]  /*56c0*/  UIADD3 UR7, UPT, UPT, -UR4, URZ, URZ ;  /* 0x000000ff04077290 */ /* 0x000fe2000fffe1ff */
[----:B------:R-:W-:-:S11]  /*56d0*/  IMAD R19, R0, UR6, R3 ;  /* 0x0000000600137c24 */ /* 0x000fd6000f8e0203 */
.L_x_28:
[----:B------:R-:W-:-:S06]  /*56e0*/  UIADD3 UR4, UPT, UPT, UR8, -0x3, URZ ;  /* 0xfffffffd08047890 */ /* 0x000fcc000fffe0ff */
[----:B0-----:R-:W-:-:S13]  /*56f0*/  ISETP.LE.U32.AND P1, PT, R2, UR4, PT ;  /* 0x0000000402007c0c */ /* 0x001fda000bf23070 */
[----:B------:R-:W0:Y:S01]  /*5700*/  @!P1 LDC.64 R34, c[0x0][0x380] ;  /* 0x0000e000ff229b82 */ /* 0x000e220000000a00 */
[----:B------:R-:W-:Y:S01]  /*5710*/  @!P1 VIADDMNMX.U32 R0, R4, 0xffffffff, R7, PT ;  /* 0xffffffff04009846 */ /* 0x000fe20003800007 */
[----:B--2---:R-:W2:Y:S04]  /*5720*/  @!P1 LDG.E.64 R28, desc[UR20][R30.64] ;  /* 0x000000141e1c9981 */ /* 0x004ea8000c1e1b00 */
[----:B-1----:R-:W-:Y:S01]  /*5730*/  @!P1 IMAD R25, R0, R8, R5 ;  /* 0x0000000800199224 */ /* 0x002fe200078e0205 */
[----:B------:R-:W-:Y:S01]  /*5740*/  UIADD3 UR4, UPT, UPT, UR8, -0x2, URZ ;  /* 0xfffffffe08047890 */ /* 0x000fe2000fffe0ff */
[----:B------:R-:W1:Y:S01]  /*5750*/  @!P1 LDC.64 R26, c[0x0][0x390] ;  /* 0x0000e400ff1a9b82 */ /* 0x000e620000000a00 */
[----:B0-----:R-:W-:-:S04]  /*5760*/  @!P1 IMAD.WIDE.U32 R36, R19, 0x8, R34 ;  /* 0x0000000813249825 */ /* 0x001fc800078e0022 */
[----:B------:R-:W-:Y:S01]  /*5770*/  @!P1 IMAD.WIDE.U32 R34, R25, 0x8, R34 ;  /* 0x0000000819229825 */ /* 0x000fe200078e0022 */
[----:B------:R1:W3:Y:S05]  /*5780*/  @!P1 LDG.E.64 R32, desc[UR20][R36.64] ;  /* 0x0000001424209981 */ /* 0x0002ea000c1e1b00 */
[----:B------:R-:W3:Y:S01]  /*5790*/  @!P1 LDG.E.64 R34, desc[UR20][R34.64] ;  /* 0x0000001422229981 */ /* 0x000ee2000c1e1b00 */
[----:B------:R-:W-:-:S13]  /*57a0*/  ISETP.LE.U32.AND P0, PT, R2, UR4, PT ;  /* 0x0000000402007c0c */ /* 0x000fda000bf03070 */
[----:B------:R-:W0:Y:S08]  /*57b0*/  @!P0 LDC R41, c[0x0][0x388] ;  /* 0x0000e200ff298b82 */ /* 0x000e300000000800 */
[----:B------:R-:W4:Y:S01]  /*57c0*/  @!P0 LDC.64 R24, c[0x0][0x380] ;  /* 0x0000e000ff188b82 */ /* 0x000f220000000a00 */
[----:B------:R-:W-:Y:S01]  /*57d0*/  @!P0 VIMNMX.U32 R0, PT, PT, R7, R4, PT ;  /* 0x0000000407008248 */ /* 0x000fe20003fe0000 */
[----:B-1----:R-:W-:Y:S01]  /*57e0*/  @!P1 IMAD.WIDE.U32 R36, R13, 0x8, R26 ;  /* 0x000000080d249825 */ /* 0x002fe200078e001a */
[----:B---3--:R-:W-:-:S03]  /*57f0*/  @!P1 DADD R32, R34, -R32 ;  /* 0x0000000022209229 */ /* 0x008fc60000000820 */
[----:B0-----:R-:W-:Y:S01]  /*5800*/  @!P0 IMAD R41, R0, R41, R5 ;  /* 0x0000002900298224 */ /* 0x001fe200078e0205 */
[----:B------:R-:W-:Y:S01]  /*5810*/  UIADD3 UR4, UPT, UPT, UR8, -0x1, URZ ;  /* 0xffffffff08047890 */ /* 0x000fe2000fffe0ff */
[--C-:B----4-:R-:W-:Y:S01]  /*5820*/  @!P0 IMAD.WIDE.U32 R38, R9, 0x8, R24.reuse ;  /* 0x0000000809268825 */ /* 0x110fe200078e0018 */
[----:B------:R-:W0:Y:S02]  /*5830*/  @!P0 LDC.64 R26, c[0x0][0x390] ;  /* 0x0000e400ff1a8b82 */ /* 0x000e240000000a00 */
[----:B--2---:R-:W-:Y:S01]  /*5840*/  @!P1 DADD R32, R32, R28 ;  /* 0x0000000020209229 */ /* 0x004fe2000000001c */
[----:B------:R-:W-:-:S06]  /*5850*/  @!P0 IMAD.WIDE.U32 R40, R41, 0x8, R24 ;  /* 0x0000000829288825 */ /* 0x000fcc00078e0018 */
[----:B------:R0:W-:Y:S04]  /*5860*/  @!P1 STG.E.64 desc[UR20][R36.64], R32 ;  /* 0x0000002024009986 */ /* 0x0001e8000c101b14 */
[----:B------:R1:W2:Y:S04]  /*5870*/  @!P0 LDG.E.64 R34, desc[UR20][R40.64] ;  /* 0x0000001428228981 */ /* 0x0002a8000c1e1b00 */
[----:B------:R-:W2:Y:S04]  /*5880*/  @!P0 LDG.E.64 R38, desc[UR20][R38.64] ;  /* 0x0000001426268981 */ /* 0x000ea8000c1e1b00 */
[----:B------:R-:W3:Y:S01]  /*5890*/  @!P0 LDG.E.64 R28, desc[UR20][R30.64] ;  /* 0x000000141e1c8981 */ /* 0x000ee2000c1e1b00 */
[----:B------:R-:W-:-:S13]  /*58a0*/  ISETP.LE.U32.AND P1, PT, R2, UR4, PT ;  /* 0x0000000402007c0c */ /* 0x000fda000bf23070 */
[----:B------:R-:W4:Y:S08]  /*58b0*/  @!P1 LDC R43, c[0x0][0x388] ;  /* 0x0000e200ff2b9b82 */ /* 0x000f300000000800 */
[----:B------:R-:W1:Y:S01]  /*58c0*/  @!P1 LDC.64 R24, c[0x0][0x380] ;  /* 0x0000e000ff189b82 */ /* 0x000e620000000a00 */
[----:B------:R-:W-:Y:S01]  /*58d0*/  @!P1 VIADDMNMX.U32 R0, R4, 0x1, R7, PT ;  /* 0x0000000104009846 */ /* 0x000fe20003800007 */
[----:B0-----:R-:W-:-:S06]  /*58e0*/  @!P0 IMAD.WIDE.U32 R36, R17, 0x8, R26 ;  /* 0x0000000811248825 */ /* 0x001fcc00078e001a */
[----:B------:R-:W0:Y:S01]  /*58f0*/  @!P1 LDC.64 R26, c[0x0][0x390] ;  /* 0x0000e400ff1a9b82 */ /* 0x000e220000000a00 */
[----:B----4-:R-:W-:-:S04]  /*5900*/  @!P1 IMAD R43, R0, R43, R5 ;  /* 0x0000002b002b9224 */ /* 0x010fc800078e0205 */
[----:B-1----:R-:W-:Y:S01]  /*5910*/  @!P1 IMAD.WIDE.U32 R40, R43, 0x8, R24 ;  /* 0x000000082b289825 */ /* 0x002fe200078e0018 */
[----:B--2---:R-:W-:-:S03]  /*5920*/  @!P0 DADD R34, R34, -R38 ;  /* 0x0000000022228229 */ /* 0x004fc60000000826 */
[----:B------:R-:W-:-:S05]  /*5930*/  @!P1 IMAD.WIDE.U32 R38, R11, 0x8, R24 ;  /* 0x000000080b269825 */ /* 0x000fca00078e0018 */
[----:B---3--:R-:W-:-:S07]  /*5940*/  @!P0 DADD R32, R34, R28 ;  /* 0x0000000022208229 */ /* 0x008fce000000001c */
[----:B------:R1:W-:Y:S04]  /*5950*/  @!P0 STG.E.64 desc[UR20][R36.64], R32 ;  /* 0x0000002024008986 */ /* 0x0003e8000c101b14 */
[----:B------:R-:W2:Y:S04]  /*5960*/  @!P1 LDG.E.64 R34, desc[UR20][R40.64] ;  /* 0x0000001428229981 */ /* 0x000ea8000c1e1b00 */
[----:B------:R-:W2:Y:S04]  /*5970*/  @!P1 LDG.E.64 R38, desc[UR20][R38.64] ;  /* 0x0000001426269981 */ /* 0x000ea8000c1e1b00 */
[----:B------:R-:W3:Y:S01]  /*5980*/  @!P1 LDG.E.64 R28, desc[UR20][R30.64] ;  /* 0x000000141e1c9981 */ /* 0x000ee2000c1e1b00 */
[----:B------:R-:W-:-:S13]  /*5990*/  ISETP.LE.U32.AND P0, PT, R2, UR8, PT ;  /* 0x0000000802007c0c */ /* 0x000fda000bf03070 */
[----:B------:R-:W4:Y:S08]  /*59a0*/  @!P0 LDC R43, c[0x0][0x388] ;  /* 0x0000e200ff2b8b82 */ /* 0x000f300000000800 */
[----:B------:R-:W1:Y:S01]  /*59b0*/  @!P0 LDC.64 R24, c[0x0][0x380] ;  /* 0x0000e000ff188b82 */ /* 0x000e620000000a00 */
[----:B------:R-:W-:Y:S01]  /*59c0*/  @!P0 VIADDMNMX.U32 R0, R4, 0x2, R7, PT ;  /* 0x0000000204008846 */ /* 0x000fe20003800007 */
[----:B0-----:R-:W-:-:S04]  /*59d0*/  @!P1 IMAD.WIDE.U32 R26, R21, 0x8, R26 ;  /* 0x00000008151a9825 */ /* 0x001fc800078e001a */
[----:B----4-:R-:W-:-:S04]  /*59e0*/  @!P0 IMAD R43, R0, R43, R5 ;  /* 0x0000002b002b8224 */ /* 0x010fc800078e0205 */
[----:B-1----:R-:W-:Y:S01]  /*59f0*/  @!P0 IMAD.WIDE.U32 R32, R43, 0x8, R24 ;  /* 0x000000082b208825 */ /* 0x002fe200078e0018 */
[----:B--2---:R-:W-:-:S08]  /*5a00*/  @!P1 DADD R34, R34, -R38 ;  /* 0x0000000022229229 */ /* 0x004fd00000000826 */
[----:B---3--:R-:W-:Y:S01]  /*5a10*/  @!P1 DADD R28, R34, R28 ;  /* 0x00000000221c9229 */ /* 0x008fe2000000001c */
[----:B------:R-:W-:Y:S02]  /*5a20*/  @!P0 IMAD.WIDE.U32 R34, R15, 0x8, R24 ;  /* 0x000000080f228825 */ /* 0x000fe400078e0018 */
[----:B------:R-:W0:Y:S04]  /*5a30*/  @!P0 LDC.64 R24, c[0x0][0x390] ;  /* 0x0000e400ff188b82 */ /* 0x000e280000000a00 */
[----:B------:R2:W-:Y:S04]  /*5a40*/  @!P1 STG.E.64 desc[UR20][R26.64], R28 ;  /* 0x0000001c1a009986 */ /* 0x0005e8000c101b14 */
[----:B------:R-:W3:Y:S04]  /*5a50*/  @!P0 LDG.E.64 R32, desc[UR20][R32.64] ;  /* 0x0000001420208981 */ /* 0x000ee8000c1e1b00 */
[----:B------:R-:W3:Y:S04]  /*5a60*/  @!P0 LDG.E.64 R34, desc[UR20][R34.64] ;  /* 0x0000001422228981 */ /* 0x000ee8000c1e1b00 */
[----:B------:R-:W4:Y:S01]  /*5a70*/  @!P0 LDG.E.64 R38, desc[UR20][R30.64] ;  /* 0x000000141e268981 */ /* 0x000f22000c1e1b00 */
[----:B0-----:R-:W-:Y:S01]  /*5a80*/  @!P0 IMAD.WIDE.U32 R24, R23, 0x8, R24 ;  /* 0x0000000817188825 */ /* 0x001fe200078e0018 */
[----:B------:R-:W-:-:S04]  /*5a90*/  UIADD3 UR7, UPT, UPT, UR7, 0x4, URZ ;  /* 0x0000000407077890 */ /* 0x000fc8000fffe0ff */
[----:B------:R-:W-:Y:S01]  /*5aa0*/  UISETP.NE.AND UP0, UPT, UR7, URZ, UPT ;  /* 0x000000ff0700728c */ /* 0x000fe2000bf05270 */
[----:B------:R-:W-:Y:S02]  /*5ab0*/  MOV R0, R8 ;  /* 0x0000000800007202 */ /* 0x000fe40000000f00 */
[----:B------:R-:W-:Y:S02]  /*5ac0*/  IADD3 R4, PT, PT, R4, 0x4, RZ ;  /* 0x0000000404047810 */ /* 0x000fe40007ffe0ff */
[C---:B------:R-:W-:Y:S02]  /*5ad0*/  LEA R19, R0.reuse, R19, 0x2 ;  /* 0x0000001300137211 */ /* 0x040fe400078e10ff */
[C---:B------:R-:W-:Y:S02]  /*5ae0*/  LEA R13, R0.reuse, R13, 0x2 ;  /* 0x0000000d000d7211 */ /* 0x040fe400078e10ff */
[C---:B------:R-:W-:Y:S02]  /*5af0*/  LEA R9, R0.reuse, R9, 0x2 ;  /* 0x0000000900097211 */ /* 0x040fe400078e10ff */
[----:B------:R-:W-:-:S02]  /*5b00*/  LEA R17, R0, R17, 0x2 ;  /* 0x0000001100117211 */ /* 0x000fc400078e10ff */
[C---:B------:R-:W-:Y:S02]  /*5b10*/  LEA R11, R0.reuse, R11, 0x2 ;  /* 0x0000000b000b7211 */ /* 0x040fe400078e10ff */
[C---:B------:R-:W-:Y:S02]  /*5b20*/  LEA R21, R0.reuse, R21, 0x2 ;  /* 0x0000001500157211 */ /* 0x040fe400078e10ff */
[C---:B------:R-:W-:Y:S02]  /*5b30*/  LEA R15, R0.reuse, R15, 0x2 ;  /* 0x0000000f000f7211 */ /* 0x040fe400078e10ff */
[----:B------:R-:W-:Y:S01]  /*5b40*/  LEA R23, R0, R23, 0x2 ;  /* 0x0000001700177211 */ /* 0x000fe200078e10ff */
[----:B------:R-:W-:Y:S01]  /*5b50*/  UIADD3 UR8, UPT, UPT, UR8, 0x4, URZ ;  /* 0x0000000408087890 */ /* 0x000fe2000fffe0ff */
[----:B---3--:R-:W-:-:S08]  /*5b60*/  @!P0 DADD R36, R32, -R34 ;  /* 0x0000000020248229 */ /* 0x008fd00000000822 */
[----:B----4-:R-:W-:-:S07]  /*5b70*/  @!P0 DADD R36, R36, R38 ;  /* 0x0000000024248229 */ /* 0x010fce0000000026 */
[----:B------:R2:W-:Y:S01]  /*5b80*/  @!P0 STG.E.64 desc[UR20][R24.64], R36 ;  /* 0x0000002418008986 */ /* 0x0005e2000c101b14 */
[----:B------:R-:W-:Y:S05]  /*5b90*/  BRA.U UP0, `(.L_x_28) ;  /* 0xfffffff900d07547 */ /* 0x000fea000b83ffff */
.L_x_27:
[----:B------:R-:W-:Y:S05]  /*5ba0*/  BRA.U !UP1, `(.L_x_26) ;  /* 0x0000000509007547 */ /* 0x000fea000b800000 */
[----:B----4-:R-:W0:Y:S01]  /*5bb0*/  LDC R11, c[0x0][0x398] ;  /* 0x0000e600ff0b7b82 */ /* 0x010e220000000800 */
[----:B------:R-:W-:Y:S01]  /*5bc0*/  UISETP.NE.AND UP0, UPT, UR9, 0x1, UPT ;  /* 0x000000010900788c */ /* 0x000fe2000bf05270 */
[----:B0-----:R-:W-:-:S08]  /*5bd0*/  LOP3.LUT R9, RZ, R11, RZ, 0x33, !PT ;  /* 0x0000000bff097212 */ /* 0x001fd000078e33ff */
[----:B------:R-:W-:Y:S05]  /*5be0*/  BRA.U !UP0, `(.L_x_29) ;  /* 0x00000001089c7547 */ /* 0x000fea000b800000 */
[----:B------:R-:W-:-:S04]  /*5bf0*/  IADD3 R19, PT, PT, R6, UR11, RZ ;  /* 0x0000000b06137c10 */ /* 0x000fc8000fffe0ff */
[----:B------:R-:W-:-:S13]  /*5c00*/  ISETP.GE.U32.AND P0, PT, R19, R2, PT ;  /* 0x000000021300720c */ /* 0x000fda0003f06070 */
[----:B------:R-:W0:Y:S01]  /*5c10*/  @!P0 LDC.64 R16, c[0x0][0x380] ;  /* 0x0000e000ff108b82 */ /* 0x000e220000000a00 */
[C---:B------:R-:W-:Y:S01]  /*5c20*/  @!P0 VIADDMNMX.U32 R4, R6.reuse, R11, R7, PT ;  /* 0x0000000b06048246 */ /* 0x040fe20003800007 */
[----:B------:R-:W3:Y:S01]  /*5c30*/  @!P0 LDG.E.64 R20, desc[UR20][R30.64] ;  /* 0x000000141e148981 */ /* 0x000ee2000c1e1b00 */
[----:B------:R-:W-:-:S03]  /*5c40*/  @!P0 IADD3 R8, PT, PT, R6, R9, RZ ;  /* 0x0000000906088210 */ /* 0x000fc60007ffe0ff */
[-CC-:B------:R-:W-:Y:S02]  /*5c50*/  @!P0 IMAD R15, R4, R0.reuse, R5.reuse ;  /* 0x00000000040f8224 */ /* 0x180fe400078e0205 */
[----:B------:R-:W-:Y:S01]  /*5c60*/  @!P0 IMAD R13, R8, R0, R5 ;  /* 0x00000000080d8224 */ /* 0x000fe200078e0205 */
[----:B------:R-:W1:Y:S01]  /*5c70*/  @!P0 LDC.64 R22, c[0x0][0x390] ;  /* 0x0000e400ff168b82 */ /* 0x000e620000000a00 */
[----:B0-----:R-:W-:-:S04]  /*5c80*/  @!P0 IMAD.WIDE.U32 R14, R15, 0x8, R16 ;  /* 0x000000080f0e8825 */ /* 0x001fc800078e0010 */
[----:B------:R-:W-:Y:S02]  /*5c90*/  @!P0 IMAD.WIDE.U32 R16, R13, 0x8, R16 ;  /* 0x000000080d108825 */ /* 0x000fe400078e0010 */
[----:B------:R-:W4:Y:S04]  /*5ca0*/  @!P0 LDG.E.64 R14, desc[UR20][R14.64] ;  /* 0x000000140e0e8981 */ /* 0x000f28000c1e1b00 */
[----:B------:R-:W4:Y:S01]  /*5cb0*/  @!P0 LDG.E.64 R16, desc[UR20][R16.64] ;  /* 0x0000001410108981 */ /* 0x000f22000c1e1b00 */
[----:B------:R-:W-:-:S04]  /*5cc0*/  IADD3 R13, PT, PT, R19, 0x1, RZ ;  /* 0x00000001130d7810 */ /* 0x000fc80007ffe0ff */
[----:B------:R-:W-:-:S13]  /*5cd0*/  ISETP.GE.U32.AND P1, PT, R13, R2, PT ;  /* 0x000000020d00720c */ /* 0x000fda0003f26070 */
[----:B------:R-:W0:Y:S01]  /*5ce0*/  @!P1 LDC.64 R12, c[0x0][0x380] ;  /* 0x0000e000ff0c9b82 */ /* 0x000e220000000a00 */
[CC--:B------:R-:W-:Y:S02]  /*5cf0*/  @!P1 IADD3.X R4, PT, PT, R6.reuse, R11.reuse, RZ, PT, !PT ;  /* 0x0000000b06049210 */ /* 0x0c0fe40003ffe4ff */
[----:B------:R-:W-:Y:S02]  /*5d00*/  @!P1 IADD3 R8, PT, PT, R6, -R11, RZ ;  /* 0x8000000b06089210 */ /* 0x000fe40007ffe0ff */
[----:B------:R-:W-:-:S03]  /*5d10*/  @!P1 VIMNMX.U32 R4, PT, PT, R7, R4, PT ;  /* 0x0000000407049248 */ /* 0x000fc60003fe0000 */
[----:B--2---:R-:W2:Y:S01]  /*5d20*/  @!P1 LDC.64 R24, c[0x0][0x390] ;  /* 0x0000e400ff189b82 */ /* 0x004ea20000000a00 */
[----:B----4-:R-:W-:Y:S01]  /*5d30*/  @!P0 DADD R18, R14, -R16 ;  /* 0x000000000e128229 */ /* 0x010fe20000000810 */
[-CC-:B------:R-:W-:Y:S02]  /*5d40*/  @!P1 IMAD R17, R4, R0.reuse, R5.reuse ;  /* 0x0000000004119224 */ /* 0x180fe400078e0205 */
[----:B------:R-:W-:-:S05]  /*5d50*/  @!P0 IMAD R15, R6, R0, R5 ;  /* 0x00000000060f8224 */ /* 0x000fca00078e0205 */
[----:B---3--:R-:W-:Y:S01]  /*5d60*/  @!P0 DADD R18, R18, R20 ;  /* 0x0000000012128229 */ /* 0x008fe20000000014 */
[----:B------:R-:W-:Y:S02]  /*5d70*/  @!P1 IMAD R21, R8, R0, R5 ;  /* 0x0000000008159224 */ /* 0x000fe400078e0205 */
[----:B0-----:R-:W-:-:S04]  /*5d80*/  @!P1 IMAD.WIDE.U32 R16, R17, 0x8, R12 ;  /* 0x0000000811109825 */ /* 0x001fc800078e000c */
[----:B-1----:R-:W-:-:S04]  /*5d90*/  @!P0 IMAD.WIDE.U32 R14, R15, 0x8, R22 ;  /* 0x000000080f0e8825 */ /* 0x002fc800078e0016 */
[----:B------:R-:W-:Y:S01]  /*5da0*/  @!P1 IMAD.WIDE.U32 R12, R21, 0x8, R12 ;  /* 0x00000008150c9825 */ /* 0x000fe200078e000c */
[----:B------:R0:W-:Y:S04]  /*5db0*/  @!P0 STG.E.64 desc[UR20][R14.64], R18 ;  /* 0x000000120e008986 */ /* 0x0001e8000c101b14 */
[----:B------:R-:W3:Y:S04]  /*5dc0*/  @!P1 LDG.E.64 R16, desc[UR20][R16.64] ;  /* 0x0000001410109981 */ /* 0x000ee8000c1e1b00 */
[----:B------:R-:W3:Y:S04]  /*5dd0*/  @!P1 LDG.E.64 R12, desc[UR20][R12.64] ;  /* 0x000000140c0c9981 */ /* 0x000ee8000c1e1b00 */
[----:B------:R-:W4:Y:S01]  /*5de0*/  @!P1 LDG.E.64 R22, desc[UR20][R30.64] ;  /* 0x000000141e169981 */ /* 0x000f22000c1e1b00 */
[----:B------:R-:W-:-:S05]  /*5df0*/  @!P1 IMAD R4, R6, R0, R0 ;  /* 0x0000000006049224 */ /* 0x000fca00078e0200 */
[----:B------:R-:W-:Y:S02]  /*5e00*/  @!P1 IADD3 R27, PT, PT, R5, R4, RZ ;  /* 0x00000004051b9210 */ /* 0x000fe40007ffe0ff */
[----:B------:R-:W-:Y:S01]  /*5e10*/  IADD3 R6, PT, PT, R6, 0x2, RZ ;  /* 0x0000000206067810 */ /* 0x000fe20007ffe0ff */
[----:B---3--:R-:W-:-:S08]  /*5e20*/  @!P1 DADD R20, R16, -R12 ;  /* 0x0000000010149229 */ /* 0x008fd0000000080c */
[----:B----4-:R-:W-:Y:S01]  /*5e30*/  @!P1 DADD R20, R20, R22 ;  /* 0x0000000014149229 */ /* 0x010fe20000000016 */
[----:B--2---:R-:W-:-:S06]  /*5e40*/  @!P1 IMAD.WIDE.U32 R22, R27, 0x8, R24 ;  /* 0x000000081b169825 */ /* 0x004fcc00078e0018 */
[----:B------:R0:W-:Y:S04]  /*5e50*/  @!P1 STG.E.64 desc[UR20][R22.64], R20 ;  /* 0x0000001416009986 */ /* 0x0001e8000c101b14 */
.L_x_29:
[----:B------:R-:W-:Y:S02]  /*5e60*/  IADD3 R13, PT, PT, R6, UR11, RZ ;  /* 0x0000000b060d7c10 */ /* 0x000fe4000fffe0ff */
[----:B------:R-:W-:Y:S02]  /*5e70*/  LOP3.LUT R4, R11, 0x1, RZ, 0xc0, !PT ;  /* 0x000000010b047812 */ /* 0x000fe400078ec0ff */
[----:B------:R-:W-:-:S04]  /*5e80*/  ISETP.GE.U32.AND P0, PT, R13, R2, PT ;  /* 0x000000020d00720c */ /* 0x000fc80003f06070 */
[----:B------:R-:W-:-:S13]  /*5e90*/  ISETP.NE.U32.OR P0, PT, R4, 0x1, P0 ;  /* 0x000000010400780c */ /* 0x000fda0000705470 */
[----:B------:R-:W-:Y:S05]  /*5ea0*/  @P0 BRA `(.L_x_26) ;  /* 0x0000000000400947 */ /* 0x000fea0003800000 */
[----:B------:R-:W1:Y:S01]  /*5eb0*/  LDC.64 R12, c[0x0][0x380] ;  /* 0x0000e000ff0c7b82 */ /* 0x000e620000000a00 */
[C---:B------:R-:W-:Y:S01]  /*5ec0*/  VIADDMNMX.U32 R11, R6.reuse, R11, R7, PT ;  /* 0x0000000b060b7246 */ /* 0x040fe20003800007 */
[----:B------:R-:W3:Y:S01]  /*5ed0*/  LDG.E.64 R30, desc[UR20][R30.64] ;  /* 0x000000141e1e7981 */ /* 0x000ee2000c1e1b00 */
[----:B------:R-:W-:-:S03]  /*5ee0*/  IADD3 R4, PT, PT, R6, R9, RZ ;  /* 0x0000000906047210 */ /* 0x000fc60007ffe0ff */
[-CC-:B------:R-:W-:Y:S02]  /*5ef0*/  IMAD R9, R11, R0.reuse, R5.reuse ;  /* 0x000000000b097224 */ /* 0x180fe400078e0205 */
[----:B------:R-:W-:Y:S01]  /*5f00*/  IMAD R11, R4, R0, R5 ;  /* 0x00000000040b7224 */ /* 0x000fe200078e0205 */
[----:B0-----:R-:W0:Y:S01]  /*5f10*/  LDC.64 R14, c[0x0][0x390] ;  /* 0x0000e400ff0e7b82 */ /* 0x001e220000000a00 */
[----:B-1----:R-:W-:-:S04]  /*5f20*/  IMAD.WIDE.U32 R8, R9, 0x8, R12 ;  /* 0x0000000809087825 */ /* 0x002fc800078e000c */
[----:B------:R-:W-:Y:S02]  /*5f30*/  IMAD.WIDE.U32 R10, R11, 0x8, R12 ;  /* 0x000000080b0a7825 */ /* 0x000fe400078e000c */
[----:B------:R-:W4:Y:S04]  /*5f40*/  LDG.E.64 R8, desc[UR20][R8.64] ;  /* 0x0000001408087981 */ /* 0x000f28000c1e1b00 */
[----:B------:R-:W4:Y:S01]  /*5f50*/  LDG.E.64 R10, desc[UR20][R10.64] ;  /* 0x000000140a0a7981 */ /* 0x000f22000c1e1b00 */
[----:B------:R-:W-:-:S04]  /*5f60*/  IMAD R17, R6, R0, R5 ;  /* 0x0000000006117224 */ /* 0x000fc800078e0205 */
[----:B0-----:R-:W-:Y:S01]  /*5f70*/  IMAD.WIDE.U32 R14, R17, 0x8, R14 ;  /* 0x00000008110e7825 */ /* 0x001fe200078e000e */
[----:B----4-:R-:W-:-:S08]  /*5f80*/  DADD R12, R8, -R10 ;  /* 0x00000000080c7229 */ /* 0x010fd0000000080a */
[----:B---3--:R-:W-:-:S07]  /*5f90*/  DADD R12, R12, R30 ;  /* 0x000000000c0c7229 */ /* 0x008fce000000001e */
[----:B------:R1:W-:Y:S04]  /*5fa0*/  STG.E.64 desc[UR20][R14.64], R12 ;  /* 0x0000000c0e007986 */ /* 0x0003e8000c101b14 */
.L_x_26:
[----:B------:R-:W3:Y:S01]  /*5fb0*/  LDCU UR5, c[0x0][0x398] ;  /* 0x00007300ff0577ac */ /* 0x000ee20008000800 */
[----:B------:R-:W5:Y:S01]  /*5fc0*/  LDC.64 R34, c[0x0][0x380] ;  /* 0x0000e000ff227b82 */ /* 0x000f620000000a00 */
[----:B------:R-:W-:Y:S01]  /*5fd0*/  IMAD R7, R7, R0, R5 ;  /* 0x0000000007077224 */ /* 0x000fe200078e0205 */
[----:B---3--:R-:W-:Y:S02]  /*5fe0*/  UIADD3 UR7, UPT, UPT, UR11, UR5, URZ ;  /* 0x000000050b077290 */ /* 0x008fe4000fffe0ff */
[----:B------:R-:W-:-:S04]  /*5ff0*/  UIADD3 UR4, UPT, UPT, UR12, -UR5, URZ ;  /* 0x800000050c047290 */ /* 0x000fc8000fffe0ff */
[----:B------:R-:W-:Y:S01]  /*6000*/  ISETP.LE.U32.AND P0, PT, R2, UR7, PT ;  /* 0x0000000702007c0c */ /* 0x000fe2000bf03070 */
[----:B------:R-:W-:Y:S01]  /*6010*/  UISETP.GT.U32.AND UP0, UPT, UR4, UR23, UPT ;  /* 0x000000170400728c */ /* 0x000fe2000bf04070 */
[----:B-----5:R-:W-:-:S05]  /*6020*/  IMAD.WIDE.U32 R34, R7, 0x8, R34 ;  /* 0x0000000807227825 */ /* 0x020fca00078e0022 */
[----:B------:R-:W-:-:S06]  /*6030*/  PLOP3.LUT P1, PT, PT, PT, UP0, 0x80, 0x8 ;  /* 0x000000000008781c */ /* 0x000fcc0003f2f008 */
[----:B------:R-:W-:Y:S07]  /*6040*/  @P0 BRA `(.L_x_30) ;  /* 0x0000000000140947 */ /* 0x000fee0003800000 */
[----:B------:R-:W3:Y:S01]  /*6050*/  LDG.E.64 R6, desc[UR20][R34.64] ;  /* 0x0000001422067981 */ /* 0x000ee2000c1e1b00 */
[----:B------:R-:W5:Y:S01]  /*6060*/  LDC.64 R8, c[0x0][0x390] ;  /* 0x0000e400ff087b82 */ /* 0x000f620000000a00 */
[----:B----4-:R-:W-:-:S04]  /*6070*/  IMAD R11, R0, UR5, R5 ;  /* 0x00000005000b7c24 */ /* 0x010fc8000f8e0205 */
[----:B-----5:R-:W-:-:S05]  /*6080*/  IMAD.WIDE.U32 R8, R11, 0x8, R8 ;  /* 0x000000080b087825 */ /* 0x020fca00078e0008 */
[----:B---3--:R3:W-:Y:S02]  /*6090*/  STG.E.64 desc[UR20][R8.64], R6 ;  /* 0x0000000608007986 */ /* 0x0087e4000c101b14 */
.L_x_30:
[----:B------:R-:W-:Y:S05]  /*60a0*/  @P1 EXIT ;  /* 0x000000000000194d */ /* 0x000fea0003800000 */
[----:B------:R-:W5:Y:S01]  /*60b0*/  LDCU UR9, c[0x0][0x398] ;  /* 0x00007300ff0977ac */ /* 0x000f620008000800 */
[----:B---3--:R-:W-:Y:S01]  /*60c0*/  MOV R7, UR7 ;  /* 0x0000000700077c02 */ /* 0x008fe20008000f00 */
[----:B------:R-:W-:Y:S02]  /*60d0*/  UIADD3 UR6, UPT, UPT, UR4, -0x2, URZ ;  /* 0xfffffffe04067890 */ /* 0x000fe4000fffe0ff */
[----:B------:R-:W-:Y:S02]  /*60e0*/  ULOP3.LUT UR8, UR5, 0x7, URZ, 0xc0, !UPT ;  /* 0x0000000705087892 */ /* 0x000fe4000f8ec0ff */
[----:B------:R-:W-:Y:S01]  /*60f0*/  UISETP.GE.U32.AND UP0, UPT, UR6, 0x7, UPT ;  /* 0x000000070600788c */ /* 0x000fe2000bf06070 */
[----:B-----5:R-:W-:-:S08]  /*6100*/  MOV R16, UR9 ;  /* 0x0000000900107c02 */ /* 0x020fd00008000f00 */
[----:B------:R-:W-:Y:S05]  /*6110*/  BRA.U !UP0, `(.L_x_31) ;  /* 0x0000000908307547 */ /* 0x000fea000b800000 */
[----:B------:R-:W3:Y:S01]  /*6120*/  LDC R2, c[0x0][0x38c] ;  /* 0x0000e300ff027b82 */ /* 0x000ee20000000800 */
[----:B------:R-:W-:Y:S01]  /*6130*/  UIADD3 UR6, UPT, UPT, UR11, 0x7, URZ ;  /* 0x000000070b067890 */ /* 0x000fe2000fffe0ff */
[CCC-:B------:R-:W-:Y:S01]  /*6140*/  IMAD R6, R7.reuse, R0.reuse, R0.reuse ;  /* 0x0000000007067224 */ /* 0x1c0fe200078e0200 */
[----:B------:R-:W-:Y:S01]  /*6150*/  UIADD3 UR7, UPT, UPT, UR11, 0x6, URZ ;  /* 0x000000060b077890 */ /* 0x000fe2000fffe0ff */
[C---:B--2---:R-:W-:Y:S01]  /*6160*/  IADD3 R25, PT, PT, R7.reuse, 0x8, RZ ;  /* 0x0000000807197810 */ /* 0x044fe20007ffe0ff */
[----:B------:R-:W-:Y:S01]  /*6170*/  UIADD3 UR9, UPT, UPT, UR11, 0x5, URZ ;  /* 0x000000050b097890 */ /* 0x000fe2000fffe0ff */
[C---:B------:R-:W-:Y:S01]  /*6180*/  IADD3 R27, PT, PT, R7.reuse, 0x7, RZ ;  /* 0x00000007071b7810 */ /* 0x040fe20007ffe0ff */
[----:B------:R-:W-:Y:S01]  /*6190*/  UIADD3 UR10, UPT, UPT, UR11, 0x4, URZ ;  /* 0x000000040b0a7890 */ /* 0x000fe2000fffe0ff */
[----:B------:R-:W2:Y:S01]  /*61a0*/  LDC R4, c[0x0][0x388] ;  /* 0x0000e200ff047b82 */ /* 0x000ea20000000800 */
[----:B------:R-:W-:Y:S01]  /*61b0*/  UIADD3 UR12, UPT, UPT, UR11, 0x3, URZ ;  /* 0x000000030b0c7890 */ /* 0x000fe2000fffe0ff */
[C---:B------:R-:W-:Y:S01]  /*61c0*/  IADD3 R29, PT, PT, R7.reuse, 0x6, RZ ;  /* 0x00000006071d7810 */ /* 0x040fe20007ffe0ff */
[----:B------:R-:W-:Y:S01]  /*61d0*/  UIADD3 UR13, UPT, UPT, UR11, 0x2, URZ ;  /* 0x000000020b0d7890 */ /* 0x000fe2000fffe0ff */
[C---:B------:R-:W-:Y:S01]  /*61e0*/  IADD3 R31, PT, PT, R7.reuse, 0x5, RZ ;  /* 0x00000005071f7810 */ /* 0x040fe20007ffe0ff */
[----:B------:R-:W-:Y:S01]  /*61f0*/  IMAD R8, R0, UR11, R0 ;  /* 0x0000000b00087c24 */ /* 0x000fe2000f8e0200 */
[C---:B------:R-:W-:Y:S01]  /*6200*/  IADD3 R33, PT, PT, R7.reuse, 0x4, RZ ;  /* 0x0000000407217810 */ /* 0x040fe20007ffe0ff */
[----:B------:R-:W-:Y:S01]  /*6210*/  UIADD3 UR4, UPT, UPT, UR5, 0x4, URZ ;  /* 0x0000000405047890 */ /* 0x000fe2000fffe0ff */
[C---:B------:R-:W-:Y:S01]  /*6220*/  IADD3 R45, PT, PT, R7.reuse, 0x3, RZ ;  /* 0x00000003072d7810 */ /* 0x040fe20007ffe0ff */
[----:B------:R-:W-:Y:S01]  /*6230*/  ULOP3.LUT UR5, UR5, 0xfffffff8, URZ, 0xc0, !UPT ;  /* 0xfffffff805057892 */ /* 0x000fe2000f8ec0ff */
[----:B0-----:R-:W-:Y:S01]  /*6240*/  IADD3 R23, PT, PT, R7, 0x2, RZ ;  /* 0x0000000207177810 */ /* 0x001fe20007ffe0ff */
[--C-:B------:R-:W-:Y:S01]  /*6250*/  IMAD R25, R25, R0, R3.reuse ;  /* 0x0000000019197224 */ /* 0x100fe200078e0203 */
[----:B----4-:R-:W-:Y:S01]  /*6260*/  IADD3 R11, PT, PT, R3, R6, RZ ;  /* 0x00000006030b7210 */ /* 0x010fe20007ffe0ff */
[--C-:B------:R-:W-:Y:S01]  /*6270*/  IMAD R27, R27, R0, R3.reuse ;  /* 0x000000001b1b7224 */ /* 0x100fe200078e0203 */
[----:B------:R-:W-:Y:S01]  /*6280*/  IADD3 R9, PT, PT, R3, R8, RZ ;  /* 0x0000000803097210 */ /* 0x000fe20007ffe0ff */
[-CC-:B------:R-:W-:Y:S01]  /*6290*/  IMAD R29, R29, R0.reuse, R3.reuse ;  /* 0x000000001d1d7224 */ /* 0x180fe200078e0203 */
[----:B------:R-:W-:Y:S01]  /*62a0*/  MOV R6, R5 ;  /* 0x0000000500067202 */ /* 0x000fe20000000f00 */
[-CC-:B------:R-:W-:Y:S01]  /*62b0*/  IMAD R31, R31, R0.reuse, R3.reuse ;  /* 0x000000001f1f7224 */ /* 0x180fe200078e0203 */
[----:B------:R-:W-:Y:S01]  /*62c0*/  UIADD3 UR5, UPT, UPT, -UR5, URZ, URZ ;  /* 0x000000ff05057290 */ /* 0x000fe2000fffe1ff */
[----:B------:R-:W-:-:S02]  /*62d0*/  IMAD R33, R33, R0, R3 ;  /* 0x0000000021217224 */ /* 0x000fc400078e0203 */
[-CC-:B------:R-:W-:Y:S02]  /*62e0*/  IMAD R45, R45, R0.reuse, R3.reuse ;  /* 0x000000002d2d7224 */ /* 0x180fe400078e0203 */
[--C-:B------:R-:W-:Y:S02]  /*62f0*/  IMAD R23, R23, R0, R3.reuse ;  /* 0x0000000017177224 */ /* 0x100fe400078e0203 */
[C-C-:B-1----:R-:W-:Y:S02]  /*6300*/  IMAD R13, R0.reuse, UR6, R3.reuse ;  /* 0x00000006000d7c24 */ /* 0x142fe4000f8e0203 */
[C-C-:B------:R-:W-:Y:S02]  /*6310*/  IMAD R15, R0.reuse, UR7, R3.reuse ;  /* 0x00000007000f7c24 */ /* 0x140fe4000f8e0203 */
[C-C-:B------:R-:W-:Y:S02]  /*6320*/  IMAD R17, R0.reuse, UR9, R3.reuse ;  /* 0x0000000900117c24 */ /* 0x140fe4000f8e0203 */
[----:B------:R-:W-:-:S02]  /*6330*/  IMAD R19, R0, UR10, R3 ;  /* 0x0000000a00137c24 */ /* 0x000fc4000f8e0203 */
[C-C-:B------:R-:W-:Y:S02]  /*6340*/  IMAD R21, R0.reuse, UR12, R3.reuse ;  /* 0x0000000c00157c24 */ /* 0x140fe4000f8e0203 */
[----:B------:R-:W-:-:S07]  /*6350*/  IMAD R3, R0, UR13, R3 ;  /* 0x0000000d00037c24 */ /* 0x000fce000f8e0203 */
.L_x_32:
[----:B0-----:R-:W-:-:S04]  /*6360*/  IADD3 R37, PT, PT, R7, 0x1, RZ ;  /* 0x0000000107257810 */ /* 0x001fc80007ffe0ff */
[----:B---3--:R-:W-:-:S13]  /*6370*/  ISETP.GE.U32.AND P1, PT, R37, R2, PT ;  /* 0x000000022500720c */ /* 0x008fda0003f26070 */
[----:B------:R-:W0:Y:S01]  /*6380*/  @!P1 LDC.64 R38, c[0x0][0x380] ;  /* 0x0000e000ff269b82 */ /* 0x000e220000000a00 */
[----:B------:R-:W3:Y:S01]  /*6390*/  @!P1 LDG.E.64 R40, desc[UR20][R34.64] ;  /* 0x0000001422289981 */ /* 0x000ee2000c1e1b00 */
[----:B------:R-:W-:-:S06]  /*63a0*/  IADD3 R37, PT, PT, R7, 0x2, RZ ;  /* 0x0000000207257810 */ /* 0x000fcc0007ffe0ff */
[----:B------:R-:W1:Y:S01]  /*63b0*/  @!P1 LDC.64 R42, c[0x0][0x390] ;  /* 0x0000e400ff2a9b82 */ /* 0x000e620000000a00 */
[----:B0-----:R-:W-:-:S06]  /*63c0*/  @!P1 IMAD.WIDE.U32 R38, R6, 0x8, R38 ;  /* 0x0000000806269825 */ /* 0x001fcc00078e0026 */
[----:B------:R-:W3:Y:S01]  /*63d0*/  @!P1 LDG.E.64 R38, desc[UR20][R38.64] ;  /* 0x0000001426269981 */ /* 0x000ee2000c1e1b00 */
[----:B------:R-:W-:-:S13]  /*63e0*/  ISETP.GE.U32.AND P0, PT, R37, R2, PT ;  /* 0x000000022500720c */ /* 0x000fda0003f06070 */
[----:B------:R-:W0:Y:S01]  /*63f0*/  @!P0 LDC.64 R36, c[0x0][0x380] ;  /* 0x0000e000ff248b82 */ /* 0x000e220000000a00 */
[----:B-1----:R-:W-:-:S04]  /*6400*/  @!P1 IMAD.WIDE.U32 R42, R11, 0x8, R42 ;  /* 0x000000080b2a9825 */ /* 0x002fc800078e002a */
[----:B0-----:R-:W-:Y:S01]  /*6410*/  @!P0 IMAD.WIDE.U32 R36, R9, 0x8, R36 ;  /* 0x0000000809248825 */ /* 0x001fe200078e0024 */
[----:B---3--:R-:W-:-:S07]  /*6420*/  @!P1 DADD R38, R40, -R38 ;  /* 0x0000000028269229 */ /* 0x008fce0000000826 */
[----:B------:R0:W-:Y:S04]  /*6430*/  @!P1 STG.E.64 desc[UR20][R42.64], R38 ;  /* 0x000000262a009986 */ /* 0x0001e8000c101b14 */
[----:B------:R-:W3:Y:S04]  /*6440*/  @!P0 LDG.E.64 R36, desc[UR20][R36.64] ;  /* 0x0000001424248981 */ /* 0x000ee8000c1e1b00 */
[----:B0-----:R-:W3:Y:S01]  /*6450*/  @!P0 LDG.E.64 R42, desc[UR20][R34.64] ;  /* 0x00000014222a8981 */ /* 0x001ee2000c1e1b00 */
[----:B------:R-:W-:-:S04]  /*6460*/  IADD3 R41, PT, PT, R7, 0x3, RZ ;  /* 0x0000000307297810 */ /* 0x000fc80007ffe0ff */
[----:B------:R-:W-:Y:S02]  /*6470*/  ISETP.GE.U32.AND P1, PT, R41, R2, PT ;  /* 0x000000022900720c */ /* 0x000fe40003f26070 */
[----:B------:R-:W0:Y:S11]  /*6480*/  @!P0 LDC.64 R40, c[0x0][0x390] ;  /* 0x0000e400ff288b82 */ /* 0x000e360000000a00 */
[----:B------:R-:W1:Y:S01]  /*6490*/  @!P1 LDC.64 R38, c[0x0][0x380] ;  /* 0x0000e000ff269b82 */ /* 0x000e620000000a00 */
[----:B0-----:R-:W-:-:S04]  /*64a0*/  @!P0 IMAD.WIDE.U32 R40, R23, 0x8, R40 ;  /* 0x0000000817288825 */ /* 0x001fc800078e0028 */
[----:B-1----:R-:W-:Y:S01]  /*64b0*/  @!P1 IMAD.WIDE.U32 R38, R3, 0x8, R38 ;  /* 0x0000000803269825 */ /* 0x002fe200078e0026 */
        /* <DEDUP_REMOVED lines=44> */
[----:B------:R-:W-:Y:S01]  /*6780*/  IADD3 R7, PT, PT, R7, 0x8, RZ ;  /* 0x0000000807077810 */ /* 0x000fe20007ffe0ff */
[----:B------:R-:W0:Y:S03]  /*6790*/  @!P1 LDC.64 R40, c[0x0][0x390] ;  /* 0x0000e400ff289b82 */ /* 0x000e260000000a00 */
[----:B------:R-:W-:-:S13]  /*67a0*/  ISETP.GE.U32.AND P0, PT, R7, R2, PT ;  /* 0x000000020700720c */ /* 0x000fda0003f06070 */
[----:B------:R-:W1:Y:S01]  /*67b0*/  @!P0 LDC.64 R42, c[0x0][0x380] ;  /* 0x0000e000ff2a8b82 */ /* 0x000e620000000a00 */
[----:B0-----:R-:W-:-:S04]  /*67c0*/  @!P1 IMAD.WIDE.U32 R40, R27, 0x8, R40 ;  /* 0x000000081b289825 */ /* 0x001fc800078e0028 */
[----:B-1----:R-:W-:Y:S01]  /*67d0*/  @!P0 IMAD.WIDE.U32 R42, R13, 0x8, R42 ;  /* 0x000000080d2a8825 */ /* 0x002fe200078e002a */
[----:B---3--:R-:W-:Y:S02]  /*67e0*/  @!P1 DADD R38, R36, -R38 ;  /* 0x0000000024269229 */ /* 0x008fe40000000826 */
[----:B------:R-:W0:Y:S05]  /*67f0*/  @!P0 LDC.64 R36, c[0x0][0x390] ;  /* 0x0000e400ff248b82 */ /* 0x000e2a0000000a00 */
[----:B------:R1:W-:Y:S04]  /*6800*/  @!P1 STG.E.64 desc[UR20][R40.64], R38 ;  /* 0x0000002628009986 */ /* 0x0003e8000c101b14 */
[----:B------:R-:W3:Y:S04]  /*6810*/  @!P0 LDG.E.64 R42, desc[UR20][R42.64] ;  /* 0x000000142a2a8981 */ /* 0x000ee8000c1e1b00 */
[----:B-1----:R-:W3:Y:S01]  /*6820*/  @!P0 LDG.E.64 R40, desc[UR20][R34.64] ;  /* 0x0000001422288981 */ /* 0x002ee2000c1e1b00 */
[----:B0-----:R-:W-:Y:S01]  /*6830*/  @!P0 IMAD.WIDE.U32 R36, R25, 0x8, R36 ;  /* 0x0000000819248825 */ /* 0x001fe200078e0024 */
[----:B------:R-:W-:-:S04]  /*6840*/  UIADD3 UR5, UPT, UPT, UR5, 0x8, URZ ;  /* 0x0000000805057890 */ /* 0x000fc8000fffe0ff */
[----:B------:R-:W-:Y:S01]  /*6850*/  UISETP.NE.AND UP0, UPT, UR5, URZ, UPT ;  /* 0x000000ff0500728c */ /* 0x000fe2000bf05270 */
[----:B--2---:R-:W-:Y:S01]  /*6860*/  MOV R0, R4 ;  /* 0x0000000400007202 */ /* 0x004fe20000000f00 */
[----:B------:R-:W-:-:S03]  /*6870*/  UIADD3 UR4, UPT, UPT, UR4, 0x8, URZ ;  /* 0x0000000804047890 */ /* 0x000fc6000fffe0ff */
        /* <DEDUP_REMOVED lines=16> */
[----:B---3--:R-:W-:-:S07]  /*6980*/  @!P0 DADD R38, R40, -R42 ;  /* 0x0000000028268229 */ /* 0x008fce000000082a */
[----:B------:R0:W-:Y:S01]  /*6990*/  @!P0 STG.E.64 desc[UR20][R36.64], R38 ;  /* 0x0000002624008986 */ /* 0x0001e2000c101b14 */
[----:B------:R-:W-:Y:S05]  /*69a0*/  BRA.U UP0, `(.L_x_32) ;  /* 0xfffffff9006c7547 */ /* 0x000fea000b83ffff */
[----:B------:R-:W-:Y:S02]  /*69b0*/  UIADD3 UR5, UPT, UPT, UR4, -0x4, URZ ;  /* 0xfffffffc04057890 */ /* 0x000fe4000fffe0ff */
[----:B------:R-:W-:-:S04]  /*69c0*/  UIADD3 UR4, UPT, UPT, UR4, -0x3, URZ ;  /* 0xfffffffd04047890 */ /* 0x000fc8000fffe0ff */
[----:B------:R-:W-:-:S08]  /*69d0*/  MOV R16, UR5 ;  /* 0x0000000500107c02 */ /* 0x000fd00008000f00 */
.L_x_31:
[----:B------:R-:W-:-:S13]  /*69e0*/  ISETP.NE.AND P0, PT, RZ, UR8, PT ;  /* 0x00000008ff007c0c */ /* 0x000fda000bf05270 */
[----:B------:R-:W-:Y:S05]  /*69f0*/  @!P0 EXIT ;  /* 0x000000000000894d */ /* 0x000fea0003800000 */
[----:B------:R-:W3:Y:S01]  /*6a00*/  LDC R3, c[0x0][0x398] ;  /* 0x0000e600ff037b82 */ /* 0x000ee20000000800 */
[----:B------:R-:W-:Y:S01]  /*6a10*/  UISETP.GE.U32.AND UP0, UPT, UR8, 0x4, UPT ;  /* 0x000000040800788c */ /* 0x000fe2000bf06070 */
[----:B---3--:R-:W-:-:S08]  /*6a20*/  LOP3.LUT R4, R3, 0x3, RZ, 0xc0, !PT ;  /* 0x0000000303047812 */ /* 0x008fd000078ec0ff */
[----:B------:R-:W-:Y:S05]  /*6a30*/  BRA.U !UP0, `(.L_x_33) ;  /* 0x0000000108e87547 */ /* 0x000fea000b800000 */
[----:B------:R-:W-:-:S06]  /*6a40*/  UIADD3 UR5, UPT, UPT, UR11, UR4, URZ ;  /* 0x000000040b057290 */ /* 0x000fcc000fffe0ff */
[----:B------:R-:W-:-:S13]  /*6a50*/  ISETP.LE.U32.AND P1, PT, R2, UR5, PT ;  /* 0x0000000502007c0c */ /* 0x000fda000bf23070 */
[----:B------:R-:W3:Y:S01]  /*6a60*/  @!P1 LDC.64 R8, c[0x0][0x380] ;  /* 0x0000e000ff089b82 */ /* 0x000ee20000000a00 */
[----:B------:R-:W-:-:S05]  /*6a70*/  @!P1 IADD3 R16, PT, PT, R16, -R3, RZ ;  /* 0x8000000310109210 */ /* 0x000fca0007ffe0ff */
[----:B------:R-:W-:Y:S01]  /*6a80*/  @!P1 IMAD R7, R16, R0, R5 ;  /* 0x0000000010079224 */ /* 0x000fe200078e0205 */
[----:B------:R-:W-:Y:S01]  /*6a90*/  UIADD3 UR6, UPT, UPT, UR5, 0x1, URZ ;  /* 0x0000000105067890 */ /* 0x000fe2000fffe0ff */
[----:B----4-:R-:W4:Y:S02]  /*6aa0*/  @!P1 LDC.64 R10, c[0x0][0x390] ;  /* 0x0000e400ff0a9b82 */ /* 0x010f240000000a00 */
[----:B---3--:R-:W-:Y:S02]  /*6ab0*/  @!P1 IMAD.WIDE.U32 R8, R7, 0x8, R8 ;  /* 0x0000000807089825 */ /* 0x008fe400078e0008 */
[----:B------:R-:W3:Y:S04]  /*6ac0*/  @!P1 LDG.E.64 R6, desc[UR20][R34.64] ;  /* 0x0000001422069981 */ /* 0x000ee8000c1e1b00 */
[----:B------:R-:W3:Y:S01]  /*6ad0*/  @!P1 LDG.E.64 R8, desc[UR20][R8.64] ;  /* 0x0000001408089981 */ /* 0x000ee2000c1e1b00 */
[----:B------:R-:W-:Y:S01]  /*6ae0*/  ISETP.LE.U32.AND P0, PT, R2, UR6, PT ;  /* 0x0000000602007c0c */ /* 0x000fe2000bf03070 */
[----:B01----:R-:W-:-:S04]  /*6af0*/  @!P1 IMAD R15, R0, UR4, R5 ;  /* 0x00000004000f9c24 */ /* 0x003fc8000f8e0205 */
[----:B----4-:R-:W-:-:S08]  /*6b00*/  @!P1 IMAD.WIDE.U32 R10, R15, 0x8, R10 ;  /* 0x000000080f0a9825 */ /* 0x010fd000078e000a */
[----:B------:R-:W0:Y:S01]  /*6b10*/  @!P0 LDC.64 R12, c[0x0][0x380] ;  /* 0x0000e000ff0c8b82 */ /* 0x000e220000000a00 */
[----:B------:R-:W-:-:S05]  /*6b20*/  @!P0 IADD3 R14, PT, PT, -R3, UR4, RZ ;  /* 0x00000004030e8c10 */ /* 0x000fca000fffe1ff */
[----:B------:R-:W-:Y:S01]  /*6b30*/  @!P0 IMAD R17, R14, R0, R5 ;  /* 0x000000000e118224 */ /* 0x000fe200078e0205 */
[----:B------:R-:W-:Y:S01]  /*6b40*/  UIADD3 UR6, UPT, UPT, UR5, 0x2, URZ ;  /* 0x0000000205067890 */ /* 0x000fe2000fffe0ff */
[----:B------:R-:W1:Y:S02]  /*6b50*/  @!P0 LDC.64 R14, c[0x0][0x390] ;  /* 0x0000e400ff0e8b82 */ /* 0x000e640000000a00 */
[----:B0-----:R-:W-:Y:S01]  /*6b60*/  @!P0 IMAD.WIDE.U32 R12, R17, 0x8, R12 ;  /* 0x00000008110c8825 */ /* 0x001fe200078e000c */
[----:B---3--:R-:W-:-:S07]  /*6b70*/  @!P1 DADD R6, R6, -R8 ;  /* 0x0000000006069229 */ /* 0x008fce0000000808 */
[----:B------:R1:W-:Y:S04]  /*6b80*/  @!P1 STG.E.64 desc[UR20][R10.64], R6 ;  /* 0x000000060a009986 */ /* 0x0003e8000c101b14 */
[----:B------:R-:W3:Y:S04]  /*6b90*/  @!P0 LDG.E.64 R8, desc[UR20][R34.64] ;  /* 0x0000001422088981 */ /* 0x000ee8000c1e1b00 */
[----:B------:R-:W3:Y:S01]  /*6ba0*/  @!P0 LDG.E.64 R12, desc[UR20][R12.64] ;  /* 0x000000140c0c8981 */ /* 0x000ee2000c1e1b00 */
[----:B------:R-:W-:Y:S01]  /*6bb0*/  ISETP.LE.U32.AND P1, PT, R2, UR6, PT ;  /* 0x0000000602007c0c */ /* 0x000fe2000bf23070 */
[----:B------:R-:W-:-:S06]  /*6bc0*/  UIADD3 UR6, UPT, UPT, UR4, 0x1, URZ ;  /* 0x0000000104067890 */ /* 0x000fcc000fffe0ff */
[----:B------:R-:W-:-:S04]  /*6bd0*/  @!P0 IMAD R19, R0, UR6, R5 ;  /* 0x0000000600138c24 */ /* 0x000fc8000f8e0205 */
[----:B-1----:R-:W-:Y:S02]  /*6be0*/  @!P0 IMAD.WIDE.U32 R6, R19, 0x8, R14 ;  /* 0x0000000813068825 */ /* 0x002fe400078e000e */
[----:B------:R-:W0:Y:S01]  /*6bf0*/  @!P1 LDC.64 R16, c[0x0][0x380] ;  /* 0x0000e000ff109b82 */ /* 0x000e220000000a00 */
[----:B------:R-:W-:-:S05]  /*6c00*/  @!P1 IADD3 R18, PT, PT, -R3, UR6, RZ ;  /* 0x0000000603129c10 */ /* 0x000fca000fffe1ff */
[----:B------:R-:W-:Y:S02]  /*6c10*/  @!P1 IMAD R11, R18, R0, R5 ;  /* 0x00000000120b9224 */ /* 0x000fe400078e0205 */
[----:B------:R-:W1:Y:S01]  /*6c20*/  @!P1 LDC.64 R14, c[0x0][0x390] ;  /* 0x0000e400ff0e9b82 */ /* 0x000e620000000a00 */
[----:B---3--:R-:W-:Y:S01]  /*6c30*/  @!P0 DADD R8, R8, -R12 ;  /* 0x0000000008088229 */ /* 0x008fe2000000080c */
[----:B0-----:R-:W-:-:S06]  /*6c40*/  @!P1 IMAD.WIDE.U32 R12, R11, 0x8, R16 ;  /* 0x000000080b0c9825 */ /* 0x001fcc00078e0010 */
[----:B------:R3:W-:Y:S04]  /*6c50*/  @!P0 STG.E.64 desc[UR20][R6.64], R8 ;  /* 0x0000000806008986 */ /* 0x0007e8000c101b14 */
[----:B------:R-:W4:Y:S04]  /*6c60*/  @!P1 LDG.E.64 R10, desc[UR20][R34.64] ;  /* 0x00000014220a9981 */ /* 0x000f28000c1e1b00 */
[----:B------:R-:W4:Y:S01]  /*6c70*/  @!P1 LDG.E.64 R12, desc[UR20][R12.64] ;  /* 0x000000140c0c9981 */ /* 0x000f22000c1e1b00 */
[----:B------:R-:W-:Y:S02]  /*6c80*/  UIADD3 UR5, UPT, UPT, UR5, 0x3, URZ ;  /* 0x0000000305057890 */ /* 0x000fe4000fffe0ff */
[----:B------:R-:W-:-:S02]  /*6c90*/  UIADD3 UR7, UPT, UPT, UR4, 0x2, URZ ;  /* 0x0000000204077890 */ /* 0x000fc4000fffe0ff */
[----:B------:R-:W-:Y:S02]  /*6ca0*/  UIADD3 UR6, UPT, UPT, UR4, 0x3, URZ ;  /* 0x0000000304067890 */ /* 0x000fe4000fffe0ff */
[----:B------:R-:W-:Y:S01]  /*6cb0*/  ISETP.LE.U32.AND P0, PT, R2, UR5, PT ;  /* 0x0000000502007c0c */ /* 0x000fe2000bf03070 */
[----:B------:R-:W-:Y:S01]  /*6cc0*/  UIADD3 UR4, UPT, UPT, UR4, 0x4, URZ ;  /* 0x0000000404047890 */ /* 0x000fe2000fffe0ff */
[----:B------:R-:W-:Y:S02]  /*6cd0*/  @!P1 IMAD R17, R0, UR7, R5 ;  /* 0x0000000700119c24 */ /* 0x000fe4000f8e0205 */
[----:B------:R-:W-:Y:S02]  /*6ce0*/  MOV R16, UR6 ;  /* 0x0000000600107c02 */ /* 0x000fe40008000f00 */
[----:B-1----:R-:W-:Y:S01]  /*6cf0*/  @!P1 IMAD.WIDE.U32 R14, R17, 0x8, R14 ;  /* 0x00000008110e9825 */ /* 0x002fe200078e000e */
[----:B----4-:R-:W-:-:S07]  /*6d00*/  @!P1 DADD R10, R10, -R12 ;  /* 0x000000000a0a9229 */ /* 0x010fce000000080c */
[----:B------:R3:W-:Y:S01]  /*6d10*/  @!P1 STG.E.64 desc[UR20][R14.64], R10 ;  /* 0x0000000a0e009986 */ /* 0x0007e2000c101b14 */
[----:B------:R-:W-:Y:S05]  /*6d20*/  @P0 BRA `(.L_x_33) ;  /* 0x00000000002c0947 */ /* 0x000fea0003800000 */
[----:B---3--:R-:W0:Y:S01]  /*6d30*/  LDC.64 R8, c[0x0][0x380] ;  /* 0x0000e000ff087b82 */ /* 0x008e220000000a00 */
[----:B------:R-:W-:-:S05]  /*6d40*/  IADD3 R6, PT, PT, -R3, UR7, RZ ;  /* 0x0000000703067c10 */ /* 0x000fca000fffe1ff */
[-C--:B------:R-:W-:Y:S02]  /*6d50*/  IMAD R7, R6, R0.reuse, R5 ;  /* 0x0000000006077224 */ /* 0x080fe400078e0205 */
[----:B------:R-:W1:Y:S02]  /*6d60*/  LDC.64 R10, c[0x0][0x390] ;  /* 0x0000e400ff0a7b82 */ /* 0x000e640000000a00 */
[----:B0-----:R-:W-:Y:S02]  /*6d70*/  IMAD.WIDE.U32 R8, R7, 0x8, R8 ;  /* 0x0000000807087825 */ /* 0x001fe400078e0008 */
[----:B------:R-:W3:Y:S04]  /*6d80*/  LDG.E.64 R6, desc[UR20][R34.64] ;  /* 0x0000001422067981 */ /* 0x000ee8000c1e1b00 */
[----:B------:R-:W3:Y:S01]  /*6d90*/  LDG.E.64 R8, desc[UR20][R8.64] ;  /* 0x0000001408087981 */ /* 0x000ee2000c1e1b00 */
[----:B------:R-:W-:-:S04]  /*6da0*/  IMAD R13, R16, R0, R5 ;  /* 0x00000000100d7224 */ /* 0x000fc800078e0205 */
[----:B-1----:R-:W-:Y:S01]  /*6db0*/  IMAD.WIDE.U32 R10, R13, 0x8, R10 ;  /* 0x000000080d0a7825 */ /* 0x002fe200078e000a */
[----:B---3--:R-:W-:-:S07]  /*6dc0*/  DADD R6, R6, -R8 ;  /* 0x0000000006067229 */ /* 0x008fce0000000808 */
[----:B------:R0:W-:Y:S04]  /*6dd0*/  STG.E.64 desc[UR20][R10.64], R6 ;  /* 0x000000060a007986 */ /* 0x0001e8000c101b14 */
.L_x_33:
[----:B------:R-:W-:-:S13]  /*6de0*/  ISETP.NE.AND P0, PT, R4, RZ, PT ;  /* 0x000000ff0400720c */ /* 0x000fda0003f05270 */
[----:B------:R-:W-:Y:S05]  /*6df0*/  @!P0 EXIT ;  /* 0x000000000000894d */ /* 0x000fea0003800000 */
[----:B------:R-:W-:-:S13]  /*6e00*/  ISETP.NE.AND P0, PT, R4, 0x1, PT ;  /* 0x000000010400780c */ /* 0x000fda0003f05270 */
[----:B------:R-:W-:Y:S05]  /*6e10*/  @!P0 BRA `(.L_x_34) ;  /* 0x0000000000748947 */ /* 0x000fea0003800000 */
[----:B------:R-:W-:-:S06]  /*6e20*/  UIADD3 UR5, UPT, UPT, UR11, UR4, URZ ;  /* 0x000000040b057290 */ /* 0x000fcc000fffe0ff */
[----:B------:R-:W-:-:S13]  /*6e30*/  ISETP.LE.U32.AND P0, PT, R2, UR5, PT ;  /* 0x0000000502007c0c */ /* 0x000fda000bf03070 */
[----:B0--3--:R-:W0:Y:S01]  /*6e40*/  @!P0 LDC.64 R6, c[0x0][0x380] ;  /* 0x0000e000ff068b82 */ /* 0x009e220000000a00 */
[----:B------:R-:W-:-:S05]  /*6e50*/  @!P0 IADD3 R16, PT, PT, R16, -R3, RZ ;  /* 0x8000000310108210 */ /* 0x000fca0007ffe0ff */
[----:B------:R-:W-:Y:S01]  /*6e60*/  @!P0 IMAD R9, R16, R0, R5 ;  /* 0x0000000010098224 */ /* 0x000fe200078e0205 */
[----:B------:R-:W-:Y:S01]  /*6e70*/  UIADD3 UR5, UPT, UPT, UR5, 0x1, URZ ;  /* 0x0000000105057890 */ /* 0x000fe2000fffe0ff */
[----:B----4-:R-:W3:Y:S02]  /*6e80*/  @!P0 LDC.64 R10, c[0x0][0x390] ;  /* 0x0000e400ff0a8b82 */ /* 0x010ee40000000a00 */
[----:B0-----:R-:W-:Y:S02]  /*6e90*/  @!P0 IMAD.WIDE.U32 R8, R9, 0x8, R6 ;  /* 0x0000000809088825 */ /* 0x001fe400078e0006 */
[----:B------:R-:W4:Y:S04]  /*6ea0*/  @!P0 LDG.E.64 R6, desc[UR20][R34.64] ;  /* 0x0000001422068981 */ /* 0x000f28000c1e1b00 */
[----:B------:R-:W4:Y:S01]  /*6eb0*/  @!P0 LDG.E.64 R8, desc[UR20][R8.64] ;  /* 0x0000001408088981 */ /* 0x000f22000c1e1b00 */
[----:B------:R-:W-:Y:S01]  /*6ec0*/  ISETP.LE.U32.AND P1, PT, R2, UR5, PT ;  /* 0x0000000502007c0c */ /* 0x000fe2000bf23070 */
[----:B-1----:R-:W-:-:S04]  /*6ed0*/  @!P0 IMAD R13, R0, UR4, R5 ;  /* 0x00000004000d8c24 */ /* 0x002fc8000f8e0205 */
[----:B---3--:R-:W-:-:S08]  /*6ee0*/  @!P0 IMAD.WIDE.U32 R12, R13, 0x8, R10 ;  /* 0x000000080d0c8825 */ /* 0x008fd000078e000a */
[----:B------:R-:W0:Y:S01]  /*6ef0*/  @!P1 LDC.64 R14, c[0x0][0x380] ;  /* 0x0000e000ff0e9b82 */ /* 0x000e220000000a00 */
[----:B------:R-:W-:-:S05]  /*6f00*/  @!P1 IADD3 R4, PT, PT, -R3, UR4, RZ ;  /* 0x0000000403049c10 */ /* 0x000fca000fffe1ff */
[----:B------:R-:W-:-:S04]  /*6f10*/  @!P1 IMAD R17, R4, R0, R5 ;  /* 0x0000000004119224 */ /* 0x000fc800078e0205 */
[----:B0-----:R-:W-:Y:S02]  /*6f20*/  @!P1 IMAD.WIDE.U32 R10, R17, 0x8, R14 ;  /* 0x00000008110a9825 */ /* 0x001fe400078e000e */
[----:B------:R-:W0:Y:S01]  /*6f30*/  @!P1 LDC.64 R14, c[0x0][0x390] ;  /* 0x0000e400ff0e9b82 */ /* 0x000e220000000a00 */
[----:B----4-:R-:W-:-:S07]  /*6f40*/  @!P0 DADD R6, R6, -R8 ;  /* 0x0000000006068229 */ /* 0x010fce0000000808 */
[----:B------:R1:W-:Y:S04]  /*6f50*/  @!P0 STG.E.64 desc[UR20][R12.64], R6 ;  /* 0x000000060c008986 */ /* 0x0003e8000c101b14 */
[----:B------:R-:W3:Y:S04]  /*6f60*/  @!P1 LDG.E.64 R8, desc[UR20][R34.64] ;  /* 0x0000001422089981 */ /* 0x000ee8000c1e1b00 */
[----:B------:R-:W3:Y:S01]  /*6f70*/  @!P1 LDG.E.64 R10, desc[UR20][R10.64] ;  /* 0x000000140a0a9981 */ /* 0x000ee2000c1e1b00 */
[----:B------:R-:W-:Y:S02]  /*6f80*/  UIADD3 UR5, UPT, UPT, UR4, 0x1, URZ ;  /* 0x0000000104057890 */ /* 0x000fe4000fffe0ff */
[----:B------:R-:W-:-:S04]  /*6f90*/  UIADD3 UR4, UPT, UPT, UR4, 0x2, URZ ;  /* 0x0000000204047890 */ /* 0x000fc8000fffe0ff */
[----:B------:R-:W-:-:S05]  /*6fa0*/  MOV R16, UR5 ;  /* 0x0000000500107c02 */ /* 0x000fca0008000f00 */
[----:B------:R-:W-:-:S04]  /*6fb0*/  @!P1 IMAD R17, R16, R0, R5 ;  /* 0x0000000010119224 */ /* 0x000fc800078e0205 */
[----:B0-----:R-:W-:Y:S01]  /*6fc0*/  @!P1 IMAD.WIDE.U32 R14, R17, 0x8, R14 ;  /* 0x00000008110e9825 */ /* 0x001fe200078e000e */
[----:B---3--:R-:W-:-:S07]  /*6fd0*/  @!P1 DADD R8, R8, -R10 ;  /* 0x0000000008089229 */ /* 0x008fce000000080a */
[----:B------:R1:W-:Y:S04]  /*6fe0*/  @!P1 STG.E.64 desc[UR20][R14.64], R8 ;  /* 0x000000080e009986 */ /* 0x0003e8000c101b14 */
.L_x_34:
[----:B------:R-:W-:Y:S01]  /*6ff0*/  UIADD3 UR11, UPT, UPT, UR11, UR4, URZ ;  /* 0x000000040b0b7290 */ /* 0x000fe2000fffe0ff */
[----:B------:R-:W-:-:S05]  /*7000*/  LOP3.LUT R4, R3, 0x1, RZ, 0xc0, !PT ;  /* 0x0000000103047812 */ /* 0x000fca00078ec0ff */
[----:B------:R-:W-:-:S04]  /*7010*/  ISETP.LE.U32.AND P0, PT, R2, UR11, PT ;  /* 0x0000000b02007c0c */ /* 0x000fc8000bf03070 */
[----:B------:R-:W-:-:S13]  /*7020*/  ISETP.NE.U32.OR P0, PT, R4, 0x1, P0 ;  /* 0x000000010400780c */ /* 0x000fda0000705470 */
[----:B------:R-:W-:Y:S05]  /*7030*/  @P0 EXIT ;  /* 0x000000000000094d */ /* 0x000fea0003800000 */
[----:B01-3--:R-:W0:Y:S01]  /*7040*/  LDC.64 R6, c[0x0][0x380] ;  /* 0x0000e000ff067b82 */ /* 0x00be220000000a00 */
[----:B------:R-:W-:Y:S01]  /*7050*/  IADD3 R3, PT, PT, R16, -R3, RZ ;  /* 0x8000000310037210 */ /* 0x000fe20007ffe0ff */
[----:B------:R-:W3:Y:S04]  /*7060*/  LDG.E.64 R34, desc[UR20][R34.64] ;  /* 0x0000001422227981 */ /* 0x000ee8000c1e1b00 */
[----:B------:R-:W-:-:S04]  /*7070*/  IMAD R3, R3, R0, R5 ;  /* 0x0000000003037224 */ /* 0x000fc800078e0205 */
[----:B0-----:R-:W-:Y:S02]  /*7080*/  IMAD.WIDE.U32 R2, R3, 0x8, R6 ;  /* 0x0000000803027825 */ /* 0x001fe400078e0006 */
[----:B------:R-:W0:Y:S04]  /*7090*/  LDC.64 R6, c[0x0][0x390] ;  /* 0x0000e400ff067b82 */ /* 0x000e280000000a00 */
[----:B------:R-:W3:Y:S01]  /*70a0*/  LDG.E.64 R2, desc[UR20][R2.64] ;  /* 0x0000001402027981 */ /* 0x000ee2000c1e1b00 */
[----:B------:R-:W-:-:S04]  /*70b0*/  IMAD R9, R0, UR4, R5 ;  /* 0x0000000400097c24 */ /* 0x000fc8000f8e0205 */
[----:B0-----:R-:W-:Y:S01]  /*70c0*/  IMAD.WIDE.U32 R6, R9, 0x8, R6 ;  /* 0x0000000809067825 */ /* 0x001fe200078e0006 */
[----:B---3--:R-:W-:-:S07]  /*70d0*/  DADD R4, R34, -R2 ;  /* 0x0000000022047229 */ /* 0x008fce0000000802 */
[----:B------:R-:W-:Y:S01]  /*70e0*/  STG.E.64 desc[UR20][R6.64], R4 ;  /* 0x0000000406007986 */ /* 0x000fe2000c101b14 */
[----:B------:R-:W-:Y:S05]  /*70f0*/  EXIT ;  /* 0x000000000000794d */ /* 0x000fea0003800000 */
.L_x_35:
        /* <DEDUP_REMOVED lines=16> */
.L_x_62:


//--------------------- .text._Z14Vcumsum_doublePKdmmPdj --------------------------
	.section	.text._Z14Vcumsum_doublePKdmmPdj,"ax",@progbits
	.align	128
        .global         _Z14Vcumsum_doublePKdmmPdj
        .type           _Z14Vcumsum_doublePKdmmPdj,@function
        .size           _Z14Vcumsum_doublePKdmmPdj,(.L_x_63 - _Z14Vcumsum_doublePKdmmPdj)
        .other          _Z14Vcumsum_doublePKdmmPdj,@"STO_CUDA_ENTRY STV_DEFAULT"
_Z14Vcumsum_doublePKdmmPdj:
.text._Z14Vcumsum_doublePKdmmPdj:
[----:B------:R-:W-:Y:S01]  /*0000*/  LDC R1, c[0x0][0x37c] ;  /* 0x0000df00ff017b82 */ /* 0x000fe20000000800 */
[----:B------:R-:W0:Y:S01]  /*0010*/  S2R R2, SR_CTAID.X ;  /* 0x0000000000027919 */ /* 0x000e220000002500 */
[----:B------:R-:W0:Y:S01]  /*0020*/  LDCU UR4, c[0x0][0x360] ;  /* 0x00006c00ff0477ac */ /* 0x000e220008000800 */
[----:B------:R-:W0:Y:S01]  /*0030*/  S2R R3, SR_TID.X ;  /* 0x0000000000037919 */ /* 0x000e220000002100 */
[----:B------:R-:W1:Y:S01]  /*0040*/  LDCU.64 UR10, c[0x0][0x388] ;  /* 0x00007100ff0a77ac */ /* 0x000e620008000a00 */
[----:B0-----:R-:W-:-:S05]  /*0050*/  IMAD R2, R2, UR4, R3 ;  /* 0x0000000402027c24 */ /* 0x001fca000f8e0203 */
[----:B-1----:R-:W-:-:S04]  /*0060*/  ISETP.GE.U32.AND P0, PT, R2, UR10, PT ;  /* 0x0000000a02007c0c */ /* 0x002fc8000bf06070 */
[----:B------:R-:W-:-:S13]  /*0070*/  ISETP.GE.U32.AND.EX P0, PT, RZ, UR11, PT, P0 ;  /* 0x0000000bff007c0c */ /* 0x000fda000bf06100 */
[----:B------:R-:W-:Y:S05]  /*0080*/  @P0 EXIT ;  /* 0x000000000000094d */ /* 0x000fea0003800000 */
[----:B------:R-:W0:Y:S01]  /*0090*/  LDCU UR26, c[0x0][0x3a0] ;  /* 0x00007400ff1a77ac */ /* 0x000e220008000800 */
[----:B------:R-:W1:Y:S01]  /*00a0*/  S2UR UR77, SR_CTAID.Y ;  /* 0x00000000004d79c3 */ /* 0x000e620000002600 */
[----:B------:R-:W-:Y:S01]  /*00b0*/  IMAD.MOV.U32 R3, RZ, RZ, RZ ;  /* 0x000000ffff037224 */ /* 0x000fe200078e00ff */
[----:B------:R-:W-:Y:S01]  /*00c0*/  BSSY.RECONVERGENT B0, `(.L_x_36) ;  /* 0x000001e000007945 */ /* 0x000fe20003800200 */
[----:B------:R-:W2:Y:S01]  /*00d0*/  LDCU.64 UR4, c[0x0][0x390] ;  /* 0x00007200ff0477ac */ /* 0x000ea20008000a00 */
[----:B0-----:R-:W-:-:S04]  /*00e0*/  USHF.L.U32 UR12, UR26, 0x1, URZ ;  /* 0x000000011a0c7899 */ /* 0x001fc800080006ff */
[----:B------:R-:W-:Y:S02]  /*00f0*/  UIADD3 UR8, UPT, UPT, UR12, 0x1, URZ ;  /* 0x000000010c087890 */ /* 0x000fe4000fffe0ff */
[----:B--2---:R-:W-:Y:S01]  /*0100*/  UIMAD UR6, UR5, UR10, URZ ;  /* 0x0000000a050672a4 */ /* 0x004fe2000f8e02ff */
[----:B------:R-:W-:Y:S01]  /*0110*/  ISETP.NE.AND P1, PT, RZ, UR12, PT ;  /* 0x0000000cff007c0c */ /* 0x000fe2000bf25270 */
[----:B-1----:R-:W-:Y:S02]  /*0120*/  UIMAD.WIDE.U32 UR8, UR8, UR77, URZ ;  /* 0x0000004d080872a5 */ /* 0x002fe4000f8e00ff */
[----:B------:R-:W-:Y:S02]  /*0130*/  UIMAD.WIDE.U32 UR14, UR4, UR10, URZ ;  /* 0x0000000a040e72a5 */ /* 0x000fe4000f8e00ff */
[----:B------:R-:W-:Y:S02]  /*0140*/  UIMAD UR30, UR9, UR10, URZ ;  /* 0x0000000a091e72a4 */ /* 0x000fe4000f8e02ff */
[----:B------:R-:W-:Y:S01]  /*0150*/  IMAD.U32 R4, RZ, RZ, UR8 ;  /* 0x00000008ff047e24 */ /* 0x000fe2000f8e00ff */
[----:B------:R-:W-:Y:S01]  /*0160*/  UIMAD UR6, UR11, UR4, UR6 ;  /* 0x000000040b0672a4 */ /* 0x000fe2000f8e0206 */
[----:B------:R-:W-:Y:S01]  /*0170*/  IMAD.U32 R5, RZ, RZ, UR9 ;  /* 0x00000009ff057e24 */ /* 0x000fe2000f8e00ff */
[----:B------:R-:W-:Y:S01]  /*0180*/  UIMAD UR30, UR8, UR11, UR30 ;  /* 0x0000000b081e72a4 */ /* 0x000fe2000f8e021e */
[----:B------:R-:W-:Y:S01]  /*0190*/  IMAD.WIDE.U32 R4, R4, UR10, R2 ;  /* 0x0000000a04047c25 */ /* 0x000fe2000f8e0002 */
[----:B------:R-:W-:-:S04]  /*01a0*/  UIADD3 UR6, UPT, UPT, UR15, UR6, URZ ;  /* 0x000000060f067290 */ /* 0x000fc8000fffe0ff */
[----:B------:R-:W-:Y:S01]  /*01b0*/  VIADD R7, R5, UR30 ;  /* 0x0000001e05077c36 */ /* 0x000fe20008000000 */
[----:B------:R-:W-:-:S04]  /*01c0*/  ISETP.GE.U32.AND P0, PT, R4, UR14, PT ;  /* 0x0000000e04007c0c */ /* 0x000fc8000bf06070 */
[----:B------:R-:W-:Y:S02]  /*01d0*/  ISETP.GE.U32.AND.EX P0, PT, R7, UR6, PT, P0 ;  /* 0x0000000607007c0c */ /* 0x000fe4000bf06100 */
[----:B------:R-:W0:Y:S11]  /*01e0*/  LDCU.64 UR6, c[0x0][0x358] ;  /* 0x00006b00ff0677ac */ /* 0x000e360008000a00 */
[----:B------:R-:W-:Y:S05]  /*01f0*/  @P0 BRA `(.L_x_37) ;  /* 0x0000000000280947 */ /* 0x000fea0003800000 */
[----:B------:R-:W1:Y:S01]  /*0200*/  LDCU.64 UR14, c[0x0][0x380] ;  /* 0x00007000ff0e77ac */ /* 0x000e620008000a00 */
[C---:B------:R-:W-:Y:S01]  /*0210*/  IMAD.SHL.U32 R6, R4.reuse, 0x8, RZ ;  /* 0x0000000804067824 */ /* 0x040fe200078e00ff */
[----:B------:R-:W-:-:S04]  /*0220*/  SHF.L.U64.HI R0, R4, 0x3, R7 ;  /* 0x0000000304007819 */ /* 0x000fc80000010207 */
[----:B-1----:R-:W-:-:S04]  /*0230*/  IADD3 R4, P0, PT, R6, UR14, RZ ;  /* 0x0000000e06047c10 */ /* 0x002fc8000ff1e0ff */
[----:B------:R-:W-:Y:S01]  /*0240*/  IADD3.X R5, PT, PT, R0, UR15, RZ, P0, !PT ;  /* 0x0000000f00057c10 */ /* 0x000fe200087fe4ff */
[----:B------:R-:W1:Y:S05]  /*0250*/  LDCU.64 UR14, c[0x0][0x398] ;  /* 0x00007300ff0e77ac */ /* 0x000e6a0008000a00 */
[----:B0-----:R-:W2:Y:S01]  /*0260*/  LDG.E.64 R4, desc[UR6][R4.64] ;  /* 0x0000000604047981 */ /* 0x001ea2000c1e1b00 */
[----:B-1----:R-:W-:-:S04]  /*0270*/  IADD3 R6, P0, PT, R6, UR14, RZ ;  /* 0x0000000e06067c10 */ /* 0x002fc8000ff1e0ff */
[----:B------:R-:W-:-:S05]  /*0280*/  IADD3.X R7, PT, PT, R0, UR15, RZ, P0, !PT ;  /* 0x0000000f00077c10 */ /* 0x000fca00087fe4ff */
[----:B--2---:R1:W-:Y:S04]  /*0290*/  STG.E.64 desc[UR6][R6.64], R4 ;  /* 0x0000000406007986 */ /* 0x0043e8000c101b06 */
.L_x_37:
[----:B0-----:R-:W-:Y:S05]  /*02a0*/  BSYNC.RECONVERGENT B0 ;  /* 0x0000000000007941 */ /* 0x001fea0003800200 */
.L_x_36:
[----:B------:R-:W-:Y:S05]  /*02b0*/  @!P1 EXIT ;  /* 0x000000000000994d */ /* 0x000fea0003800000 */
[----:B------:R-:W-:Y:S02]  /*02c0*/  UISETP.GE.U32.AND UP0, UPT, UR12, 0x8, UPT ;  /* 0x000000080c00788c */ /* 0x000fe4000bf06070 */
[----:B------:R-:W-:Y:S01]  /*02d0*/  ULEA UR26, UR26, 0x1, 0x1 ;  /* 0x000000011a1a7891 */ /* 0x000fe2000f8e08ff */
[----:B------:R-:W-:Y:S01]  /*02e0*/  UMOV UR65, 0x1 ;  /* 0x0000000100417882 */ /* 0x000fe20000000000 */
[----:B------:R-:W-:-:S05]  /*02f0*/  UMOV UR64, URZ ;  /* 0x000000ff00407c82 */ /* 0x000fca0008000000 */
[----:B------:R-:W-:Y:S05]  /*0300*/  BRA.U !UP0, `(.L_x_38) ;  /* 0x0000001108887547 */ /* 0x000fea000b800000 */
[----:B------:R-:W0:Y:S01]  /*0310*/  LDCU.64 UR56, c[0x0][0x388] ;  /* 0x00007100ff3877ac */ /* 0x000e220008000a00 */
[----:B------:R-:W-:Y:S01]  /*0320*/  SHF.R.U32.HI R0, RZ, 0x1d, R2 ;  /* 0x0000001dff007819 */ /* 0x000fe20000011602 */
[----:B------:R-:W2:Y:S01]  /*0330*/  LDCU.64 UR12, c[0x0][0x398] ;  /* 0x00007300ff0c77ac */ /* 0x000ea20008000a00 */
[----:B------:R-:W-:Y:S02]  /*0340*/  UIADD3 UR35, UP2, UPT, UR8, 0x5, URZ ;  /* 0x0000000508237890 */ /* 0x000fe4000ff5e0ff */
[----:B------:R-:W-:Y:S02]  /*0350*/  UIMAD.WIDE.U32 UR40, UR26, UR10, URZ ;  /* 0x0000000a1a2872a5 */ /* 0x000fe4000f8e00ff */
[----:B------:R-:W-:Y:S02]  /*0360*/  UIADD3 UR39, UP0, UPT, UR8, 0x7, URZ ;  /* 0x0000000708277890 */ /* 0x000fe4000ff1e0ff */
[----:B------:R-:W-:Y:S02]  /*0370*/  UIADD3 UR37, UP1, UPT, UR8, 0x6, URZ ;  /* 0x0000000608257890 */ /* 0x000fe4000ff3e0ff */
[----:B------:R-:W-:-:S02]  /*0380*/  UIADD3 UR33, UP3, UPT, UR8, 0x4, URZ ;  /* 0x0000000408217890 */ /* 0x000fc4000ff7e0ff */
[----:B------:R-:W-:Y:S02]  /*0390*/  UIADD3 UR32, UP4, UPT, UR8, 0x3, URZ ;  /* 0x0000000308207890 */ /* 0x000fe4000ff9e0ff */
[----:B------:R-:W-:Y:S02]  /*03a0*/  UIADD3 UR28, UP5, UPT, UR8, 0x2, URZ ;  /* 0x00000002081c7890 */ /* 0x000fe4000ffbe0ff */
[----:B------:R-:W-:Y:S02]  /*03b0*/  UIADD3.X UR36, UPT, UPT, URZ, UR9, URZ, UP2, !UPT ;  /* 0x00000009ff247290 */ /* 0x000fe400097fe4ff */
[----:B------:R-:W-:Y:S02]  /*03c0*/  UIMAD UR27, UR26, UR11, UR41 ;  /* 0x0000000b1a1b72a4 */ /* 0x000fe4000f8e0229 */
[----:B------:R-:W-:Y:S02]  /*03d0*/  UIADD3.X UR42, UPT, UPT, URZ, UR9, URZ, UP0, !UPT ;  /* 0x00000009ff2a7290 */ /* 0x000fe400087fe4ff */
[----:B------:R-:W-:-:S02]  /*03e0*/  UIADD3.X UR38, UPT, UPT, URZ, UR9, URZ, UP1, !UPT ;  /* 0x00000009ff267290 */ /* 0x000fc40008ffe4ff */
[----:B0-----:R-:W-:Y:S02]  /*03f0*/  UIMAD.WIDE.U32 UR56, UR8, UR10, UR56 ;  /* 0x0000000a083872a5 */ /* 0x001fe4000f8e0038 */
[----:B------:R-:W-:Y:S02]  /*0400*/  UIADD3.X UR34, UPT, UPT, URZ, UR9, URZ, UP3, !UPT ;  /* 0x00000009ff227290 */ /* 0x000fe40009ffe4ff */
[----:B------:R-:W-:Y:S02]  /*0410*/  UIADD3.X UR31, UPT, UPT, URZ, UR9, URZ, UP4, !UPT ;  /* 0x00000009ff1f7290 */ /* 0x000fe4000a7fe4ff */
[----:B------:R-:W-:Y:S02]  /*0420*/  UIADD3.X UR29, UPT, UPT, URZ, UR9, URZ, UP5, !UPT ;  /* 0x00000009ff1d7290 */ /* 0x000fe4000affe4ff */
[----:B------:R-:W-:Y:S02]  /*0430*/  UIMAD UR36, UR36, UR10, URZ ;  /* 0x0000000a242472a4 */ /* 0x000fe4000f8e02ff */
[----:B------:R-:W-:-:S02]  /*0440*/  UIMAD UR47, UR27, UR77, URZ ;  /* 0x0000004d1b2f72a4 */ /* 0x000fc4000f8e02ff */
[----:B------:R-:W-:Y:S02]  /*0450*/  UIMAD UR42, UR42, UR10, URZ ;  /* 0x0000000a2a2a72a4 */ /* 0x000fe4000f8e02ff */
[----:B------:R-:W-:Y:S02]  /*0460*/  UIMAD UR38, UR38, UR10, URZ ;  /* 0x0000000a262672a4 */ /* 0x000fe4000f8e02ff */
[----:B------:R-:W-:Y:S02]  /*0470*/  UIADD3 UR27, UPT, UPT, UR30, UR57, URZ ;  /* 0x000000391e1b7290 */ /* 0x000fe4000fffe0ff */
[----:B------:R-:W-:Y:S02]  /*0480*/  USHF.L.U32 UR53, UR56, 0x3, URZ ;  /* 0x0000000338357899 */ /* 0x000fe400080006ff */
[----:B------:R-:W-:Y:S02]  /*0490*/  UIMAD.WIDE.U32 UR24, UR39, UR10, URZ ;  /* 0x0000000a271872a5 */ /* 0x000fe4000f8e00ff */
[----:B------:R-:W-:-:S02]  /*04a0*/  UIMAD.WIDE.U32 UR22, UR37, UR10, URZ ;  /* 0x0000000a251672a5 */ /* 0x000fc4000f8e00ff */
[----:B------:R-:W-:Y:S02]  /*04b0*/  UIMAD.WIDE.U32 UR14, UR35, UR10, URZ ;  /* 0x0000000a230e72a5 */ /* 0x000fe4000f8e00ff */
[----:B------:R-:W-:Y:S02]  /*04c0*/  UIMAD.WIDE.U32 UR16, UR33, UR10, URZ ;  /* 0x0000000a211072a5 */ /* 0x000fe4000f8e00ff */
[----:B------:R-:W-:Y:S02]  /*04d0*/  UIMAD.WIDE.U32 UR18, UR32, UR10, URZ ;  /* 0x0000000a201272a5 */ /* 0x000fe4000f8e00ff */
[----:B------:R-:W-:Y:S02]  /*04e0*/  UIMAD.WIDE.U32 UR20, UR28, UR10, URZ ;  /* 0x0000000a1c1472a5 */ /* 0x000fe4000f8e00ff */
[----:B------:R-:W-:Y:S02]  /*04f0*/  UIMAD UR34, UR34, UR10, URZ ;  /* 0x0000000a222272a4 */ /* 0x000fe4000f8e02ff */
[----:B------:R-:W-:-:S02]  /*0500*/  UIMAD UR45, UR31, UR10, URZ ;  /* 0x0000000a1f2d72a4 */ /* 0x000fc4000f8e02ff */
[----:B------:R-:W-:Y:S02]  /*0510*/  UIMAD UR46, UR29, UR10, URZ ;  /* 0x0000000a1d2e72a4 */ /* 0x000fe4000f8e02ff */
[----:B------:R-:W-:Y:S02]  /*0520*/  UIMAD UR43, UR35, UR11, UR36 ;  /* 0x0000000b232b72a4 */ /* 0x000fe4000f8e0224 */
[----:B------:R-:W-:Y:S02]  /*0530*/  UIMAD UR42, UR39, UR11, UR42 ;  /* 0x0000000b272a72a4 */ /* 0x000fe4000f8e022a */
[----:B------:R-:W-:Y:S02]  /*0540*/  UIMAD UR29, UR37, UR11, UR38 ;  /* 0x0000000b251d72a4 */ /* 0x000fe4000f8e0226 */
[----:B------:R-:W-:Y:S02]  /*0550*/  USHF.L.U64.HI UR56, UR56, 0x3, UR27 ;  /* 0x0000000338387899 */ /* 0x000fe4000801021b */
[----:B--2---:R-:W-:-:S02]  /*0560*/  UIADD3 UR35, UP6, UPT, UR53, UR12, URZ ;  /* 0x0000000c35237290 */ /* 0x004fc4000ffde0ff */
[----:B------:R-:W-:Y:S02]  /*0570*/  UIMAD.WIDE.U32 UR40, UR40, UR77, URZ ;  /* 0x0000004d282872a5 */ /* 0x000fe4000f8e00ff */
[----:B------:R-:W-:Y:S02]  /*0580*/  USHF.L.U32 UR49, UR24, 0x3, URZ ;  /* 0x0000000318317899 */ /* 0x000fe400080006ff */
[----:B------:R-:W-:Y:S02]  /*0590*/  USHF.L.U32 UR50, UR22, 0x3, URZ ;  /* 0x0000000316327899 */ /* 0x000fe400080006ff */
[----:B------:R-:W-:Y:S02]  /*05a0*/  USHF.L.U32 UR51, UR14, 0x3, URZ ;  /* 0x000000030e337899 */ /* 0x000fe400080006ff */
[----:B------:R-:W-:Y:S02]  /*05b0*/  USHF.L.U32 UR52, UR16, 0x3, URZ ;  /* 0x0000000310347899 */ /* 0x000fe400080006ff */
[----:B------:R-:W-:-:S02]  /*05c0*/  USHF.L.U32 UR26, UR18, 0x3, URZ ;  /* 0x00000003121a7899 */ /* 0x000fc400080006ff */
[----:B------:R-:W-:Y:S02]  /*05d0*/  USHF.L.U32 UR48, UR20, 0x3, URZ ;  /* 0x0000000314307899 */ /* 0x000fe400080006ff */
[----:B------:R-:W-:Y:S02]  /*05e0*/  UIMAD UR44, UR33, UR11, UR34 ;  /* 0x0000000b212c72a4 */ /* 0x000fe4000f8e0222 */
[----:B------:R-:W-:Y:S02]  /*05f0*/  UIMAD UR45, UR32, UR11, UR45 ;  /* 0x0000000b202d72a4 */ /* 0x000fe4000f8e022d */
[----:B------:R-:W-:Y:S02]  /*0600*/  UIMAD UR46, UR28, UR11, UR46 ;  /* 0x0000000b1c2e72a4 */ /* 0x000fe4000f8e022e */
[----:B------:R-:W-:Y:S02]  /*0610*/  UIADD3.X UR38, UPT, UPT, UR56, UR13, URZ, UP6, !UPT ;  /* 0x0000000d38267290 */ /* 0x000fe4000b7fe4ff */
[----:B------:R-:W-:-:S02]  /*0620*/  UIADD3 UR28, UPT, UPT, UR25, UR42, URZ ;  /* 0x0000002a191c7290 */ /* 0x000fc4000fffe0ff */
[----:B------:R-:W-:Y:S02]  /*0630*/  UIADD3 UR27, UPT, UPT, UR23, UR29, URZ ;  /* 0x0000001d171b7290 */ /* 0x000fe4000fffe0ff */
[----:B------:R-:W-:Y:S02]  /*0640*/  ULEA UR31, UP0, UR40, UR12, 0x3 ;  /* 0x0000000c281f7291 */ /* 0x000fe4000f8018ff */
[----:B------:R-:W-:Y:S02]  /*0650*/  UIADD3 UR32, UP1, UPT, UR48, UR12, URZ ;  /* 0x0000000c30207290 */ /* 0x000fe4000ff3e0ff */
[----:B------:R-:W-:Y:S02]  /*0660*/  UIADD3 UR33, UP3, UPT, UR49, UR12, URZ ;  /* 0x0000000c31217290 */ /* 0x000fe4000ff7e0ff */
[----:B------:R-:W-:Y:S02]  /*0670*/  UIADD3 UR34, UP2, UPT, UR50, UR12, URZ ;  /* 0x0000000c32227290 */ /* 0x000fe4000ff5e0ff */
[----:B------:R-:W-:-:S02]  /*0680*/  UIADD3 UR36, UP4, UPT, UR51, UR12, URZ ;  /* 0x0000000c33247290 */ /* 0x000fc4000ff9e0ff */
[----:B------:R-:W-:Y:S02]  /*0690*/  UIADD3 UR37, UP5, UPT, UR52, UR12, URZ ;  /* 0x0000000c34257290 */ /* 0x000fe4000ffbe0ff */
[----:B------:R-:W-:Y:S02]  /*06a0*/  UIADD3 UR39, UP6, UPT, UR26, UR12, URZ ;  /* 0x0000000c1a277290 */ /* 0x000fe4000ffde0ff */
[----:B------:R-:W-:Y:S02]  /*06b0*/  UIADD3 UR25, UPT, UPT, UR15, UR43, URZ ;  /* 0x0000002b0f197290 */ /* 0x000fe4000fffe0ff */
[----:B------:R-:W-:Y:S02]  /*06c0*/  UIADD3 UR23, UPT, UPT, UR17, UR44, URZ ;  /* 0x0000002c11177290 */ /* 0x000fe4000fffe0ff */
[----:B------:R-:W-:Y:S02]  /*06d0*/  UIADD3 UR12, UPT, UPT, UR41, UR47, URZ ;  /* 0x0000002f290c7290 */ /* 0x000fe4000fffe0ff */
[----:B------:R-:W-:-:S02]  /*06e0*/  UIADD3 UR17, UPT, UPT, UR19, UR45, URZ ;  /* 0x0000002d13117290 */ /* 0x000fc4000fffe0ff */
[----:B------:R-:W-:Y:S01]  /*06f0*/  UIADD3 UR15, UPT, UPT, UR21, UR46, URZ ;  /* 0x0000002e150f7290 */ /* 0x000fe2000fffe0ff */
[----:B------:R-:W0:Y:S01]  /*0700*/  LDCU.64 UR4, c[0x0][0x380] ;  /* 0x00007000ff0477ac */ /* 0x000e220008000a00 */
[----:B------:R-:W-:Y:S02]  /*0710*/  ULEA.HI.X UR40, UR40, UR13, UR12, 0x3, UP0 ;  /* 0x0000000d28287291 */ /* 0x000fe400080f1c0c */
[----:B------:R-:W-:Y:S02]  /*0720*/  USHF.L.U64.HI UR24, UR24, 0x3, UR28 ;  /* 0x0000000318187899 */ /* 0x000fe4000801021c */
[----:B------:R-:W-:Y:S02]  /*0730*/  USHF.L.U64.HI UR22, UR22, 0x3, UR27 ;  /* 0x0000000316167899 */ /* 0x000fe4000801021b */
[----:B------:R-:W-:Y:S02]  /*0740*/  USHF.L.U64.HI UR14, UR14, 0x3, UR25 ;  /* 0x000000030e0e7899 */ /* 0x000fe40008010219 */
[----:B------:R-:W-:-:S02]  /*0750*/  USHF.L.U64.HI UR20, UR20, 0x3, UR15 ;  /* 0x0000000314147899 */ /* 0x000fc4000801020f */
[----:B------:R-:W-:Y:S02]  /*0760*/  USHF.L.U64.HI UR16, UR16, 0x3, UR23 ;  /* 0x0000000310107899 */ /* 0x000fe40008010217 */
[----:B------:R-:W-:Y:S02]  /*0770*/  USHF.L.U64.HI UR18, UR18, 0x3, UR17 ;  /* 0x0000000312127899 */ /* 0x000fe40008010211 */
[----:B------:R-:W-:Y:S02]  /*0780*/  UIADD3 UR12, UP0, UPT, UR8, 0x8, URZ ;  /* 0x00000008080c7890 */ /* 0x000fe4000ff1e0ff */
[----:B------:R-:W-:Y:S02]  /*0790*/  UIADD3.X UR41, UPT, UPT, UR20, UR13, URZ, UP1, !UPT ;  /* 0x0000000d14297290 */ /* 0x000fe40008ffe4ff */
[----:B------:R-:W-:Y:S02]  /*07a0*/  UIADD3.X UR42, UPT, UPT, UR24, UR13, URZ, UP3, !UPT ;  /* 0x0000000d182a7290 */ /* 0x000fe40009ffe4ff */
[----:B------:R-:W-:-:S02]  /*07b0*/  UIADD3.X UR43, UPT, UPT, UR22, UR13, URZ, UP2, !UPT ;  /* 0x0000000d162b7290 */ /* 0x000fc400097fe4ff */
[----:B------:R-:W-:Y:S02]  /*07c0*/  UIADD3.X UR44, UPT, UPT, UR14, UR13, URZ, UP4, !UPT ;  /* 0x0000000d0e2c7290 */ /* 0x000fe4000a7fe4ff */
[----:B------:R-:W-:Y:S02]  /*07d0*/  UIADD3.X UR45, UPT, UPT, UR16, UR13, URZ, UP5, !UPT ;  /* 0x0000000d102d7290 */ /* 0x000fe4000affe4ff */
[----:B------:R-:W-:Y:S02]  /*07e0*/  UIADD3.X UR46, UPT, UPT, UR18, UR13, URZ, UP6, !UPT ;  /* 0x0000000d122e7290 */ /* 0x000fe4000b7fe4ff */
[----:B------:R-:W-:Y:S02]  /*07f0*/  UIADD3.X UR13, UPT, UPT, URZ, UR9, URZ, UP0, !UPT ;  /* 0x00000009ff0d7290 */ /* 0x000fe400087fe4ff */
[----:B------:R-:W-:Y:S02]  /*0800*/  UIMAD.WIDE.U32 UR54, UR12, UR10, URZ ;  /* 0x0000000a0c3672a5 */ /* 0x000fe4000f8e00ff */
[----:B------:R-:W-:Y:S01]  /*0810*/  UIMAD UR13, UR13, UR10, URZ ;  /* 0x0000000a0d0d72a4 */ /* 0x000fe2000f8e02ff */
[----:B------:R-:W2:Y:S03]  /*0820*/  LDCU UR75, c[0x0][0x3a0] ;  /* 0x00007400ff4b77ac */ /* 0x000ea60008000800 */
[----:B------:R-:W-:Y:S01]  /*0830*/  UIMAD UR12, UR12, UR11, UR13 ;  /* 0x0000000b0c0c72a4 */ /* 0x000fe2000f8e020d */
[----:B------:R-:W3:Y:S01]  /*0840*/  LDCU.64 UR28, c[0x0][0x398] ;  /* 0x00007300ff1c77ac */ /* 0x000ee20008000a00 */
[----:B0-----:R-:W-:-:S02]  /*0850*/  ULEA UR47, UP6, UR54, UR4, 0x3 ;  /* 0x00000004362f7291 */ /* 0x001fc4000f8c18ff */
[----:B------:R-:W-:Y:S02]  /*0860*/  UIADD3 UR48, UP4, UPT, UR48, UR4, URZ ;  /* 0x0000000430307290 */ /* 0x000fe4000ff9e0ff */
[----:B------:R-:W-:Y:S02]  /*0870*/  UIADD3 UR12, UPT, UPT, UR55, UR12, URZ ;  /* 0x0000000c370c7290 */ /* 0x000fe4000fffe0ff */
[----:B------:R-:W-:Y:S02]  /*0880*/  UIADD3 UR49, UP3, UPT, UR49, UR4, URZ ;  /* 0x0000000431317290 */ /* 0x000fe4000ff7e0ff */
[----:B------:R-:W-:Y:S02]  /*0890*/  USHF.L.U32 UR64, UR8, 0x3, URZ ;  /* 0x0000000308407899 */ /* 0x000fe400080006ff */
[----:B------:R-:W-:Y:S02]  /*08a0*/  ULEA.HI.X UR54, UR54, UR5, UR12, 0x3, UP6 ;  /* 0x0000000536367291 */ /* 0x000fe4000b0f1c0c */
[----:B------:R-:W-:-:S02]  /*08b0*/  UIADD3.X UR57, UPT, UPT, UR20, UR5, URZ, UP4, !UPT ;  /* 0x0000000514397290 */ /* 0x000fc4000a7fe4ff */
[----:B------:R-:W-:Y:S02]  /*08c0*/  UIADD3 UR50, UP2, UPT, UR50, UR4, URZ ;  /* 0x0000000432327290 */ /* 0x000fe4000ff5e0ff */
[----:B------:R-:W-:Y:S02]  /*08d0*/  UIADD3 UR51, UP1, UPT, UR51, UR4, URZ ;  /* 0x0000000433337290 */ /* 0x000fe4000ff3e0ff */
[----:B------:R-:W-:Y:S02]  /*08e0*/  UIADD3 UR52, UP0, UPT, UR52, UR4, URZ ;  /* 0x0000000434347290 */ /* 0x000fe4000ff1e0ff */
[----:B------:R-:W-:Y:S02]  /*08f0*/  UIADD3 UR53, UP5, UPT, UR53, UR4, URZ ;  /* 0x0000000435357290 */ /* 0x000fe4000ffbe0ff */
[----:B------:R-:W-:Y:S02]  /*0900*/  UIADD3 UR55, UP6, UPT, UR26, UR4, URZ ;  /* 0x000000041a377290 */ /* 0x000fe4000ffde0ff */
[----:B------:R-:W-:-:S02]  /*0910*/  UIADD3.X UR58, UPT, UPT, UR24, UR5, URZ, UP3, !UPT ;  /* 0x00000005183a7290 */ /* 0x000fc40009ffe4ff */
[----:B------:R-:W-:Y:S02]  /*0920*/  USHF.L.U64.HI UR74, UR8, 0x3, UR9 ;  /* 0x00000003084a7899 */ /* 0x000fe40008010209 */
[----:B------:R-:W-:Y:S02]  /*0930*/  UIADD3 UR69, UP4, UPT, UR64, 0x30, URZ ;  /* 0x0000003040457890 */ /* 0x000fe4000ff9e0ff */
[----:B------:R-:W-:Y:S02]  /*0940*/  UIADD3 UR4, UP3, UPT, UR64, 0x28, URZ ;  /* 0x0000002840047890 */ /* 0x000fe4000ff7e0ff */
[----:B------:R-:W-:Y:S02]  /*0950*/  UIADD3.X UR56, UPT, UPT, UR56, UR5, URZ, UP5, !UPT ;  /* 0x0000000538387290 */ /* 0x000fe4000affe4ff */
[----:B------:R-:W-:Y:S02]  /*0960*/  UIADD3.X UR59, UPT, UPT, UR22, UR5, URZ, UP2, !UPT ;  /* 0x00000005163b7290 */ /* 0x000fe400097fe4ff */
[----:B------:R-:W-:-:S02]  /*0970*/  UIADD3.X UR60, UPT, UPT, UR14, UR5, URZ, UP1, !UPT ;  /* 0x000000050e3c7290 */ /* 0x000fc40008ffe4ff */
[----:B------:R-:W-:Y:S02]  /*0980*/  UIADD3.X UR61, UPT, UPT, UR16, UR5, URZ, UP0, !UPT ;  /* 0x00000005103d7290 */ /* 0x000fe400087fe4ff */
[----:B------:R-:W-:Y:S02]  /*0990*/  UIADD3.X UR62, UPT, UPT, UR18, UR5, URZ, UP6, !UPT ;  /* 0x00000005123e7290 */ /* 0x000fe4000b7fe4ff */
[----:B------:R-:W-:Y:S02]  /*09a0*/  UIADD3.X UR76, UPT, UPT, URZ, UR74, URZ, UP4, !UPT ;  /* 0x0000004aff4c7290 */ /* 0x000fe4000a7fe4ff */
[----:B------:R-:W-:Y:S02]  /*09b0*/  UIADD3.X UR5, UPT, UPT, URZ, UR74, URZ, UP3, !UPT ;  /* 0x0000004aff057290 */ /* 0x000fe40009ffe4ff */
[----:B------:R-:W-:Y:S02]  /*09c0*/  UIADD3 UR67, UP6, UPT, UR64, 0x40, URZ ;  /* 0x0000004040437890 */ /* 0x000fe4000ffde0ff */
[----:B------:R-:W-:-:S02]  /*09d0*/  UIMAD UR76, UR76, UR10, URZ ;  /* 0x0000000a4c4c72a4 */ /* 0x000fc4000f8e02ff */
[----:B------:R-:W-:Y:S02]  /*09e0*/  UIMAD UR5, UR5, UR10, URZ ;  /* 0x0000000a050572a4 */ /* 0x000fe4000f8e02ff */
[----:B------:R-:W-:Y:S02]  /*09f0*/  UIADD3 UR68, UP5, UPT, UR64, 0x38, URZ ;  /* 0x0000003840447890 */ /* 0x000fe4000ffbe0ff */
[----:B--2---:R-:W-:Y:S02]  /*0a00*/  USHF.L.U32 UR75, UR75, 0x1, URZ ;  /* 0x000000014b4b7899 */ /* 0x004fe400080006ff */
[----:B------:R-:W-:Y:S02]  /*0a10*/  UIADD3 UR70, UP2, UPT, UR64, 0x20, URZ ;  /* 0x0000002040467890 */ /* 0x000fe4000ff5e0ff */
[----:B------:R-:W-:Y:S02]  /*0a20*/  UIADD3 UR66, UP1, UPT, UR64, 0x10, URZ ;  /* 0x0000001040427890 */ /* 0x000fe4000ff3e0ff */
[----:B------:R-:W-:-:S02]  /*0a30*/  UIADD3 UR65, UP0, UPT, UR64, 0x18, URZ ;  /* 0x0000001840417890 */ /* 0x000fc4000ff1e0ff */
[----:B------:R-:W-:Y:S02]  /*0a40*/  UIADD3.X UR25, UPT, UPT, URZ, UR74, URZ, UP6, !UPT ;  /* 0x0000004aff197290 */ /* 0x000fe4000b7fe4ff */
[----:B---3--:R-:W-:Y:S02]  /*0a50*/  UIMAD.WIDE.U32 UR16, UR69, UR10, UR28 ;  /* 0x0000000a451072a5 */ /* 0x008fe4000f8e001c */
[----:B------:R-:W-:Y:S02]  /*0a60*/  UIADD3 UR64, UP6, UPT, UR64, 0x8, URZ ;  /* 0x0000000840407890 */ /* 0x000fe4000ffde0ff */
[----:B------:R-:W-:Y:S02]  /*0a70*/  UIMAD UR69, UR69, UR11, UR76 ;  /* 0x0000000b454572a4 */ /* 0x000fe4000f8e024c */
[----:B------:R-:W-:Y:S02]  /*0a80*/  UIMAD.WIDE.U32 UR18, UR4, UR10, UR28 ;  /* 0x0000000a041272a5 */ /* 0x000fe4000f8e001c */
[----:B------:R-:W-:-:S02]  /*0a90*/  UIMAD UR76, UR4, UR11, UR5 ;  /* 0x0000000b044c72a4 */ /* 0x000fc4000f8e0205 */
[----:B------:R-:W-:Y:S02]  /*0aa0*/  UIADD3.X UR24, UPT, UPT, URZ, UR74, URZ, UP5, !UPT ;  /* 0x0000004aff187290 */ /* 0x000fe4000affe4ff */
[----:B------:R-:W-:Y:S02]  /*0ab0*/  UIADD3 UR4, UPT, UPT, UR75, 0x1, URZ ;  /* 0x000000014b047890 */ /* 0x000fe4000fffe0ff */
[----:B------:R-:W-:Y:S02]  /*0ac0*/  UIADD3.X UR71, UPT, UPT, URZ, UR74, URZ, UP2, !UPT ;  /* 0x0000004aff477290 */ /* 0x000fe400097fe4ff */
[----:B------:R-:W-:Y:S02]  /*0ad0*/  UIADD3.X UR72, UPT, UPT, URZ, UR74, URZ, UP1, !UPT ;  /* 0x0000004aff487290 */ /* 0x000fe40008ffe4ff */
[----:B------:R-:W-:Y:S02]  /*0ae0*/  UIADD3.X UR73, UPT, UPT, URZ, UR74, URZ, UP0, !UPT ;  /* 0x0000004aff497290 */ /* 0x000fe400087fe4ff */
[----:B------:R-:W-:-:S02]  /*0af0*/  UIADD3.X UR74, UPT, UPT, URZ, UR74, URZ, UP6, !UPT ;  /* 0x0000004aff4a7290 */ /* 0x000fc4000b7fe4ff */
[----:B------:R-:W-:Y:S02]  /*0b00*/  UIMAD UR25, UR25, UR10, URZ ;  /* 0x0000000a191972a4 */ /* 0x000fe4000f8e02ff */
[----:B------:R-:W-:Y:S02]  /*0b10*/  UIMAD UR24, UR24, UR10, URZ ;  /* 0x0000000a181872a4 */ /* 0x000fe4000f8e02ff */
[----:B------:R-:W-:Y:S02]  /*0b20*/  UIMAD.WIDE.U32 UR4, UR4, UR77, URZ ;  /* 0x0000004d040472a5 */ /* 0x000fe4000f8e00ff */
[----:B------:R-:W-:Y:S02]  /*0b30*/  UIMAD UR71, UR71, UR10, URZ ;  /* 0x0000000a474772a4 */ /* 0x000fe4000f8e02ff */
[----:B------:R-:W-:Y:S02]  /*0b40*/  UIMAD UR72, UR72, UR10, URZ ;  /* 0x0000000a484872a4 */ /* 0x000fe4000f8e02ff */
[----:B------:R-:W-:Y:S01]  /*0b50*/  UIMAD UR73, UR73, UR10, URZ ;  /* 0x0000000a494972a4 */ /* 0x000fe2000f8e02ff */
[----:B-1----:R-:W-:Y:S01]  /*0b60*/  IMAD.U32 R4, RZ, RZ, UR4 ;  /* 0x00000004ff047e24 */ /* 0x002fe2000f8e00ff */
[----:B------:R-:W-:Y:S01]  /*0b70*/  UIMAD UR74, UR74, UR10, URZ ;  /* 0x0000000a4a4a72a4 */ /* 0x000fe2000f8e02ff */
[----:B------:R-:W-:Y:S01]  /*0b80*/  IMAD.U32 R6, RZ, RZ, UR4 ;  /* 0x00000004ff067e24 */ /* 0x000fe2000f8e00ff */
[----:B------:R-:W-:Y:S01]  /*0b90*/  UIMAD.WIDE.U32 UR12, UR67, UR10, UR28 ;  /* 0x0000000a430c72a5 */ /* 0x000fe2000f8e001c */
[----:B------:R-:W-:Y:S01]  /*0ba0*/  IMAD.U32 R7, RZ, RZ, UR5 ;  /* 0x00000005ff077e24 */ /* 0x000fe2000f8e00ff */
[----:B------:R-:W-:Y:S01]  /*0bb0*/  UIMAD.WIDE.U32 UR14, UR68, UR10, UR28 ;  /* 0x0000000a440e72a5 */ /* 0x000fe2000f8e001c */
[----:B------:R-:W-:Y:S01]  /*0bc0*/  IMAD.U32 R5, RZ, RZ, UR5 ;  /* 0x00000005ff057e24 */ /* 0x000fe2000f8e00ff */
[----:B------:R-:W-:Y:S01]  /*0bd0*/  UIMAD UR67, UR67, UR11, UR25 ;  /* 0x0000000b434372a4 */ /* 0x000fe2000f8e0219 */
[----:B------:R-:W-:Y:S01]  /*0be0*/  IMAD.SHL.U32 R4, R2, 0x8, RZ ;  /* 0x0000000802047824 */ /* 0x000fe200078e00ff */
[----:B------:R-:W-:-:S02]  /*0bf0*/  UIMAD UR68, UR68, UR11, UR24 ;  /* 0x0000000b444472a4 */ /* 0x000fc4000f8e0218 */
[----:B------:R-:W-:Y:S02]  /*0c00*/  UIMAD.WIDE.U32 UR20, UR70, UR10, UR28 ;  /* 0x0000000a461472a5 */ /* 0x000fe4000f8e001c */
[----:B------:R-:W-:Y:S02]  /*0c10*/  UIMAD.WIDE.U32 UR22, UR66, UR10, UR28 ;  /* 0x0000000a421672a5 */ /* 0x000fe4000f8e001c */
[----:B------:R-:W-:Y:S02]  /*0c20*/  UIMAD.WIDE.U32 UR24, UR65, UR10, UR28 ;  /* 0x0000000a411872a5 */ /* 0x000fe4000f8e001c */
[----:B------:R-:W-:Y:S02]  /*0c30*/  UIMAD.WIDE.U32 UR28, UR64, UR10, UR28 ;  /* 0x0000000a401c72a5 */ /* 0x000fe4000f8e001c */
[----:B------:R-:W-:Y:S02]  /*0c40*/  UIMAD UR71, UR70, UR11, UR71 ;  /* 0x0000000b464772a4 */ /* 0x000fe4000f8e0247 */
[----:B------:R-:W-:-:S02]  /*0c50*/  UIMAD UR72, UR66, UR11, UR72 ;  /* 0x0000000b424872a4 */ /* 0x000fc4000f8e0248 */
[----:B------:R-:W-:Y:S02]  /*0c60*/  UIMAD UR73, UR65, UR11, UR73 ;  /* 0x0000000b414972a4 */ /* 0x000fe4000f8e0249 */
[----:B------:R-:W-:Y:S02]  /*0c70*/  UIMAD UR74, UR64, UR11, UR74 ;  /* 0x0000000b404a72a4 */ /* 0x000fe4000f8e024a */
[----:B------:R-:W-:Y:S01]  /*0c80*/  USHF.L.U64.HI UR63, UR10, 0x6, UR11 ;  /* 0x000000060a3f7899 */ /* 0x000fe2000801020b */
[----:B------:R-:W0:Y:S01]  /*0c90*/  LDCU.64 UR26, c[0x0][0x390] ;  /* 0x00007200ff1a77ac */ /* 0x000e220008000a00 */
[----:B------:R-:W-:Y:S02]  /*0ca0*/  ULOP3.LUT UR75, UR75, 0xfffffff8, URZ, 0xc0, !UPT ;  /* 0xfffffff84b4b7892 */ /* 0x000fe4000f8ec0ff */
[----:B------:R-:W-:Y:S02]  /*0cb0*/  UIADD3 UR67, UPT, UPT, UR13, UR67, URZ ;  /* 0x000000430d437290 */ /* 0x000fe4000fffe0ff */
[----:B------:R-:W-:-:S02]  /*0cc0*/  UIADD3 UR68, UPT, UPT, UR15, UR68, URZ ;  /* 0x000000440f447290 */ /* 0x000fc4000fffe0ff */
[----:B------:R-:W-:Y:S02]  /*0cd0*/  UIADD3 UR69, UPT, UPT, UR17, UR69, URZ ;  /* 0x0000004511457290 */ /* 0x000fe4000fffe0ff */
[----:B------:R-:W-:Y:S02]  /*0ce0*/  UIADD3 UR76, UPT, UPT, UR19, UR76, URZ ;  /* 0x0000004c134c7290 */ /* 0x000fe4000fffe0ff */
[----:B------:R-:W-:Y:S02]  /*0cf0*/  UIADD3 UR71, UPT, UPT, UR21, UR71, URZ ;  /* 0x0000004715477290 */ /* 0x000fe4000fffe0ff */
[----:B------:R-:W-:Y:S02]  /*0d00*/  UIADD3 UR72, UPT, UPT, UR23, UR72, URZ ;  /* 0x0000004817487290 */ /* 0x000fe4000fffe0ff */
[----:B------:R-:W-:Y:S02]  /*0d10*/  UIADD3 UR73, UPT, UPT, UR25, UR73, URZ ;  /* 0x0000004919497290 */ /* 0x000fe4000fffe0ff */
[----:B------:R-:W-:Y:S01]  /*0d20*/  UIADD3 UR74, UPT, UPT, UR29, UR74, URZ ;  /* 0x0000004a1d4a7290 */ /* 0x000fe2000fffe0ff */
[----:B------:R-:W-:Y:S01]  /*0d30*/  UMOV UR65, URZ ;  /* 0x000000ff00417c82 */ /* 0x000fe20008000000 */
[----:B0-----:R-:W-:-:S10]  /*0d40*/  UMOV UR64, URZ ;  /* 0x000000ff00407c82 */ /* 0x001fd40008000000 */
.L_x_39:
[----:B------:R-:W-:Y:S01]  /*0d50*/  IADD3 R7, P1, PT, R6, 0x1, RZ ;  /* 0x0000000106077810 */ /* 0x000fe20007f3e0ff */
[----:B------:R-:W-:Y:S01]  /*0d60*/  UMOV UR4, UR26 ;  /* 0x0000001a00047c82 */ /* 0x000fe20008000000 */
[----:B------:R-:W-:Y:S02]  /*0d70*/  UMOV UR5, UR27 ;  /* 0x0000001b00057c82 */ /* 0x000fe40008000000 */
[----:B------:R-:W-:Y:S01]  /*0d80*/  ISETP.GE.U32.AND P0, PT, R7, UR4, PT ;  /* 0x0000000407007c0c */ /* 0x000fe2000bf06070 */
[----:B------:R-:W-:-:S05]  /*0d90*/  IMAD.X R7, RZ, RZ, R5, P1 ;  /* 0x000000ffff077224 */ /* 0x000fca00008e0605 */
[----:B------:R-:W-:-:S13]  /*0da0*/  ISETP.GE.U32.AND.EX P0, PT, R7, UR5, PT, P0 ;  /* 0x0000000507007c0c */ /* 0x000fda000bf06100 */
[C---:B0-----:R-:W-:Y:S02]  /*0db0*/  @!P0 IADD3 R10, P2, PT, R4.reuse, UR53, RZ ;  /* 0x00000035040a8c10 */ /* 0x041fe4000ff5e0ff */
[----:B------:R-:W-:Y:S02]  /*0dc0*/  @!P0 IADD3 R12, P1, PT, R4, UR31, RZ ;  /* 0x0000001f040c8c10 */ /* 0x000fe4000ff3e0ff */
[C---:B------:R-:W-:Y:S02]  /*0dd0*/  @!P0 IADD3.X R11, PT, PT, R0.reuse, UR56, RZ, P2, !PT ;  /* 0x00000038000b8c10 */ /* 0x040fe400097fe4ff */
[----:B------:R-:W-:-:S04]  /*0de0*/  @!P0 IADD3.X R13, PT, PT, R0, UR40, RZ, P1, !PT ;  /* 0x00000028000d8c10 */ /* 0x000fc80008ffe4ff */
[----:B------:R-:W2:Y:S04]  /*0df0*/  @!P0 LDG.E.64 R10, desc[UR6][R10.64] ;  /* 0x000000060a0a8981 */ /* 0x000ea8000c1e1b00 */
[----:B------:R-:W2:Y:S01]  /*0e00*/  @!P0 LDG.E.64 R8, desc[UR6][R12.64] ;  /* 0x000000060c088981 */ /* 0x000ea2000c1e1b00 */
[----:B------:R-:W-:-:S04]  /*0e10*/  IADD3 R7, P2, PT, R6, 0x2, RZ ;  /* 0x0000000206077810 */ /* 0x000fc80007f5e0ff */
[----:B------:R-:W-:Y:S01]  /*0e20*/  ISETP.GE.U32.AND P1, PT, R7, UR4, PT ;  /* 0x0000000407007c0c */ /* 0x000fe2000bf26070 */
[----:B------:R-:W-:-:S05]  /*0e30*/  IMAD.X R7, RZ, RZ, R5, P2 ;  /* 0x000000ffff077224 */ /* 0x000fca00010e0605 */
[----:B------:R-:W-:Y:S02]  /*0e40*/  ISETP.GE.U32.AND.EX P1, PT, R7, UR5, PT, P1 ;  /* 0x0000000507007c0c */ /* 0x000fe4000bf26110 */
[----:B------:R-:W-:-:S04]  /*0e50*/  @!P0 IADD3 R14, P2, PT, R4, UR28, RZ ;  /* 0x0000001c040e8c10 */ /* 0x000fc8000ff5e0ff */
[----:B------:R-:W-:-:S07]  /*0e60*/  @!P0 IADD3.X R15, PT, PT, R0, UR74, RZ, P2, !PT ;  /* 0x0000004a000f8c10 */ /* 0x000fce00097fe4ff */
[C---:B------:R-:W-:Y:S02]  /*0e70*/  @!P1 IADD3 R16, P3, PT, R4.reuse, UR35, RZ ;  /* 0x0000002304109c10 */ /* 0x040fe4000ff7e0ff */
[----:B------:R-:W-:Y:S02]  /*0e80*/  @!P1 IADD3 R18, P4, PT, R4, UR48, RZ ;  /* 0x0000003004129c10 */ /* 0x000fe4000ff9e0ff */
[C---:B------:R-:W-:Y:S02]  /*0e90*/  @!P1 IADD3.X R17, PT, PT, R0.reuse, UR38, RZ, P3, !PT ;  /* 0x0000002600119c10 */ /* 0x040fe40009ffe4ff */
[----:B------:R-:W-:Y:S01]  /*0ea0*/  @!P1 IADD3.X R19, PT, PT, R0, UR57, RZ, P4, !PT ;  /* 0x0000003900139c10 */ /* 0x000fe2000a7fe4ff */
[----:B--2---:R-:W-:-:S07]  /*0eb0*/  @!P0 DADD R8, R8, R10 ;  /* 0x0000000008088229 */ /* 0x004fce000000000a */
[----:B------:R0:W-:Y:S04]  /*0ec0*/  @!P0 STG.E.64 desc[UR6][R14.64], R8 ;  /* 0x000000080e008986 */ /* 0x0001e8000c101b06 */
        /* <DEDUP_REMOVED lines=14> */
[----:B0-----:R-:W2:Y:S04]  /*0fb0*/  @!P0 LDG.E.64 R8, desc[UR6][R22.64] ;  /* 0x0000000616088981 */ /* 0x001ea8000c1e1b00 */
        /* <DEDUP_REMOVED lines=13> */
[----:B-1----:R-:W2:Y:S04]  /*1090*/  @!P1 LDG.E.64 R10, desc[UR6][R16.64] ;  /* 0x00000006100a9981 */ /* 0x002ea8000c1e1b00 */
        /* <DEDUP_REMOVED lines=43> */
[----:B------:R-:W-:-:S05]  /*1350*/  IADD3 R6, P1, PT, R6, 0x8, RZ ;  /* 0x0000000806067810 */ /* 0x000fca0007f3e0ff */
[----:B------:R-:W-:Y:S01]  /*1360*/  IMAD.X R5, RZ, RZ, R5, P1 ;  /* 0x000000ffff057224 */ /* 0x000fe200008e0605 */
[----:B------:R-:W-:-:S04]  /*1370*/  ISETP.GE.U32.AND P1, PT, R6, UR4, PT ;  /* 0x0000000406007c0c */ /* 0x000fc8000bf26070 */
        /* <DEDUP_REMOVED lines=11> */
[----:B------:R-:W-:Y:S01]  /*1430*/  @!P1 IADD3 R20, P0, PT, R4, UR12, RZ ;  /* 0x0000000c04149c10 */ /* 0x000fe2000ff1e0ff */
[----:B------:R-:W-:-:S03]  /*1440*/  UIADD3 UR65, UP0, UPT, UR65, 0x8, URZ ;  /* 0x0000000841417890 */ /* 0x000fc6000ff1e0ff */
[----:B------:R-:W-:Y:S01]  /*1450*/  @!P1 IADD3.X R21, PT, PT, R0, UR67, RZ, P0, !PT ;  /* 0x0000004300159c10 */ /* 0x000fe200087fe4ff */
[----:B------:R-:W-:Y:S02]  /*1460*/  UIADD3.X UR64, UPT, UPT, URZ, UR64, URZ, UP0, !UPT ;  /* 0x00000040ff407290 */ /* 0x000fe400087fe4ff */
[----:B------:R-:W-:-:S04]  /*1470*/  UIADD3 UR66, UP0, UPT, -UR75, UR65, URZ ;  /* 0x000000414b427290 */ /* 0x000fc8000ff1e1ff */
[----:B------:R-:W-:Y:S02]  /*1480*/  UIADD3.X UR70, UPT, UPT, UR64, -0x1, URZ, UP0, !UPT ;  /* 0xffffffff40467890 */ /* 0x000fe400087fe4ff */
[----:B------:R-:W-:Y:S01]  /*1490*/  UISETP.NE.U32.AND UP0, UPT, UR66, URZ, UPT ;  /* 0x000000ff4200728c */ /* 0x000fe2000bf05070 */
[----:B------:R-:W-:-:S03]  /*14a0*/  IMAD.U32 R7, RZ, RZ, UR10 ;  /* 0x0000000aff077e24 */ /* 0x000fc6000f8e00ff */
[----:B------:R-:W-:Y:S02]  /*14b0*/  UISETP.NE.AND.EX UP0, UPT, UR70, URZ, UPT, UP0 ;  /* 0x000000ff4600728c */ /* 0x000fe4000bf05300 */
[----:B------:R-:W-:-:S04]  /*14c0*/  LEA R4, P0, R7, R4, 0x6 ;  /* 0x0000000407047211 */ /* 0x000fc800078030ff */
[----:B------:R-:W-:Y:S01]  /*14d0*/  IADD3.X R0, PT, PT, R0, UR63, RZ, P0, !PT ;  /* 0x0000003f00007c10 */ /* 0x000fe200087fe4ff */
[----:B--2---:R-:W-:-:S07]  /*14e0*/  @!P1 DADD R10, R10, R12 ;  /* 0x000000000a0a9229 */ /* 0x004fce000000000c */
[----:B------:R0:W-:Y:S01]  /*14f0*/  @!P1 STG.E.64 desc[UR6][R20.64], R10 ;  /* 0x0000000a14009986 */ /* 0x0001e2000c101b06 */
[----:B------:R-:W-:Y:S05]  /*1500*/  BRA.U UP0, `(.L_x_39) ;  /* 0xfffffff900107547 */ /* 0x000fea000b83ffff */
[----:B------:R-:W-:-:S04]  /*1510*/  UIADD3 UR65, UP0, UPT, UR65, 0x1, URZ ;  /* 0x0000000141417890 */ /* 0x000fc8000ff1e0ff */
[----:B------:R-:W-:-:S12]  /*1520*/  UIADD3.X UR64, UPT, UPT, URZ, UR64, URZ, UP0, !UPT ;  /* 0x00000040ff407290 */ /* 0x000fd800087fe4ff */
.L_x_38:
[----:B------:R-:W2:Y:S02]  /*1530*/  LDCU UR12, c[0x0][0x3a0] ;  /* 0x00007400ff0c77ac */ /* 0x000ea40008000800 */
[----:B--2---:R-:W-:-:S04]  /*1540*/  USHF.L.U32 UR12, UR12, 0x1, URZ ;  /* 0x000000010c0c7899 */ /* 0x004fc800080006ff */
[----:B------:R-:W-:-:S06]  /*1550*/  ULOP3.LUT UR13, UR12, 0x6, URZ, 0xc0, !UPT ;  /* 0x000000060c0d7892 */ /* 0x000fcc000f8ec0ff */
[----:B------:R-:W-:-:S04]  /*1560*/  ISETP.NE.U32.AND P0, PT, RZ, UR13, PT ;  /* 0x0000000dff007c0c */ /* 0x000fc8000bf05070 */
[----:B------:R-:W-:-:S13]  /*1570*/  ISETP.NE.AND.EX P0, PT, RZ, RZ, PT, P0 ;  /* 0x000000ffff00720c */ /* 0x000fda0003f05300 */
[----:B------:R-:W-:Y:S05]  /*1580*/  @!P0 EXIT ;  /* 0x000000000000894d */ /* 0x000fea0003800000 */
[----:B------:R-:W-:Y:S02]  /*1590*/  UISETP.GE.U32.AND UP0, UPT, UR13, 0x4, UPT ;  /* 0x000000040d00788c */ /* 0x000fe4000bf06070 */
[----:B------:R-:W-:Y:S02]  /*15a0*/  UIADD3 UR10, UPT, UPT, UR12, 0x1, URZ ;  /* 0x000000010c0a7890 */ /* 0x000fe4000fffe0ff */
[----:B------:R-:W-:Y:S02]  /*15b0*/  UISETP.GE.U32.AND.EX UP0, UPT, URZ, URZ, UPT, UP0 ;  /* 0x000000ffff00728c */ /* 0x000fe4000bf06100 */
[----:B------:R-:W-:Y:S02]  /*15c0*/  ULOP3.LUT UR12, UR12, 0x2, URZ, 0xc0, !UPT ;  /* 0x000000020c0c7892 */ /* 0x000fe4000f8ec0ff */
[----:B------:R-:W-:Y:S01]  /*15d0*/  UIMAD.WIDE.U32 UR10, UR10, UR77, URZ ;  /* 0x0000004d0a0a72a5 */ /* 0x000fe2000f8e00ff */
[----:B------:R-:W-:-:S04]  /*15e0*/  UMOV UR8, URZ ;  /* 0x000000ff00087c82 */ /* 0x000fc80008000000 */
[----:B------:R-:W-:Y:S07]  /*15f0*/  BRA.U !UP0, `(.L_x_40) ;  /* 0x0000000508c87547 */ /* 0x000fee000b800000 */
[----:B-1----:R-:W1:Y:S01]  /*1600*/  LDC.64 R4, c[0x0][0x388] ;  /* 0x0000e200ff047b82 */ /* 0x002e620000000a00 */
[----:B------:R-:W-:Y:S01]  /*1610*/  IMAD.MOV.U32 R6, RZ, RZ, R2 ;  /* 0x000000ffff067224 */ /* 0x000fe200078e0002 */
[----:B------:R-:W-:Y:S01]  /*1620*/  UIADD3 UR9, UP0, UPT, UR10, UR65, URZ ;  /* 0x000000410a097290 */ /* 0x000fe2000ff1e0ff */
[----:B------:R-:W-:-:S03]  /*1630*/  IMAD.MOV.U32 R7, RZ, RZ, RZ ;  /* 0x000000ffff077224 */ /* 0x000fc600078e00ff */
[----:B------:R-:W-:Y:S02]  /*1640*/  UIADD3.X UR16, UPT, UPT, UR11, UR64, URZ, UP0, !UPT ;  /* 0x000000400b107290 */ /* 0x000fe400087fe4ff */
[----:B------:R-:W-:Y:S02]  /*1650*/  UISETP.GE.U32.AND UP1, UPT, UR9, UR4, UPT ;  /* 0x000000040900728c */ /* 0x000fe4000bf26070 */
[----:B------:R-:W-:Y:S02]  /*1660*/  UIADD3 UR14, UP0, UPT, UR9, 0x1, URZ ;  /* 0x00000001090e7890 */ /* 0x000fe4000ff1e0ff */
[----:B------:R-:W-:Y:S02]  /*1670*/  UISETP.GE.U32.AND.EX UP1, UPT, UR16, UR5, UPT, UP1 ;  /* 0x000000051000728c */ /* 0x000fe4000bf26110 */
[----:B------:R-:W-:Y:S02]  /*1680*/  UIADD3 UR13, UP2, UPT, UR9, 0x2, URZ ;  /* 0x00000002090d7890 */ /* 0x000fe4000ff5e0ff */
[----:B------:R-:W-:-:S02]  /*1690*/  UIADD3 UR9, UP3, UPT, UR9, 0x3, URZ ;  /* 0x0000000309097890 */ /* 0x000fc4000ff7e0ff */
[----:B------:R-:W-:Y:S02]  /*16a0*/  UIADD3.X UR15, UPT, UPT, URZ, UR16, URZ, UP0, !UPT ;  /* 0x00000010ff0f7290 */ /* 0x000fe400087fe4ff */
[----:B------:R-:W-:Y:S02]  /*16b0*/  UISETP.GE.U32.AND UP0, UPT, UR14, UR4, UPT ;  /* 0x000000040e00728c */ /* 0x000fe4000bf06070 */
[----:B------:R-:W-:Y:S01]  /*16c0*/  UIADD3.X UR14, UPT, UPT, URZ, UR16, URZ, UP2, !UPT ;  /* 0x00000010ff0e7290 */ /* 0x000fe200097fe4ff */
[C---:B-1----:R-:W-:Y:S01]  /*16d0*/  IMAD R0, R4.reuse, UR11, RZ ;  /* 0x0000000b04007c24 */ /* 0x042fe2000f8e02ff */
[----:B------:R-:W-:Y:S01]  /*16e0*/  UISETP.GE.U32.AND UP2, UPT, UR13, UR4, UPT ;  /* 0x000000040d00728c */ /* 0x000fe2000bf46070 */
[----:B------:R-:W-:Y:S01]  /*16f0*/  IMAD.WIDE.U32 R6, R4, UR10, R6 ;  /* 0x0000000a04067c25 */ /* 0x000fe2000f8e0006 */
[----:B------:R-:W-:Y:S02]  /*1700*/  UIADD3.X UR13, UPT, UPT, URZ, UR16, URZ, UP3, !UPT ;  /* 0x00000010ff0d7290 */ /* 0x000fe40009ffe4ff */
[----:B------:R-:W-:Y:S01]  /*1710*/  UISETP.GE.U32.AND UP3, UPT, UR9, UR4, UPT ;  /* 0x000000040900728c */ /* 0x000fe2000bf66070 */
[----:B0-----:R-:W-:Y:S01]  /*1720*/  IMAD R9, R5, UR10, R0 ;  /* 0x0000000a05097c24 */ /* 0x001fe2000f8e0200 */
[----:B------:R-:W-:Y:S01]  /*1730*/  UISETP.GE.U32.AND.EX UP0, UPT, UR15, UR5, UPT, UP0 ;  /* 0x000000050f00728c */ /* 0x000fe2000bf06100 */
[----:B------:R-:W0:Y:S01]  /*1740*/  LDC.64 R4, c[0x0][0x388] ;  /* 0x0000e200ff047b82 */ /* 0x000e220000000a00 */
[----:B------:R-:W-:Y:S01]  /*1750*/  UISETP.GE.U32.AND.EX UP2, UPT, UR14, UR5, UPT, UP2 ;  /* 0x000000050e00728c */ /* 0x000fe2000bf46120 */
[----:B------:R-:W-:Y:S01]  /*1760*/  IMAD.IADD R9, R7, 0x1, R9 ;  /* 0x0000000107097824 */ /* 0x000fe200078e0209 */
[----:B------:R-:W-:Y:S01]  /*1770*/  UISETP.GE.U32.AND.EX UP3, UPT, UR13, UR5, UPT, UP3 ;  /* 0x000000050d00728c */ /* 0x000fe2000bf66130 */
[----:B------:R-:W-:Y:S10]  /*1780*/  BRA.U UP1, `(.L_x_41) ;  /* 0x00000001015c7547 */ /* 0x000ff4000b800000 */
[----:B------:R-:W-:Y:S01]  /*1790*/  UIADD3 UR9, UP1, UPT, UR65, -0x1, URZ ;  /* 0xffffffff41097890 */ /* 0x000fe2000ff3e0ff */
[----:B------:R-:W-:Y:S01]  /*17a0*/  IMAD.MOV.U32 R8, RZ, RZ, R6 ;  /* 0x000000ffff087224 */ /* 0x000fe200078e0006 */
[----:B------:R-:W1:Y:S02]  /*17b0*/  LDCU.64 UR16, c[0x0][0x380] ;  /* 0x00007000ff1077ac */ /* 0x000e640008000a00 */
[----:B------:R-:W-:Y:S02]  /*17c0*/  UIADD3.X UR13, UPT, UPT, UR64, -0x1, URZ, UP1, !UPT ;  /* 0xffffffff400d7890 */ /* 0x000fe40008ffe4ff */
[C---:B0-----:R-:W-:Y:S01]  /*17d0*/  IMAD.WIDE.U32 R12, R4.reuse, UR9, R8 ;  /* 0x00000009040c7c25 */ /* 0x041fe2000f8e0008 */
[----:B------:R-:W0:Y:S03]  /*17e0*/  LDCU.64 UR14, c[0x0][0x398] ;  /* 0x00007300ff0e77ac */ /* 0x000e260008000a00 */
[----:B------:R-:W-:-:S04]  /*17f0*/  IMAD R0, R4, UR13, RZ ;  /* 0x0000000d04007c24 */ /* 0x000fc8000f8e02ff */
[----:B------:R-:W-:Y:S01]  /*1800*/  IMAD R11, R5, UR9, R0 ;  /* 0x00000009050b7c24 */ /* 0x000fe2000f8e0200 */
[----:B------:R-:W-:-:S03]  /*1810*/  IADD3 R0, P1, PT, R12, R4, RZ ;  /* 0x000000040c007210 */ /* 0x000fc60007f3e0ff */
[----:B------:R-:W-:Y:S01]  /*1820*/  IMAD.IADD R11, R13, 0x1, R11 ;  /* 0x000000010d0b7824 */ /* 0x000fe200078e020b */
[----:B-1----:R-:W-:-:S03]  /*1830*/  LEA R14, P2, R0, UR16, 0x3 ;  /* 0x00000010000e7c11 */ /* 0x002fc6000f8418ff */
[----:B------:R-:W-:Y:S01]  /*1840*/  IMAD.X R13, R11, 0x1, R5, P1 ;  /* 0x000000010b0d7824 */ /* 0x000fe200008e0605 */
[----:B0-----:R-:W-:-:S04]  /*1850*/  LEA R10, P0, R12, UR14, 0x3 ;  /* 0x0000000e0c0a7c11 */ /* 0x001fc8000f8018ff */
[----:B------:R-:W-:Y:S02]  /*1860*/  LEA.HI.X R15, R0, UR17, R13, 0x3, P2 ;  /* 0x00000011000f7c11 */ /* 0x000fe400090f1c0d */
[----:B------:R-:W-:-:S04]  /*1870*/  LEA.HI.X R11, R12, UR15, R11, 0x3, P0 ;  /* 0x0000000f0c0b7c11 */ /* 0x000fc800080f1c0b */
[----:B------:R-:W2:Y:S04]  /*1880*/  LDG.E.64 R14, desc[UR6][R14.64] ;  /* 0x000000060e0e7981 */ /* 0x000ea8000c1e1b00 */
[----:B------:R-:W2:Y:S01]  /*1890*/  LDG.E.64 R12, desc[UR6][R10.64] ;  /* 0x000000060a0c7981 */ /* 0x000ea2000c1e1b00 */
[----:B------:R-:W-:-:S04]  /*18a0*/  IMAD.WIDE.U32 R16, R4, 0x8, RZ ;  /* 0x0000000804107825 */ /* 0x000fc800078e00ff */
[----:B------:R-:W-:Y:S01]  /*18b0*/  IMAD.SHL.U32 R19, R5, 0x8, RZ ;  /* 0x0000000805137824 */ /* 0x000fe200078e00ff */
[----:B------:R-:W-:-:S04]  /*18c0*/  IADD3 R16, P0, PT, R10, R16, RZ ;  /* 0x000000100a107210 */ /* 0x000fc80007f1e0ff */
[----:B------:R-:W-:Y:S01]  /*18d0*/  IADD3.X R17, PT, PT, R11, R17, R19, P0, !PT ;  /* 0x000000110b117210 */ /* 0x000fe200007fe413 */
[----:B--2---:R-:W-:-:S07]  /*18e0*/  DADD R12, R12, R14 ;  /* 0x000000000c0c7229 */ /* 0x004fce000000000e */
[----:B------:R1:W-:Y:S04]  /*18f0*/  STG.E.64 desc[UR6][R16.64], R12 ;  /* 0x0000000c10007986 */ /* 0x0003e8000c101b06 */
.L_x_41:
[----:B------:R-:W-:Y:S05]  /*1900*/  BRA.U UP0, `(.L_x_42) ;  /* 0x0000000100507547 */ /* 0x000fea000b800000 */
[----:B------:R-:W2:Y:S01]  /*1910*/  LDCU.64 UR14, c[0x0][0x398] ;  /* 0x00007300ff0e77ac */ /* 0x000ea20008000a00 */
[----:B------:R-:W-:Y:S02]  /*1920*/  IMAD.MOV.U32 R10, RZ, RZ, R6 ;  /* 0x000000ffff0a7224 */ /* 0x000fe400078e0006 */
[----:B------:R-:W-:Y:S01]  /*1930*/  IMAD.MOV.U32 R11, RZ, RZ, R9 ;  /* 0x000000ffff0b7224 */ /* 0x000fe200078e0009 */
[----:B------:R-:W3:Y:S01]  /*1940*/  LDCU.64 UR16, c[0x0][0x380] ;  /* 0x00007000ff1077ac */ /* 0x000ee20008000a00 */
[C---:B0-----:R-:W-:Y:S02]  /*1950*/  IMAD R0, R4.reuse, UR64, RZ ;  /* 0x0000004004007c24 */ /* 0x041fe4000f8e02ff */
[----:B------:R-:W-:-:S04]  /*1960*/  IMAD.WIDE.U32 R10, R4, UR65, R10 ;  /* 0x00000041040a7c25 */ /* 0x000fc8000f8e000a */
[----:B-1----:R-:W-:Y:S01]  /*1970*/  IMAD R13, R5, UR65, R0 ;  /* 0x00000041050d7c24 */ /* 0x002fe2000f8e0200 */
[----:B------:R-:W-:-:S03]  /*1980*/  IADD3 R0, P1, PT, R10, R4, RZ ;  /* 0x000000040a007210 */ /* 0x000fc60007f3e0ff */
[----:B------:R-:W-:Y:S01]  /*1990*/  IMAD.IADD R13, R11, 0x1, R13 ;  /* 0x000000010b0d7824 */ /* 0x000fe200078e020d */
[----:B--2---:R-:W-:-:S03]  /*19a0*/  LEA R14, P0, R10, UR14, 0x3 ;  /* 0x0000000e0a0e7c11 */ /* 0x004fc6000f8018ff */
[----:B------:R-:W-:Y:S01]  /*19b0*/  IMAD.X R11, R13, 0x1, R5, P1 ;  /* 0x000000010d0b7824 */ /* 0x000fe200008e0605 */
[----:B---3--:R-:W-:Y:S02]  /*19c0*/  LEA R12, P1, R0, UR16, 0x3 ;  /* 0x00000010000c7c11 */ /* 0x008fe4000f8218ff */
[----:B------:R-:W-:Y:S02]  /*19d0*/  LEA.HI.X R15, R10, UR15, R13, 0x3, P0 ;  /* 0x0000000f0a0f7c11 */ /* 0x000fe400080f1c0d */
[----:B------:R-:W-:-:S03]  /*19e0*/  LEA.HI.X R13, R0, UR17, R11, 0x3, P1 ;  /* 0x00000011000d7c11 */ /* 0x000fc600088f1c0b */
[----:B------:R-:W2:Y:S04]  /*19f0*/  LDG.E.64 R10, desc[UR6][R14.64] ;  /* 0x000000060e0a7981 */ /* 0x000ea8000c1e1b00 */
[----:B------:R-:W2:Y:S01]  /*1a00*/  LDG.E.64 R12, desc[UR6][R12.64] ;  /* 0x000000060c0c7981 */ /* 0x000ea2000c1e1b00 */
[----:B------:R-:W-:-:S04]  /*1a10*/  LEA R16, P0, R4, R14, 0x3 ;  /* 0x0000000e04107211 */ /* 0x000fc800078018ff */
[----:B------:R-:W-:Y:S01]  /*1a20*/  LEA.HI.X R17, R4, R15, R5, 0x3, P0 ;  /* 0x0000000f04117211 */ /* 0x000fe200000f1c05 */
[----:B--2---:R-:W-:-:S07]  /*1a30*/  DADD R10, R10, R12 ;  /* 0x000000000a0a7229 */ /* 0x004fce000000000c */
[----:B------:R2:W-:Y:S04]  /*1a40*/  STG.E.64 desc[UR6][R16.64], R10 ;  /* 0x0000000a10007986 */ /* 0x0005e8000c101b06 */
.L_x_42:
[----:B------:R-:W-:Y:S05]  /*1a50*/  BRA.U UP2, `(.L_x_43) ;  /* 0x0000000102507547 */ /* 0x000fea000b800000 */
[----:B--2---:R-:W2:Y:S01]  /*1a60*/  LDC.64 R10, c[0x0][0x388] ;  /* 0x0000e200ff0a7b82 */ /* 0x004ea20000000a00 */
[----:B------:R-:W3:Y:S01]  /*1a70*/  LDCU.64 UR14, c[0x0][0x398] ;  /* 0x00007300ff0e77ac */ /* 0x000ee20008000a00 */
[C---:B0-----:R-:W-:Y:S01]  /*1a80*/  IMAD R0, R4.reuse, UR64, RZ ;  /* 0x0000004004007c24 */ /* 0x041fe2000f8e02ff */
[----:B------:R-:W0:Y:S03]  /*1a90*/  LDCU.64 UR16, c[0x0][0x380] ;  /* 0x00007000ff1077ac */ /* 0x000e260008000a00 */
[----:B------:R-:W-:Y:S02]  /*1aa0*/  IMAD R15, R5, UR65, R0 ;  /* 0x00000041050f7c24 */ /* 0x000fe4000f8e0200 */
[----:B--2---:R-:W-:-:S03]  /*1ab0*/  IMAD.WIDE.U32 R10, R4, UR65, R10 ;  /* 0x00000041040a7c25 */ /* 0x004fc6000f8e000a */
[----:B-1----:R-:W-:-:S04]  /*1ac0*/  IADD3 R13, P0, PT, R6, R10, RZ ;  /* 0x0000000a060d7210 */ /* 0x002fc80007f1e0ff */
[----:B------:R-:W-:Y:S02]  /*1ad0*/  IADD3.X R10, PT, PT, R9, R15, R11, P0, !PT ;  /* 0x0000000f090a7210 */ /* 0x000fe400007fe40b */
[C---:B------:R-:W-:Y:S02]  /*1ae0*/  IADD3 R0, P1, PT, R13.reuse, R4, RZ ;  /* 0x000000040d007210 */ /* 0x040fe40007f3e0ff */
[----:B---3--:R-:W-:-:S03]  /*1af0*/  LEA R14, P0, R13, UR14, 0x3 ;  /* 0x0000000e0d0e7c11 */ /* 0x008fc6000f8018ff */
[----:B------:R-:W-:Y:S01]  /*1b00*/  IMAD.X R11, R10, 0x1, R5, P1 ;  /* 0x000000010a0b7824 */ /* 0x000fe200008e0605 */
[C---:B0-----:R-:W-:Y:S02]  /*1b10*/  LEA R12, P1, R0.reuse, UR16, 0x3 ;  /* 0x00000010000c7c11 */ /* 0x041fe4000f8218ff */
        /* <DEDUP_REMOVED lines=8> */
.L_x_43:
[----:B------:R-:W-:Y:S05]  /*1ba0*/  BRA.U UP3, `(.L_x_44) ;  /* 0x0000000103547547 */ /* 0x000fea000b800000 */
[----:B------:R-:W-:Y:S01]  /*1bb0*/  UIADD3 UR9, UP0, UPT, UR65, 0x2, URZ ;  /* 0x0000000241097890 */ /* 0x000fe2000ff1e0ff */
[----:B------:R-:W-:Y:S01]  /*1bc0*/  IMAD.MOV.U32 R7, RZ, RZ, R9 ;  /* 0x000000ffff077224 */ /* 0x000fe200078e0009 */
[----:B------:R-:W2:Y:S02]  /*1bd0*/  LDCU.64 UR14, c[0x0][0x398] ;  /* 0x00007300ff0e77ac */ /* 0x000ea40008000a00 */
[----:B------:R-:W-:Y:S02]  /*1be0*/  UIADD3.X UR13, UPT, UPT, URZ, UR64, URZ, UP0, !UPT ;  /* 0x00000040ff0d7290 */ /* 0x000fe400087fe4ff */
[C---:B0-----:R-:W-:Y:S01]  /*1bf0*/  IMAD.WIDE.U32 R6, R4.reuse, UR9, R6 ;  /* 0x0000000904067c25 */ /* 0x041fe2000f8e0006 */
[----:B------:R-:W0:Y:S03]  /*1c00*/  LDCU.64 UR16, c[0x0][0x380] ;  /* 0x00007000ff1077ac */ /* 0x000e260008000a00 */
[----:B------:R-:W-:-:S04]  /*1c10*/  IMAD R0, R4, UR13, RZ ;  /* 0x0000000d04007c24 */ /* 0x000fc8000f8e02ff */
[----:B------:R-:W-:Y:S01]  /*1c20*/  IMAD R9, R5, UR9, R0 ;  /* 0x0000000905097c24 */ /* 0x000fe2000f8e0200 */
[----:B------:R-:W-:-:S03]  /*1c30*/  IADD3 R0, P1, PT, R6, R4, RZ ;  /* 0x0000000406007210 */ /* 0x000fc60007f3e0ff */
[----:B------:R-:W-:Y:S01]  /*1c40*/  IMAD.IADD R9, R7, 0x1, R9 ;  /* 0x0000000107097824 */ /* 0x000fe200078e0209 */
[----:B--23--:R-:W-:-:S03]  /*1c50*/  LEA R10, P0, R6, UR14, 0x3 ;  /* 0x0000000e060a7c11 */ /* 0x00cfc6000f8018ff */
[----:B------:R-:W-:Y:S01]  /*1c60*/  IMAD.X R7, R9, 0x1, R5, P1 ;  /* 0x0000000109077824 */ /* 0x000fe200008e0605 */
[----:B------:R-:W-:Y:S02]  /*1c70*/  LEA.HI.X R11, R6, UR15, R9, 0x3, P0 ;  /* 0x0000000f060b7c11 */ /* 0x000fe400080f1c09 */
[----:B0-----:R-:W-:-:S04]  /*1c80*/  LEA R8, P2, R0, UR16, 0x3 ;  /* 0x0000001000087c11 */ /* 0x001fc8000f8418ff */
[----:B------:R-:W-:Y:S02]  /*1c90*/  LEA.HI.X R9, R0, UR17, R7, 0x3, P2 ;  /* 0x0000001100097c11 */ /* 0x000fe400090f1c07 */
[----:B------:R-:W2:Y:S04]  /*1ca0*/  LDG.E.64 R6, desc[UR6][R10.64] ;  /* 0x000000060a067981 */ /* 0x000ea8000c1e1b00 */
[----:B------:R-:W2:Y:S01]  /*1cb0*/  LDG.E.64 R8, desc[UR6][R8.64] ;  /* 0x0000000608087981 */ /* 0x000ea2000c1e1b00 */
[----:B-1----:R-:W-:-:S04]  /*1cc0*/  LEA R12, P0, R4, R10, 0x3 ;  /* 0x0000000a040c7211 */ /* 0x002fc800078018ff */
[----:B------:R-:W-:Y:S01]  /*1cd0*/  LEA.HI.X R13, R4, R11, R5, 0x3, P0 ;  /* 0x0000000b040d7211 */ /* 0x000fe200000f1c05 */
[----:B--2---:R-:W-:-:S07]  /*1ce0*/  DADD R6, R6, R8 ;  /* 0x0000000006067229 */ /* 0x004fce0000000008 */
[----:B------:R4:W-:Y:S04]  /*1cf0*/  STG.E.64 desc[UR6][R12.64], R6 ;  /* 0x000000060c007986 */ /* 0x0009e8000c101b06 */
.L_x_44:
[----:B------:R-:W-:-:S04]  /*1d00*/  UIADD3 UR65, UP0, UPT, UR65, 0x4, URZ ;  /* 0x0000000441417890 */ /* 0x000fc8000ff1e0ff */
[----:B------:R-:W-:-:S12]  /*1d10*/  UIADD3.X UR64, UPT, UPT, URZ, UR64, URZ, UP0, !UPT ;  /* 0x00000040ff407290 */ /* 0x000fd800087fe4ff */
.L_x_40:
[----:B------:R-:W-:-:S04]  /*1d20*/  ISETP.NE.U32.AND P0, PT, RZ, UR12, PT ;  /* 0x0000000cff007c0c */ /* 0x000fc8000bf05070 */
[----:B------:R-:W-:-:S13]  /*1d30*/  ISETP.NE.AND.EX P0, PT, RZ, UR8, PT, P0 ;  /* 0x00000008ff007c0c */ /* 0x000fda000bf05300 */
[----:B------:R-:W-:Y:S05]  /*1d40*/  @!P0 EXIT ;  /* 0x000000000000894d */ /* 0x000fea0003800000 */
[----:B01----:R-:W0:Y:S01]  /*1d50*/  LDC.64 R4, c[0x0][0x388] ;  /* 0x0000e200ff047b82 */ /* 0x003e220000000a00 */
[----:B------:R-:W-:Y:S02]  /*1d60*/  UIADD3 UR5, UP0, UPT, UR10, UR65, URZ ;  /* 0x000000410a057290 */ /* 0x000fe4000ff1e0ff */
[----:B------:R-:W-:Y:S02]  /*1d70*/  USHF.L.U32 UR4, UR65, 0x3, URZ ;  /* 0x0000000341047899 */ /* 0x000fe400080006ff */
[----:B------:R-:W-:Y:S02]  /*1d80*/  UIADD3.X UR9, UPT, UPT, UR11, UR64, URZ, UP0, !UPT ;  /* 0x000000400b097290 */ /* 0x000fe400087fe4ff */
[----:B------:R-:W-:Y:S01]  /*1d90*/  UIADD3 UR13, UP0, UPT, UR5, -0x1, URZ ;  /* 0xffffffff050d7890 */ /* 0x000fe2000ff1e0ff */
[----:B------:R-:W1:Y:S01]  /*1da0*/  LDC.64 R14, c[0x0][0x380] ;  /* 0x0000e000ff0e7b82 */ /* 0x000e620000000a00 */
[----:B------:R-:W-:Y:S02]  /*1db0*/  USHF.L.U64.HI UR64, UR65, 0x3, UR64 ;  /* 0x0000000341407899 */ /* 0x000fe40008010240 */
[----:B------:R-:W-:-:S02]  /*1dc0*/  UIADD3.X UR14, UPT, UPT, UR9, -0x1, URZ, UP0, !UPT ;  /* 0xffffffff090e7890 */ /* 0x000fc400087fe4ff */
[----:B------:R-:W-:-:S03]  /*1dd0*/  ULEA UR4, UP0, UR10, UR4, 0x3 ;  /* 0x000000040a047291 */ /* 0x000fc6000f8018ff */
[----:B------:R-:W5:Y:S01]  /*1de0*/  LDC.64 R8, c[0x0][0x398] ;  /* 0x0000e600ff087b82 */ /* 0x000f620000000a00 */
[----:B------:R-:W-:-:S07]  /*1df0*/  ULEA.HI.X UR10, UR10, UR64, UR11, 0x3, UP0 ;  /* 0x000000400a0a7291 */ /* 0x000fce00080f1c0b */
[----:B----4-:R-:W4:Y:S01]  /*1e00*/  LDC.64 R6, c[0x0][0x398] ;  /* 0x0000e600ff067b82 */ /* 0x010f220000000a00 */
[C---:B0-----:R-:W-:Y:S02]  /*1e10*/  IMAD R0, R4.reuse, UR9, RZ ;  /* 0x0000000904007c24 */ /* 0x041fe4000f8e02ff */
[----:B------:R-:W-:-:S04]  /*1e20*/  IMAD.WIDE.U32 R12, R4, UR5, RZ ;  /* 0x00000005040c7c25 */ /* 0x000fc8000f8e00ff */
[----:B------:R-:W-:Y:S01]  /*1e30*/  IMAD R3, R5, UR5, R0 ;  /* 0x0000000505037c24 */ /* 0x000fe2000f8e0200 */
[----:B--23--:R-:W0:Y:S01]  /*1e40*/  LDC.64 R16, c[0x0][0x390] ;  /* 0x0000e400ff107b82 */ /* 0x00ce220000000a00 */
[----:B------:R-:W-:Y:S01]  /*1e50*/  IMAD R18, R4, UR14, RZ ;  /* 0x0000000e04127c24 */ /* 0x000fe2000f8e02ff */
[----:B-1----:R-:W-:Y:S01]  /*1e60*/  LEA R0, P0, R12, R14, 0x3 ;  /* 0x0000000e0c007211 */ /* 0x002fe200078018ff */
[----:B------:R-:W-:-:S04]  /*1e70*/  IMAD.WIDE.U32 R10, R4, UR13, RZ ;  /* 0x0000000d040a7c25 */ /* 0x000fc8000f8e00ff */
[----:B------:R-:W-:Y:S01]  /*1e80*/  IMAD.IADD R13, R13, 0x1, R3 ;  /* 0x000000010d0d7824 */ /* 0x000fe200078e0203 */
[----:B-----5:R-:W-:Y:S01]  /*1e90*/  LEA R3, P1, R10, R8, 0x3 ;  /* 0x000000080a037211 */ /* 0x020fe200078218ff */
[----:B------:R-:W-:Y:S02]  /*1ea0*/  IMAD R19, R5, UR13, R18 ;  /* 0x0000000d05137c24 */ /* 0x000fe4000f8e0212 */
[----:B------:R-:W-:Y:S01]  /*1eb0*/  IMAD R14, R4, UR10, RZ ;  /* 0x0000000a040e7c24 */ /* 0x000fe2000f8e02ff */
[----:B------:R-:W-:Y:S01]  /*1ec0*/  LEA.HI.X R8, R12, R15, R13, 0x3, P0 ;  /* 0x0000000f0c087211 */ /* 0x000fe200000f1c0d */
[----:B------:R-:W-:Y:S02]  /*1ed0*/  IMAD.IADD R11, R11, 0x1, R19 ;  /* 0x000000010b0b7824 */ /* 0x000fe400078e0213 */
[----:B------:R-:W-:Y:S01]  /*1ee0*/  IMAD R13, R5, UR4, R14 ;  /* 0x00000004050d7c24 */ /* 0x000fe2000f8e020e */
[C---:B------:R-:W-:Y:S01]  /*1ef0*/  SHF.L.U64.HI R5, R4.reuse, 0x3, R5 ;  /* 0x0000000304057819 */ /* 0x040fe20000010205 */
[----:B----4-:R-:W-:Y:S01]  /*1f00*/  IMAD.WIDE.U32 R6, R4, UR4, R6 ;  /* 0x0000000404067c25 */ /* 0x010fe2000f8e0006 */
[----:B------:R-:W-:-:S03]  /*1f10*/  LEA.HI.X R9, R10, R9, R11, 0x3, P1 ;  /* 0x000000090a097211 */ /* 0x000fc600008f1c0b */
[----:B------:R-:W-:Y:S01]  /*1f20*/  IMAD.SHL.U32 R15, R2, 0x8, RZ ;  /* 0x00000008020f7824 */ /* 0x000fe200078e00ff */
[----:B------:R-:W-:Y:S01]  /*1f30*/  SHF.R.U32.HI R2, RZ, 0x1d, R2 ;  /* 0x0000001dff027819 */ /* 0x000fe20000011602 */
[----:B------:R-:W-:-:S07]  /*1f40*/  IMAD.IADD R23, R7, 0x1, R13 ;  /* 0x0000000107177824 */ /* 0x000fce00078e020d */
.L_x_45:
[----:B-1----:R-:W-:Y:S01]  /*1f50*/  IMAD.U32 R10, RZ, RZ, UR9 ;  /* 0x00000009ff0a7e24 */ /* 0x002fe2000f8e00ff */
[----:B0-----:R-:W-:-:S04]  /*1f60*/  ISETP.LE.U32.AND P0, PT, R16, UR5, PT ;  /* 0x0000000510007c0c */ /* 0x001fc8000bf03070 */
[----:B------:R-:W-:-:S13]  /*1f70*/  ISETP.GE.U32.AND.EX P0, PT, R10, R17, PT, P0 ;  /* 0x000000110a00720c */ /* 0x000fda0003f06100 */
[C---:B------:R-:W-:Y:S02]  /*1f80*/  @!P0 IADD3 R18, P2, PT, R15.reuse, R0, RZ ;  /* 0x000000000f128210 */ /* 0x040fe40007f5e0ff */
[----:B------:R-:W-:-:S03]  /*1f90*/  @!P0 IADD3 R20, P1, PT, R15, R3, RZ ;  /* 0x000000030f148210 */ /* 0x000fc60007f3e0ff */
[C---:B------:R-:W-:Y:S02]  /*1fa0*/  @!P0 IMAD.X R19, R2.reuse, 0x1, R8, P2 ;  /* 0x0000000102138824 */ /* 0x040fe400010e0608 */
[----:B------:R-:W-:-:S04]  /*1fb0*/  @!P0 IMAD.X R21, R2, 0x1, R9, P1 ;  /* 0x0000000102158824 */ /* 0x000fc800008e0609 */
[----:B------:R-:W2:Y:S04]  /*1fc0*/  @!P0 LDG.E.64 R18, desc[UR6][R18.64] ;  /* 0x0000000612128981 */ /* 0x000ea8000c1e1b00 */
[----:B------:R-:W2:Y:S01]  /*1fd0*/  @!P0 LDG.E.64 R10, desc[UR6][R20.64] ;  /* 0x00000006140a8981 */ /* 0x000ea2000c1e1b00 */
[----:B------:R-:W-:Y:S01]  /*1fe0*/  UIADD3 UR12, UP0, UPT, UR12, -0x1, URZ ;  /* 0xffffffff0c0c7890 */ /* 0x000fe2000ff1e0ff */
[----:B------:R-:W-:-:S03]  /*1ff0*/  @!P0 IADD3 R12, P1, PT, R15, R6, RZ ;  /* 0x000000060f0c8210 */ /* 0x000fc60007f3e0ff */
[----:B------:R-:W-:Y:S02]  /*2000*/  UIADD3.X UR8, UPT, UPT, UR8, -0x1, URZ, UP0, !UPT ;  /* 0xffffffff08087890 */ /* 0x000fe400087fe4ff */
[----:B------:R-:W-:Y:S01]  /*2010*/  UISETP.NE.U32.AND UP0, UPT, UR12, URZ, UPT ;  /* 0x000000ff0c00728c */ /* 0x000fe2000bf05070 */
[----:B------:R-:W-:-:S03]  /*2020*/  @!P0 IMAD.X R13, R2, 0x1, R23, P1 ;  /* 0x00000001020d8824 */ /* 0x000fc600008e0617 */
[----:B------:R-:W-:Y:S02]  /*2030*/  UISETP.NE.AND.EX UP0, UPT, UR8, URZ, UPT, UP0 ;  /* 0x000000ff0800728c */ /* 0x000fe4000bf05300 */
[----:B------:R-:W-:-:S04]  /*2040*/  UIADD3 UR5, UP1, UPT, UR5, 0x1, URZ ;  /* 0x0000000105057890 */ /* 0x000fc8000ff3e0ff */
[----:B------:R-:W-:Y:S01]  /*2050*/  UIADD3.X UR9, UPT, UPT, URZ, UR9, URZ, UP1, !UPT ;  /* 0x00000009ff097290 */ /* 0x000fe20008ffe4ff */
[----:B--2---:R-:W-:-:S07]  /*2060*/  @!P0 DADD R10, R10, R18 ;  /* 0x000000000a0a8229 */ /* 0x004fce0000000012 */
[----:B------:R1:W-:Y:S01]  /*2070*/  @!P0 STG.E.64 desc[UR6][R12.64], R10 ;  /* 0x0000000a0c008986 */ /* 0x0003e2000c101b06 */
[----:B------:R-:W-:-:S05]  /*2080*/  LEA R15, P0, R4, R15, 0x3 ;  /* 0x0000000f040f7211 */ /* 0x000fca00078018ff */
[----:B------:R-:W-:Y:S01]  /*2090*/  IMAD.X R2, R2, 0x1, R5, P0 ;  /* 0x0000000102027824 */ /* 0x000fe200000e0605 */
[----:B------:R-:W-:Y:S07]  /*20a0*/  BRA.U UP0, `(.L_x_45) ;  /* 0xfffffffd00a87547 */ /* 0x000fee000b83ffff */
[----:B------:R-:W-:Y:S05]  /*20b0*/  EXIT ;  /* 0x000000000000794d */ /* 0x000fea0003800000 */
.L_x_46:
        /* <DEDUP_REMOVED lines=12> */
.L_x_63:


//--------------------- .text._Z12Vcumsum_charPKhmmPdj --------------------------
	.section	.text._Z12Vcumsum_charPKhmmPdj,"ax",@progbits
	.align	128
        .global         _Z12Vcumsum_charPKhmmPdj
        .type           _Z12Vcumsum_charPKhmmPdj,@function
        .size           _Z12Vcumsum_charPKhmmPdj,(.L_x_64 - _Z12Vcumsum_charPKhmmPdj)
        .other          _Z12Vcumsum_charPKhmmPdj,@"STO_CUDA_ENTRY STV_DEFAULT"
_Z12Vcumsum_charPKhmmPdj:
.text._Z12Vcumsum_charPKhmmPdj:
        /* <DEDUP_REMOVED lines=9> */
[----:B------:R-:W0:Y:S01]  /*0090*/  S2R R0, SR_CTAID.Y ;  /* 0x0000000000007919 */ /* 0x000e220000002600 */
[----:B------:R-:W1:Y:S01]  /*00a0*/  LDCU UR10, c[0x0][0x3a0] ;  /* 0x00007400ff0a77ac */ /* 0x000e620008000800 */
[----:B------:R-:W-:Y:S01]  /*00b0*/  IMAD.MOV.U32 R25, RZ, RZ, RZ ;  /* 0x000000ffff197224 */ /* 0x000fe200078e00ff */
[----:B------:R-:W-:Y:S01]  /*00c0*/  BSSY.RECONVERGENT B0, `(.L_x_47) ;  /* 0x000001b000007945 */ /* 0x000fe20003800200 */
[----:B------:R-:W2:Y:S01]  /*00d0*/  LDCU.64 UR6, c[0x0][0x390] ;  /* 0x00007200ff0677ac */ /* 0x000ea20008000a00 */
[----:B-1----:R-:W-:-:S04]  /*00e0*/  USHF.L.U32 UR5, UR10, 0x1, URZ ;  /* 0x000000010a057899 */ /* 0x002fc800080006ff */
[----:B------:R-:W-:Y:S02]  /*00f0*/  UIADD3 UR4, UPT, UPT, UR5, 0x1, URZ ;  /* 0x0000000105047890 */ /* 0x000fe4000fffe0ff */
[----:B--2---:R-:W-:Y:S01]  /*0100*/  UIMAD.WIDE.U32 UR8, UR6, UR16, URZ ;  /* 0x00000010060872a5 */ /* 0x004fe2000f8e00ff */
[----:B------:R-:W-:-:S03]  /*0110*/  ISETP.NE.AND P1, PT, RZ, UR5, PT ;  /* 0x00000005ff007c0c */ /* 0x000fc6000bf25270 */
[----:B0-----:R-:W-:Y:S01]  /*0120*/  IMAD.WIDE.U32 R26, R0, UR4, RZ ;  /* 0x00000004001a7c25 */ /* 0x001fe2000f8e00ff */
[----:B------:R-:W-:-:S03]  /*0130*/  UIMAD UR4, UR7, UR16, URZ ;  /* 0x00000010070472a4 */ /* 0x000fc6000f8e02ff */
[----:B------:R-:W-:Y:S01]  /*0140*/  IMAD R3, R27, UR16, RZ ;  /* 0x000000101b037c24 */ /* 0x000fe2000f8e02ff */
[----:B------:R-:W-:Y:S01]  /*0150*/  UIMAD UR4, UR17, UR6, UR4 ;  /* 0x00000006110472a4 */ /* 0x000fe2000f8e0204 */
[----:B------:R-:W-:-:S03]  /*0160*/  IMAD.WIDE.U32 R28, R26, UR16, R24 ;  /* 0x000000101a1c7c25 */ /* 0x000fc6000f8e0018 */
[----:B------:R-:W-:Y:S01]  /*0170*/  UIADD3 UR4, UPT, UPT, UR9, UR4, URZ ;  /* 0x0000000409047290 */ /* 0x000fe2000fffe0ff */
[----:B------:R-:W-:Y:S01]  /*0180*/  IMAD R21, R26, UR17, R3 ;  /* 0x000000111a157c24 */ /* 0x000fe2000f8e0203 */
[----:B------:R-:W-:Y:S01]  /*0190*/  ISETP.GE.U32.AND P0, PT, R28, UR8, PT ;  /* 0x000000081c007c0c */ /* 0x000fe2000bf06070 */
[----:B------:R-:W0:Y:S02]  /*01a0*/  LDCU.64 UR8, c[0x0][0x358] ;  /* 0x00006b00ff0877ac */ /* 0x000e240008000a00 */
[----:B------:R-:W-:-:S05]  /*01b0*/  IMAD.IADD R31, R29, 0x1, R21 ;  /* 0x000000011d1f7824 */ /* 0x000fca00078e0215 */
[----:B------:R-:W-:-:S13]  /*01c0*/  ISETP.GE.U32.AND.EX P0, PT, R31, UR4, PT, P0 ;  /* 0x000000041f007c0c */ /* 0x000fda000bf06100 */
[----:B0-----:R-:W-:Y:S05]  /*01d0*/  @P0 BRA `(.L_x_48) ;  /* 0x0000000000240947 */ /* 0x001fea0003800000 */
[----:B------:R-:W0:Y:S02]  /*01e0*/  LDCU.64 UR12, c[0x0][0x380] ;  /* 0x00007000ff0c77ac */ /* 0x000e240008000a00 */
[----:B0-----:R-:W-:-:S04]  /*01f0*/  IADD3 R4, P0, PT, R28, UR12, RZ ;  /* 0x0000000c1c047c10 */ /* 0x001fc8000ff1e0ff */
[----:B------:R-:W-:Y:S01]  /*0200*/  IADD3.X R5, PT, PT, R31, UR13, RZ, P0, !PT ;  /* 0x0000000d1f057c10 */ /* 0x000fe200087fe4ff */
[----:B------:R-:W0:Y:S04]  /*0210*/  LDCU.64 UR12, c[0x0][0x398] ;  /* 0x00007300ff0c77ac */ /* 0x000e280008000a00 */
[----:B------:R-:W2:Y:S01]  /*0220*/  LDG.E.U8 R2, desc[UR8][R4.64] ;  /* 0x0000000804027981 */ /* 0x000ea2000c1e1100 */
[----:B0-----:R-:W-:-:S04]  /*0230*/  LEA R6, P0, R28, UR12, 0x3 ;  /* 0x0000000c1c067c11 */ /* 0x001fc8000f8018ff */
[----:B------:R-:W-:Y:S01]  /*0240*/  LEA.HI.X R7, R28, UR13, R31, 0x3, P0 ;  /* 0x0000000d1c077c11 */ /* 0x000fe200080f1c1f */
[----:B--2---:R-:W0:Y:S04]  /*0250*/  I2F.F64.U16 R2, R2 ;  /* 0x0000000200027312 */ /* 0x004e280000101800 */
[----:B0-----:R0:W-:Y:S04]  /*0260*/  STG.E.64 desc[UR8][R6.64], R2 ;  /* 0x0000000206007986 */ /* 0x0011e8000c101b08 */
.L_x_48:
[----:B------:R-:W-:Y:S05]  /*0270*/  BSYNC.RECONVERGENT B0 ;  /* 0x0000000000007941 */ /* 0x000fea0003800200 */
.L_x_47:
[----:B------:R-:W-:Y:S05]  /*0280*/  @!P1 EXIT ;  /* 0x000000000000994d */ /* 0x000fea0003800000 */
[----:B------:R-:W-:Y:S01]  /*0290*/  UISETP.GE.U32.AND UP0, UPT, UR5, 0x8, UPT ;  /* 0x000000080500788c */ /* 0x000fe2000bf06070 */
[----:B------:R-:W-:Y:S01]  /*02a0*/  IMAD.MOV.U32 R73, RZ, RZ, 0x1 ;  /* 0x00000001ff497424 */ /* 0x000fe200078e00ff */
[----:B------:R-:W-:Y:S01]  /*02b0*/  ULEA UR4, UR10, 0x1, 0x1 ;  /* 0x000000010a047891 */ /* 0x000fe2000f8e08ff */
[----:B------:R-:W-:-:S06]  /*02c0*/  IMAD.MOV.U32 R5, RZ, RZ, RZ ;  /* 0x000000ffff057224 */ /* 0x000fcc00078e00ff */
[----:B------:R-:W-:Y:S05]  /*02d0*/  BRA.U !UP0, `(.L_x_49) ;  /* 0x00000011084c7547 */ /* 0x000fea000b800000 */
[----:B------:R-:W-:Y:S01]  /*02e0*/  UIMAD.WIDE.U32 UR6, UR4, UR16, URZ ;  /* 0x00000010040672a5 */ /* 0x000fe2000f8e00ff */
[----:B------:R-:W-:Y:S01]  /*02f0*/  IMAD.SHL.U32 R48, R24, 0x8, RZ ;  /* 0x0000000818307824 */ /* 0x000fe200078e00ff */
[----:B0-----:R-:W-:Y:S01]  /*0300*/  IADD3 R6, P0, PT, R26, 0x2, RZ ;  /* 0x000000021a067810 */ /* 0x001fe20007f1e0ff */
[----:B------:R-:W0:Y:S01]  /*0310*/  LDC.64 R14, c[0x0][0x388] ;  /* 0x0000e200ff0e7b82 */ /* 0x000e220000000a00 */
[----:B------:R-:W-:Y:S01]  /*0320*/  UIMAD UR4, UR4, UR17, UR7 ;  /* 0x00000011040472a4 */ /* 0x000fe2000f8e0207 */
[----:B------:R-:W-:Y:S01]  /*0330*/  SHF.R.U32.HI R49, RZ, 0x1d, R24 ;  /* 0x0000001dff317819 */ /* 0x000fe20000011618 */
[----:B------:R-:W-:Y:S01]  /*0340*/  IMAD.WIDE.U32 R2, R0, UR6, RZ ;  /* 0x0000000600027c25 */ /* 0x000fe2000f8e00ff */
[C---:B------:R-:W-:Y:S01]  /*0350*/  IADD3 R16, P2, PT, R26.reuse, 0x5, RZ ;  /* 0x000000051a107810 */ /* 0x040fe20007f5e0ff */
[----:B------:R-:W-:Y:S01]  /*0360*/  USHF.L.U64.HI UR11, UR16, 0x6, UR17 ;  /* 0x00000006100b7899 */ /* 0x000fe20008010211 */
[----:B------:R-:W-:Y:S01]  /*0370*/  IADD3 R22, P5, PT, R26, 0x4, RZ ;  /* 0x000000041a167810 */ /* 0x000fe20007fbe0ff */
[----:B------:R-:W-:Y:S01]  /*0380*/  IMAD R7, R0, UR4, RZ ;  /* 0x0000000400077c24 */ /* 0x000fe2000f8e02ff */
[-C--:B------:R-:W-:Y:S01]  /*0390*/  LEA R0, P1, R2, R48.reuse, 0x3 ;  /* 0x0000003002007211 */ /* 0x080fe200078218ff */
[----:B------:R-:W-:Y:S01]  /*03a0*/  IMAD.X R4, RZ, RZ, R27, P0 ;  /* 0x000000ffff047224 */ /* 0x000fe200000e061b */
[C---:B------:R-:W-:Y:S01]  /*03b0*/  IADD3 R10, P0, PT, R26.reuse, 0x7, RZ ;  /* 0x000000071a0a7810 */ /* 0x040fe20007f1e0ff */
[----:B------:R-:W-:Y:S01]  /*03c0*/  IMAD.IADD R3, R3, 0x1, R7 ;  /* 0x0000000103037824 */ /* 0x000fe200078e0207 */
[--C-:B------:R-:W-:Y:S01]  /*03d0*/  SHF.L.U64.HI R51, R26, 0x3, R27.reuse ;  /* 0x000000031a337819 */ /* 0x100fe2000001021b */
[----:B------:R-:W-:Y:S01]  /*03e0*/  IMAD R5, R4, UR16, RZ ;  /* 0x0000001004057c24 */ /* 0x000fe2000f8e02ff */
[----:B------:R-:W-:Y:S01]  /*03f0*/  ULOP3.LUT UR10, UR5, 0xfffffff8, URZ, 0xc0, !UPT ;  /* 0xfffffff8050a7892 */ /* 0x000fe2000f8ec0ff */
[----:B------:R-:W-:Y:S01]  /*0400*/  IMAD.X R9, RZ, RZ, R27, P0 ;  /* 0x000000ffff097224 */ /* 0x000fe200000e061b */
[----:B------:R-:W-:Y:S01]  /*0410*/  LEA.HI.X R2, R2, R49, R3, 0x3, P1 ;  /* 0x0000003102027211 */ /* 0x000fe200008f1c03 */
[----:B------:R-:W-:Y:S01]  /*0420*/  IMAD R5, R6, UR17, R5 ;  /* 0x0000001106057c24 */ /* 0x000fe2000f8e0205 */
[----:B------:R-:W-:Y:S01]  /*0430*/  IADD3 R12, P1, PT, R26, 0x6, RZ ;  /* 0x000000061a0c7810 */ /* 0x000fe20007f3e0ff */
[----:B------:R-:W-:Y:S01]  /*0440*/  IMAD.WIDE.U32 R6, R6, UR16, RZ ;  /* 0x0000001006067c25 */ /* 0x000fe2000f8e00ff */
[----:B------:R-:W-:Y:S01]  /*0450*/  USHF.L.U64.HI UR4, UR16, 0x3, UR17 ;  /* 0x0000000310047899 */ /* 0x000fe20008010211 */
[----:B------:R-:W1:Y:S02]  /*0460*/  LDCU.64 UR14, c[0x0][0x398] ;  /* 0x00007300ff0e77ac */ /* 0x000e640008000a00 */
[----:B------:R-:W-:Y:S01]  /*0470*/  IMAD.X R8, RZ, RZ, R27, P1 ;  /* 0x000000ffff087224 */ /* 0x000fe200008e061b */
[----:B------:R-:W-:Y:S01]  /*0480*/  LEA R3, P3, R6, R48, 0x3 ;  /* 0x0000003006037211 */ /* 0x000fe200078618ff */
[----:B------:R-:W-:Y:S01]  /*0490*/  IMAD R9, R9, UR16, RZ ;  /* 0x0000001009097c24 */ /* 0x000fe2000f8e02ff */
[----:B------:R-:W-:Y:S01]  /*04a0*/  IADD3 R4, P0, PT, R24, R6, RZ ;  /* 0x0000000618047210 */ /* 0x000fe20007f1e0ff */
[----:B------:R-:W-:Y:S01]  /*04b0*/  IMAD.IADD R60, R7, 0x1, R5 ;  /* 0x00000001073c7824 */ /* 0x000fe200078e0205 */
[----:B------:R-:W2:Y:S01]  /*04c0*/  LDCU.64 UR12, c[0x0][0x380] ;  /* 0x00007000ff0c77ac */ /* 0x000ea20008000a00 */
[----:B------:R-:W-:-:S02]  /*04d0*/  IMAD R13, R8, UR16, RZ ;  /* 0x00000010080d7c24 */ /* 0x000fc4000f8e02ff */
[----:B------:R-:W-:Y:S01]  /*04e0*/  IMAD.X R7, RZ, RZ, R27, P2 ;  /* 0x000000ffff077224 */ /* 0x000fe200010e061b */
[----:B------:R-:W-:Y:S01]  /*04f0*/  LEA.HI.X R5, R6, R49, R60, 0x3, P3 ;  /* 0x0000003106057211 */ /* 0x000fe200018f1c3c */
[C---:B------:R-:W-:Y:S01]  /*0500*/  IMAD R9, R10.reuse, UR17, R9 ;  /* 0x000000110a097c24 */ /* 0x040fe2000f8e0209 */
[----:B------:R-:W3:Y:S01]  /*0510*/  LDCU.64 UR6, c[0x0][0x390] ;  /* 0x00007200ff0677ac */ /* 0x000ee20008000a00 */
[----:B------:R-:W-:-:S04]  /*0520*/  IMAD.WIDE.U32 R10, R10, UR16, RZ ;  /* 0x000000100a0a7c25 */ /* 0x000fc8000f8e00ff */
[----:B------:R-:W-:Y:S01]  /*0530*/  IMAD R19, R12, UR17, R13 ;  /* 0x000000110c137c24 */ /* 0x000fe2000f8e020d */
[----:B------:R-:W-:Y:S01]  /*0540*/  LEA R6, P1, R10, R48, 0x3 ;  /* 0x000000300a067211 */ /* 0x000fe200078218ff */
[----:B------:R-:W-:Y:S01]  /*0550*/  IMAD R7, R7, UR16, RZ ;  /* 0x0000001007077c24 */ /* 0x000fe2000f8e02ff */
[----:B------:R-:W-:Y:S01]  /*0560*/  IADD3 R8, P3, PT, R24, R10, RZ ;  /* 0x0000000a18087210 */ /* 0x000fe20007f7e0ff */
[----:B------:R-:W-:-:S04]  /*0570*/  IMAD.WIDE.U32 R12, R12, UR16, RZ ;  /* 0x000000100c0c7c25 */ /* 0x000fc8000f8e00ff */
[----:B------:R-:W-:Y:S02]  /*0580*/  IMAD.IADD R61, R11, 0x1, R9 ;  /* 0x000000010b3d7824 */ /* 0x000fe400078e0209 */
[----:B------:R-:W-:Y:S01]  /*0590*/  IMAD R63, R16, UR17, R7 ;  /* 0x00000011103f7c24 */ /* 0x000fe2000f8e0207 */
[----:B------:R-:W-:Y:S01]  /*05a0*/  LEA R7, P4, R12, R48, 0x3 ;  /* 0x000000300c077211 */ /* 0x000fe200078818ff */
[----:B------:R-:W-:Y:S01]  /*05b0*/  IMAD.IADD R62, R13, 0x1, R19 ;  /* 0x000000010d3e7824 */ /* 0x000fe200078e0213 */
[-C--:B------:R-:W-:Y:S01]  /*05c0*/  LEA.HI.X R9, R10, R49.reuse, R61, 0x3, P1 ;  /* 0x000000310a097211 */ /* 0x080fe200008f1c3d */
[----:B------:R-:W-:Y:S01]  /*05d0*/  IMAD.WIDE.U32 R16, R16, UR16, RZ ;  /* 0x0000001010107c25 */ /* 0x000fe2000f8e00ff */
[----:B------:R-:W-:Y:S02]  /*05e0*/  IADD3 R10, P2, PT, R24, R12, RZ ;  /* 0x0000000c180a7210 */ /* 0x000fe40007f5e0ff */
[-C--:B------:R-:W-:Y:S01]  /*05f0*/  LEA.HI.X R11, R12, R49.reuse, R62, 0x3, P4 ;  /* 0x000000310c0b7211 */ /* 0x080fe200020f1c3e */
[----:B------:R-:W-:Y:S01]  /*0600*/  IMAD.IADD R63, R17, 0x1, R63 ;  /* 0x00000001113f7824 */ /* 0x000fe200078e023f */
[----:B------:R-:W-:Y:S01]  /*0610*/  LEA R12, P4, R16, R48, 0x3 ;  /* 0x00000030100c7211 */ /* 0x000fe200078818ff */
[----:B------:R-:W-:Y:S01]  /*0620*/  IMAD.X R20, RZ, RZ, R27, P5 ;  /* 0x000000ffff147224 */ /* 0x000fe200028e061b */
[----:B------:R-:W-:Y:S01]  /*0630*/  IADD3 R13, P1, PT, R24, R16, RZ ;  /* 0x00000010180d7210 */ /* 0x000fe20007f3e0ff */
[----:B0-----:R-:W-:Y:S01]  /*0640*/  IMAD.WIDE.U32 R18, R26, UR16, R14 ;  /* 0x000000101a127c25 */ /* 0x001fe2000f8e000e */
[----:B------:R-:W-:-:S02]  /*0650*/  LEA.HI.X R14, R16, R49, R63, 0x3, P4 ;  /* 0x00000031100e7211 */ /* 0x000fc400020f1c3f */
[----:B------:R-:W-:Y:S01]  /*0660*/  IADD3 R54, P5, PT, R26, 0x3, RZ ;  /* 0x000000031a367810 */ /* 0x000fe20007fbe0ff */
[----:B------:R-:W-:Y:S01]  /*0670*/  IMAD R17, R20, UR16, RZ ;  /* 0x0000001014117c24 */ /* 0x000fe2000f8e02ff */
[----:B------:R-:W-:Y:S01]  /*0680*/  LEA R15, P4, R18, R48, 0x3 ;  /* 0x00000030120f7211 */ /* 0x000fe200078818ff */
[----:B------:R-:W-:Y:S01]  /*0690*/  IMAD.IADD R19, R21, 0x1, R19 ;  /* 0x0000000115137824 */ /* 0x000fe200078e0213 */
[----:B------:R-:W-:Y:S01]  /*06a0*/  IADD3 R16, P6, PT, R24, R18, RZ ;  /* 0x0000001218107210 */ /* 0x000fe20007fde0ff */
[----:B------:R-:W-:Y:S02]  /*06b0*/  IMAD.SHL.U32 R50, R26, 0x8, RZ ;  /* 0x000000081a327824 */ /* 0x000fe400078e00ff */
[----:B------:R-:W-:Y:S01]  /*06c0*/  IMAD R77, R22, UR17, R17 ;  /* 0x00000011164d7c24 */ /* 0x000fe2000f8e0211 */
[--C-:B------:R-:W-:Y:S01]  /*06d0*/  LEA.HI.X R17, R18, R49, R19.reuse, 0x3, P4 ;  /* 0x0000003112117211 */ /* 0x100fe200020f1c13 */
[----:B------:R-:W-:Y:S01]  /*06e0*/  IMAD.X R19, RZ, RZ, R19, P6 ;  /* 0x000000ffff137224 */ /* 0x000fe200030e0613 */
[----:B------:R-:W-:Y:S01]  /*06f0*/  IADD3 R39, P6, PT, R50, 0x30, RZ ;  /* 0x0000003032277810 */ /* 0x000fe20007fde0ff */
[----:B------:R-:W-:Y:S01]  /*0700*/  IMAD.WIDE.U32 R22, R22, UR16, RZ ;  /* 0x0000001016167c25 */ /* 0x000fe2000f8e00ff */
[----:B------:R-:W-:-:S03]  /*0710*/  IADD3 R35, P4, PT, R50, 0x40, RZ ;  /* 0x0000004032237810 */ /* 0x000fc60007f9e0ff */
[----:B------:R-:W-:Y:S01]  /*0720*/  IMAD.X R36, RZ, RZ, R51, P6 ;  /* 0x000000ffff247224 */ /* 0x000fe200030e0633 */
[----:B------:R-:W-:Y:S01]  /*0730*/  IADD3 R59, P6, PT, R26, 0x8, RZ ;  /* 0x000000081a3b7810 */ /* 0x000fe20007fde0ff */
[----:B------:R-:W-:Y:S01]  /*0740*/  IMAD.X R20, RZ, RZ, R27, P5 ;  /* 0x000000ffff147224 */ /* 0x000fe200028e061b */
[----:B------:R-:W-:Y:S01]  /*0750*/  LEA R18, P5, R22, R48, 0x3 ;  /* 0x0000003016127211 */ /* 0x000fe200078a18ff */
[----:B------:R-:W-:Y:S02]  /*0760*/  IMAD.IADD R77, R23, 0x1, R77 ;  /* 0x00000001174d7824 */ /* 0x000fe400078e024d */
[----:B------:R-:W-:Y:S01]  /*0770*/  IMAD.X R32, RZ, RZ, R27, P6 ;  /* 0x000000ffff207224 */ /* 0x000fe200030e061b */
[----:B------:R-:W-:Y:S01]  /*0780*/  IADD3 R45, P6, PT, R50, 0x10, RZ ;  /* 0x00000010322d7810 */ /* 0x000fe20007fde0ff */
[----:B------:R-:W-:Y:S01]  /*0790*/  IMAD R21, R20, UR16, RZ ;  /* 0x0000001014157c24 */ /* 0x000fe2000f8e02ff */
[----:B------:R-:W-:Y:S01]  /*07a0*/  LEA.HI.X R20, R22, R49, R77, 0x3, P5 ;  /* 0x0000003116147211 */ /* 0x000fe200028f1c4d */
[----:B------:R-:W-:Y:S01]  /*07b0*/  IMAD R44, R32, UR16, RZ ;  /* 0x00000010202c7c24 */ /* 0x000fe2000f8e02ff */
[C---:B------:R-:W-:Y:S01]  /*07c0*/  IADD3 R37, P5, PT, R50.reuse, 0x38, RZ ;  /* 0x0000003832257810 */ /* 0x040fe20007fbe0ff */
[----:B------:R-:W-:Y:S01]  /*07d0*/  IMAD.X R42, RZ, RZ, R51, P6 ;  /* 0x000000ffff2a7224 */ /* 0x000fe200030e0633 */
[----:B------:R-:W-:Y:S01]  /*07e0*/  IADD3 R47, P6, PT, R50, 0x18, RZ ;  /* 0x00000018322f7810 */ /* 0x000fe20007fde0ff */
[----:B------:R-:W-:-:S02]  /*07f0*/  IMAD R65, R54, UR17, R21 ;  /* 0x0000001136417c24 */ /* 0x000fc4000f8e0215 */
[----:B------:R-:W-:-:S04]  /*0800*/  IMAD.WIDE.U32 R54, R54, UR16, RZ ;  /* 0x0000001036367c25 */ /* 0x000fc8000f8e00ff */
[--C-:B------:R-:W-:Y:S01]  /*0810*/  IMAD.X R46, RZ, RZ, R51.reuse, P4 ;  /* 0x000000ffff2e7224 */ /* 0x100fe200020e0633 */
[C---:B------:R-:W-:Y:S01]  /*0820*/  IADD3 R41, P4, PT, R50.reuse, 0x28, RZ ;  /* 0x0000002832297810 */ /* 0x040fe20007f9e0ff */
[----:B------:R-:W-:Y:S01]  /*0830*/  IMAD.X R34, RZ, RZ, R51, P5 ;  /* 0x000000ffff227224 */ /* 0x000fe200028e0633 */
[----:B------:R-:W-:Y:S01]  /*0840*/  IADD3 R43, P5, PT, R50, 0x20, RZ ;  /* 0x00000020322b7810 */ /* 0x000fe20007fbe0ff */
[----:B------:R-:W-:-:S04]  /*0850*/  IMAD.WIDE.U32 R32, R59, UR16, R24 ;  /* 0x000000103b207c25 */ /* 0x000fc8000f8e0018 */
[----:B------:R-:W-:Y:S02]  /*0860*/  IMAD R59, R59, UR17, R44 ;  /* 0x000000113b3b7c24 */ /* 0x000fe4000f8e022c */
[----:B------:R-:W-:Y:S02]  /*0870*/  IMAD.IADD R65, R55, 0x1, R65 ;  /* 0x0000000137417824 */ /* 0x000fe400078e0241 */
[--C-:B------:R-:W-:Y:S01]  /*0880*/  IMAD.X R44, RZ, RZ, R51.reuse, P6 ;  /* 0x000000ffff2c7224 */ /* 0x100fe200030e0633 */
[----:B------:R-:W-:Y:S01]  /*0890*/  IADD3 R55, P6, PT, R50, 0x8, RZ ;  /* 0x0000000832377810 */ /* 0x000fe20007fde0ff */
[----:B------:R-:W-:Y:S02]  /*08a0*/  IMAD R50, R34, UR16, RZ ;  /* 0x0000001022327c24 */ /* 0x000fe4000f8e02ff */
[----:B------:R-:W-:Y:S01]  /*08b0*/  IMAD.X R38, RZ, RZ, R51, P4 ;  /* 0x000000ffff267224 */ /* 0x000fe200020e0633 */
[----:B------:R-:W-:Y:S01]  /*08c0*/  LEA R21, P4, R54, R48, 0x3 ;  /* 0x0000003036157211 */ /* 0x000fe200078818ff */
[----:B------:R-:W-:-:S02]  /*08d0*/  IMAD R52, R36, UR16, RZ ;  /* 0x0000001024347c24 */ /* 0x000fc4000f8e02ff */
[----:B------:R-:W-:Y:S01]  /*08e0*/  IMAD.X R40, RZ, RZ, R51, P5 ;  /* 0x000000ffff287224 */ /* 0x000fe200028e0633 */
[----:B------:R-:W-:Y:S01]  /*08f0*/  LEA.HI.X R23, R54, R49, R65, 0x3, P4 ;  /* 0x0000003136177211 */ /* 0x000fe200020f1c41 */
[----:B------:R-:W-:Y:S01]  /*0900*/  IMAD R67, R37, UR17, R50 ;  /* 0x0000001125437c24 */ /* 0x000fe2000f8e0232 */
[----:B------:R-:W-:Y:S01]  /*0910*/  IADD3 R22, P5, PT, R24, R22, RZ ;  /* 0x0000001618167210 */ /* 0x000fe20007fbe0ff */
[----:B------:R-:W-:Y:S01]  /*0920*/  IMAD R50, R38, UR16, RZ ;  /* 0x0000001026327c24 */ /* 0x000fe2000f8e02ff */
[----:B------:R-:W-:Y:S01]  /*0930*/  IADD3 R54, P4, PT, R24, R54, RZ ;  /* 0x0000003618367210 */ /* 0x000fe20007f9e0ff */
[----:B------:R-:W-:Y:S02]  /*0940*/  IMAD R75, R39, UR17, R52 ;  /* 0x00000011274b7c24 */ /* 0x000fe4000f8e0234 */
[----:B------:R-:W-:Y:S02]  /*0950*/  IMAD R52, R40, UR16, RZ ;  /* 0x0000001028347c24 */ /* 0x000fe4000f8e02ff */
[----:B------:R-:W-:-:S02]  /*0960*/  IMAD R69, R41, UR17, R50 ;  /* 0x0000001129457c24 */ /* 0x000fc4000f8e0232 */
[----:B------:R-:W-:Y:S02]  /*0970*/  IMAD R66, R46, UR16, RZ ;  /* 0x000000102e427c24 */ /* 0x000fe4000f8e02ff */
[----:B------:R-:W-:Y:S02]  /*0980*/  IMAD R50, R42, UR16, RZ ;  /* 0x000000102a327c24 */ /* 0x000fe4000f8e02ff */
[----:B------:R-:W-:Y:S02]  /*0990*/  IMAD.X R46, RZ, RZ, R51, P6 ;  /* 0x000000ffff2e7224 */ /* 0x000fe400030e0633 */
[----:B------:R-:W-:Y:S02]  /*09a0*/  IMAD R53, R43, UR17, R52 ;  /* 0x000000112b357c24 */ /* 0x000fe4000f8e0234 */
[----:B------:R-:W-:Y:S02]  /*09b0*/  IMAD R52, R44, UR16, RZ ;  /* 0x000000102c347c24 */ /* 0x000fe4000f8e02ff */
[----:B------:R-:W-:-:S02]  /*09c0*/  IMAD R71, R45, UR17, R50 ;  /* 0x000000112d477c24 */ /* 0x000fc4000f8e0232 */
[----:B------:R-:W-:Y:S02]  /*09d0*/  IMAD R50, R46, UR16, RZ ;  /* 0x000000102e327c24 */ /* 0x000fe4000f8e02ff */
[----:B------:R-:W-:Y:S02]  /*09e0*/  IMAD R66, R35, UR17, R66 ;  /* 0x0000001123427c24 */ /* 0x000fe4000f8e0242 */
[----:B------:R-:W-:Y:S02]  /*09f0*/  IMAD R51, R47, UR17, R52 ;  /* 0x000000112f337c24 */ /* 0x000fe4000f8e0234 */
[----:B------:R-:W-:-:S04]  /*0a00*/  IMAD.WIDE.U32 R34, R35, UR16, R48 ;  /* 0x0000001023227c25 */ /* 0x000fc8000f8e0030 */
[----:B------:R-:W-:-:S04]  /*0a10*/  IMAD.WIDE.U32 R36, R37, UR16, R48 ;  /* 0x0000001025247c25 */ /* 0x000fc8000f8e0030 */
[----:B------:R-:W-:-:S04]  /*0a20*/  IMAD.WIDE.U32 R38, R39, UR16, R48 ;  /* 0x0000001027267c25 */ /* 0x000fc8000f8e0030 */
[----:B------:R-:W-:-:S04]  /*0a30*/  IMAD.WIDE.U32 R40, R41, UR16, R48 ;  /* 0x0000001029287c25 */ /* 0x000fc8000f8e0030 */
[----:B------:R-:W-:-:S04]  /*0a40*/  IMAD.WIDE.U32 R42, R43, UR16, R48 ;  /* 0x000000102b2a7c25 */ /* 0x000fc8000f8e0030 */
[----:B------:R-:W-:-:S04]  /*0a50*/  IMAD.WIDE.U32 R44, R45, UR16, R48 ;  /* 0x000000102d2c7c25 */ /* 0x000fc8000f8e0030 */
[----:B------:R-:W-:-:S04]  /*0a60*/  IMAD.WIDE.U32 R46, R47, UR16, R48 ;  /* 0x000000102f2e7c25 */ /* 0x000fc8000f8e0030 */
[----:B------:R-:W-:-:S04]  /*0a70*/  IMAD.WIDE.U32 R48, R55, UR16, R48 ;  /* 0x0000001037307c25 */ /* 0x000fc8000f8e0030 */
[----:B------:R-:W-:Y:S02]  /*0a80*/  IMAD R55, R55, UR17, R50 ;  /* 0x0000001137377c24 */ /* 0x000fe4000f8e0232 */
[----:B------:R-:W-:Y:S02]  /*0a90*/  IMAD.MOV.U32 R73, RZ, RZ, RZ ;  /* 0x000000ffff497224 */ /* 0x000fe400078e00ff */
[----:B------:R-:W-:Y:S02]  /*0aa0*/  IMAD.MOV.U32 R56, RZ, RZ, RZ ;  /* 0x000000ffff387224 */ /* 0x000fe400078e00ff */
[----:B------:R-:W-:Y:S02]  /*0ab0*/  IMAD.MOV.U32 R57, RZ, RZ, R26 ;  /* 0x000000ffff397224 */ /* 0x000fe400078e001a */
[----:B------:R-:W-:Y:S02]  /*0ac0*/  IMAD.MOV.U32 R58, RZ, RZ, R27 ;  /* 0x000000ffff3a7224 */ /* 0x000fe400078e001b */
[----:B------:R-:W-:-:S02]  /*0ad0*/  IMAD.IADD R59, R33, 0x1, R59 ;  /* 0x00000001213b7824 */ /* 0x000fc400078e023b */
[----:B------:R-:W-:Y:S02]  /*0ae0*/  IMAD.X R60, RZ, RZ, R60, P0 ;  /* 0x000000ffff3c7224 */ /* 0x000fe400000e063c */
[----:B------:R-:W-:Y:S02]  /*0af0*/  IMAD.X R61, RZ, RZ, R61, P3 ;  /* 0x000000ffff3d7224 */ /* 0x000fe400018e063d */
[----:B------:R-:W-:Y:S02]  /*0b00*/  IMAD.X R62, RZ, RZ, R62, P2 ;  /* 0x000000ffff3e7224 */ /* 0x000fe400010e063e */
[----:B------:R-:W-:Y:S02]  /*0b10*/  IMAD.X R63, RZ, RZ, R63, P1 ;  /* 0x000000ffff3f7224 */ /* 0x000fe400008e063f */
[----:B------:R-:W-:Y:S02]  /*0b20*/  IMAD.X R64, RZ, RZ, R77, P5 ;  /* 0x000000ffff407224 */ /* 0x000fe400028e064d */
[----:B------:R-:W-:-:S02]  /*0b30*/  IMAD.X R65, RZ, RZ, R65, P4 ;  /* 0x000000ffff417224 */ /* 0x000fc400020e0641 */
[----:B------:R-:W-:Y:S02]  /*0b40*/  IMAD.IADD R66, R35, 0x1, R66 ;  /* 0x0000000123427824 */ /* 0x000fe400078e0242 */
[----:B------:R-:W-:Y:S02]  /*0b50*/  IMAD.IADD R67, R37, 0x1, R67 ;  /* 0x0000000125437824 */ /* 0x000fe400078e0243 */
[----:B------:R-:W-:Y:S02]  /*0b60*/  IMAD.IADD R68, R39, 0x1, R75 ;  /* 0x0000000127447824 */ /* 0x000fe400078e024b */
[----:B------:R-:W-:Y:S02]  /*0b70*/  IMAD.IADD R69, R41, 0x1, R69 ;  /* 0x0000000129457824 */ /* 0x000fe400078e0245 */
[----:B------:R-:W-:Y:S02]  /*0b80*/  IMAD.IADD R70, R43, 0x1, R53 ;  /* 0x000000012b467824 */ /* 0x000fe400078e0235 */
[----:B------:R-:W-:-:S02]  /*0b90*/  IMAD.IADD R71, R45, 0x1, R71 ;  /* 0x000000012d477824 */ /* 0x000fc400078e0247 */
[----:B------:R-:W-:Y:S02]  /*0ba0*/  IMAD.IADD R72, R47, 0x1, R51 ;  /* 0x000000012f487824 */ /* 0x000fe400078e0233 */
[----:B-123--:R-:W-:-:S07]  /*0bb0*/  IMAD.IADD R55, R49, 0x1, R55 ;  /* 0x0000000131377824 */ /* 0x00efce00078e0237 */
.L_x_50:
[----:B------:R-:W-:-:S04]  /*0bc0*/  IADD3 R50, P0, PT, R57, 0x1, RZ ;  /* 0x0000000139327810 */ /* 0x000fc80007f1e0ff */
[----:B------:R-:W-:Y:S01]  /*0bd0*/  ISETP.GE.U32.AND P1, PT, R50, UR6, PT ;  /* 0x0000000632007c0c */ /* 0x000fe2000bf26070 */
[----:B------:R-:W-:-:S05]  /*0be0*/  IMAD.X R50, RZ, RZ, R58, P0 ;  /* 0x000000ffff327224 */ /* 0x000fca00000e063a */
[----:B------:R-:W-:-:S13]  /*0bf0*/  ISETP.GE.U32.AND.EX P1, PT, R50, UR7, PT, P1 ;  /* 0x0000000732007c0c */ /* 0x000fda000bf26110 */
[----:B------:R-:W-:-:S04]  /*0c00*/  @!P1 IADD3 R74, P0, PT, R16, UR12, RZ ;  /* 0x0000000c104a9c10 */ /* 0x000fc8000ff1e0ff */
[----:B------:R-:W-:-:S05]  /*0c10*/  @!P1 IADD3.X R75, PT, PT, R19, UR13, RZ, P0, !PT ;  /* 0x0000000d134b9c10 */ /* 0x000fca00087fe4ff */
[----:B------:R-:W2:Y:S01]  /*0c20*/  @!P1 LDG.E.U8 R74, desc[UR8][R74.64] ;  /* 0x000000084a4a9981 */ /* 0x000ea2000c1e1100 */
[----:B------:R-:W-:-:S04]  /*0c30*/  @!P1 IADD3 R50, P0, PT, R0, UR14, RZ ;  /* 0x0000000e00329c10 */ /* 0x000fc8000ff1e0ff */
[----:B------:R-:W-:-:S06]  /*0c40*/  @!P1 IADD3.X R51, PT, PT, R2, UR15, RZ, P0, !PT ;  /* 0x0000000f02339c10 */ /* 0x000fcc00087fe4ff */
[----:B------:R-:W3:Y:S01]  /*0c50*/  @!P1 LDG.E.64 R50, desc[UR8][R50.64] ;  /* 0x0000000832329981 */ /* 0x000ee2000c1e1b00 */
[----:B------:R-:W-:-:S04]  /*0c60*/  IADD3 R52, P2, PT, R57, 0x2, RZ ;  /* 0x0000000239347810 */ /* 0x000fc80007f5e0ff */
[----:B------:R-:W-:Y:S01]  /*0c70*/  ISETP.GE.U32.AND P0, PT, R52, UR6, PT ;  /* 0x0000000634007c0c */ /* 0x000fe2000bf06070 */
[----:B------:R-:W-:-:S05]  /*0c80*/  IMAD.X R52, RZ, RZ, R58, P2 ;  /* 0x000000ffff347224 */ /* 0x000fca00010e063a */
[----:B------:R-:W-:Y:S02]  /*0c90*/  ISETP.GE.U32.AND.EX P0, PT, R52, UR7, PT, P0 ;  /* 0x0000000734007c0c */ /* 0x000fe4000bf06100 */
[----:B------:R-:W-:-:S04]  /*0ca0*/  @!P1 IADD3 R52, P2, PT, R48, UR14, RZ ;  /* 0x0000000e30349c10 */ /* 0x000fc8000ff5e0ff */
[----:B------:R-:W-:Y:S01]  /*0cb0*/  @!P1 IADD3.X R53, PT, PT, R55, UR15, RZ, P2, !PT ;  /* 0x0000000f37359c10 */ /* 0x000fe200097fe4ff */
[----:B--2---:R-:W3:Y:S02]  /*0cc0*/  @!P1 I2F.F64.U16 R76, R74 ;  /* 0x0000004a004c9312 */ /* 0x004ee40000101800 */
[----:B---3--:R-:W-:-:S07]  /*0cd0*/  @!P1 DADD R76, R50, R76 ;  /* 0x00000000324c9229 */ /* 0x008fce000000004c */
[----:B------:R0:W-:Y:S01]  /*0ce0*/  @!P1 STG.E.64 desc[UR8][R52.64], R76 ;  /* 0x0000004c34009986 */ /* 0x0001e2000c101b08 */
[----:B------:R-:W-:-:S04]  /*0cf0*/  @!P0 IADD3 R50, P1, PT, R4, UR12, RZ ;  /* 0x0000000c04328c10 */ /* 0x000fc8000ff3e0ff */
[----:B------:R-:W-:Y:S02]  /*0d00*/  @!P0 IADD3.X R51, PT, PT, R60, UR13, RZ, P1, !PT ;  /* 0x0000000d3c338c10 */ /* 0x000fe40008ffe4ff */
[----:B------:R-:W-:-:S03]  /*0d10*/  @!P0 IADD3 R74, P1, PT, R15, UR14, RZ ;  /* 0x0000000e0f4a8c10 */ /* 0x000fc6000ff3e0ff */
[----:B0-----:R-:W2:Y:S01]  /*0d20*/  @!P0 LDG.E.U8 R76, desc[UR8][R50.64] ;  /* 0x00000008324c8981 */ /* 0x001ea2000c1e1100 */
[----:B------:R-:W-:-:S05]  /*0d30*/  @!P0 IADD3.X R75, PT, PT, R17, UR15, RZ, P1, !PT ;  /* 0x0000000f114b8c10 */ /* 0x000fca0008ffe4ff */
[----:B------:R2:W3:Y:S02]  /*0d40*/  @!P0 LDG.E.64 R50, desc[UR8][R74.64] ;  /* 0x000000084a328981 */ /* 0x0004e4000c1e1b00 */
[----:B--2---:R-:W3:Y:S02]  /*0d50*/  @!P0 I2F.F64.U16 R74, R76 ;  /* 0x0000004c004a8312 */ /* 0x004ee40000101800 */
[----:B---3--:R-:W-:Y:S01]  /*0d60*/  @!P0 DADD R74, R50, R74 ;  /* 0x00000000324a8229 */ /* 0x008fe2000000004a */
[----:B------:R-:W-:-:S04]  /*0d70*/  IADD3 R50, P2, PT, R57, 0x3, RZ ;  /* 0x0000000339327810 */ /* 0x000fc80007f5e0ff */
[----:B------:R-:W-:Y:S01]  /*0d80*/  ISETP.GE.U32.AND P1, PT, R50, UR6, PT ;  /* 0x0000000632007c0c */ /* 0x000fe2000bf26070 */
[----:B------:R-:W-:-:S05]  /*0d90*/  IMAD.X R52, RZ, RZ, R58, P2 ;  /* 0x000000ffff347224 */ /* 0x000fca00010e063a */
[----:B------:R-:W-:Y:S02]  /*0da0*/  ISETP.GE.U32.AND.EX P1, PT, R52, UR7, PT, P1 ;  /* 0x0000000734007c0c */ /* 0x000fe4000bf26110 */
[----:B------:R-:W-:-:S04]  /*0db0*/  @!P0 IADD3 R52, P2, PT, R44, UR14, RZ ;  /* 0x0000000e2c348c10 */ /* 0x000fc8000ff5e0ff */
[----:B------:R-:W-:-:S05]  /*0dc0*/  @!P0 IADD3.X R53, PT, PT, R71, UR15, RZ, P2, !PT ;  /* 0x0000000f47358c10 */ /* 0x000fca00097fe4ff */
[----:B------:R0:W-:Y:S02]  /*0dd0*/  @!P0 STG.E.64 desc[UR8][R52.64], R74 ;  /* 0x0000004a34008986 */ /* 0x0001e4000c101b08 */
        /* <DEDUP_REMOVED lines=65> */
[----:B------:R2:W3:Y:S01]  /*11f0*/  @!P1 LDG.E.64 R50, desc[UR8][R76.64] ;  /* 0x000000084c329981 */ /* 0x0004e2000c1e1b00 */
[----:B------:R-:W-:Y:S02]  /*1200*/  IADD3 R57, P0, PT, R57, 0x8, RZ ;  /* 0x0000000839397810 */ /* 0x000fe40007f1e0ff */
[----:B------:R-:W-:-:S03]  /*1210*/  @!P1 IADD3 R74, P2, PT, R36, UR14, RZ ;  /* 0x0000000e244a9c10 */ /* 0x000fc6000ff5e0ff */
[----:B------:R-:W-:Y:S01]  /*1220*/  IMAD.X R58, RZ, RZ, R58, P0 ;  /* 0x000000ffff3a7224 */ /* 0x000fe200000e063a */
[----:B------:R-:W-:Y:S02]  /*1230*/  ISETP.GE.U32.AND P0, PT, R57, UR6, PT ;  /* 0x0000000639007c0c */ /* 0x000fe4000bf06070 */
[----:B------:R-:W-:Y:S02]  /*1240*/  @!P1 IADD3.X R75, PT, PT, R67, UR15, RZ, P2, !PT ;  /* 0x0000000f434b9c10 */ /* 0x000fe400097fe4ff */
[----:B------:R-:W-:Y:S01]  /*1250*/  ISETP.GE.U32.AND.EX P0, PT, R58, UR7, PT, P0 ;  /* 0x000000073a007c0c */ /* 0x000fe2000bf06100 */
[----:B--2---:R-:W3:Y:S02]  /*1260*/  @!P1 I2F.F64.U16 R76, R52 ;  /* 0x00000034004c9312 */ /* 0x004ee40000101800 */
[----:B---3--:R-:W-:-:S07]  /*1270*/  @!P1 DADD R76, R50, R76 ;  /* 0x00000000324c9229 */ /* 0x008fce000000004c */
[----:B------:R0:W-:Y:S03]  /*1280*/  @!P1 STG.E.64 desc[UR8][R74.64], R76 ;  /* 0x0000004c4a009986 */ /* 0x0001e6000c101b08 */
[----:B------:R-:W-:-:S04]  /*1290*/  @!P0 IADD3 R50, P1, PT, R32, UR12, RZ ;  /* 0x0000000c20328c10 */ /* 0x000fc8000ff3e0ff */
[----:B------:R-:W-:-:S05]  /*12a0*/  @!P0 IADD3.X R51, PT, PT, R59, UR13, RZ, P1, !PT ;  /* 0x0000000d3b338c10 */ /* 0x000fca0008ffe4ff */
[----:B0-----:R-:W2:Y:S01]  /*12b0*/  @!P0 LDG.E.U8 R76, desc[UR8][R50.64] ;  /* 0x00000008324c8981 */ /* 0x001ea2000c1e1100 */
[----:B------:R-:W-:-:S04]  /*12c0*/  @!P0 IADD3 R74, P1, PT, R6, UR14, RZ ;  /* 0x0000000e064a8c10 */ /* 0x000fc8000ff3e0ff */
[----:B------:R-:W-:-:S05]  /*12d0*/  @!P0 IADD3.X R75, PT, PT, R9, UR15, RZ, P1, !PT ;  /* 0x0000000f094b8c10 */ /* 0x000fca0008ffe4ff */
[----:B------:R-:W3:Y:S01]  /*12e0*/  @!P0 LDG.E.64 R50, desc[UR8][R74.64] ;  /* 0x000000084a328981 */ /* 0x000ee2000c1e1b00 */
[----:B------:R-:W-:-:S04]  /*12f0*/  ULEA UR12, UP0, UR16, UR12, 0x3 ;  /* 0x0000000c100c7291 */ /* 0x000fc8000f8018ff */
[----:B------:R-:W-:Y:S01]  /*1300*/  UIADD3.X UR13, UPT, UPT, UR13, UR4, URZ, UP0, !UPT ;  /* 0x000000040d0d7290 */ /* 0x000fe200087fe4ff */
[----:B--2---:R-:W3:Y:S02]  /*1310*/  @!P0 I2F.F64.U16 R52, R76 ;  /* 0x0000004c00348312 */ /* 0x004ee40000101800 */
[----:B---3--:R-:W-:Y:S01]  /*1320*/  @!P0 DADD R50, R50, R52 ;  /* 0x0000000032328229 */ /* 0x008fe20000000034 */
[----:B------:R-:W-:Y:S01]  /*1330*/  @!P0 IADD3 R52, P1, PT, R34, UR14, RZ ;  /* 0x0000000e22348c10 */ /* 0x000fe2000ff3e0ff */
[----:B------:R-:W-:-:S03]  /*1340*/  ULEA UR14, UP1, UR16, UR14, 0x6 ;  /* 0x0000000e100e7291 */ /* 0x000fc6000f8230ff */
[----:B------:R-:W-:Y:S01]  /*1350*/  @!P0 IADD3.X R53, PT, PT, R66, UR15, RZ, P1, !PT ;  /* 0x0000000f42358c10 */ /* 0x000fe20008ffe4ff */
[----:B------:R-:W-:-:S04]  /*1360*/  UIADD3.X UR15, UPT, UPT, UR15, UR11, URZ, UP1, !UPT ;  /* 0x0000000b0f0f7290 */ /* 0x000fc80008ffe4ff */
[----:B------:R0:W-:Y:S01]  /*1370*/  @!P0 STG.E.64 desc[UR8][R52.64], R50 ;  /* 0x0000003234008986 */ /* 0x0001e2000c101b08 */
[----:B------:R-:W-:-:S04]  /*1380*/  IADD3 R73, P0, PT, R73, 0x8, RZ ;  /* 0x0000000849497810 */ /* 0x000fc80007f1e0ff */
[----:B------:R-:W-:Y:S01]  /*1390*/  IADD3 R77, P1, PT, R73, -UR10, RZ ;  /* 0x8000000a494d7c10 */ /* 0x000fe2000ff3e0ff */
[----:B------:R-:W-:-:S03]  /*13a0*/  IMAD.X R56, RZ, RZ, R56, P0 ;  /* 0x000000ffff387224 */ /* 0x000fc600000e0638 */
[----:B------:R-:W-:Y:S02]  /*13b0*/  ISETP.NE.U32.AND P0, PT, R77, RZ, PT ;  /* 0x000000ff4d00720c */ /* 0x000fe40003f05070 */
[----:B------:R-:W-:-:S04]  /*13c0*/  IADD3.X R74, PT, PT, R56, -0x1, RZ, P1, !PT ;  /* 0xffffffff384a7810 */ /* 0x000fc80000ffe4ff */
[----:B------:R-:W-:-:S13]  /*13d0*/  ISETP.NE.AND.EX P0, PT, R74, RZ, PT, P0 ;  /* 0x000000ff4a00720c */ /* 0x000fda0003f05300 */
[----:B0-----:R-:W-:Y:S05]  /*13e0*/  @P0 BRA `(.L_x_50) ;  /* 0xfffffff400f40947 */ /* 0x001fea000383ffff */
[----:B------:R-:W-:-:S05]  /*13f0*/  IADD3 R73, P0, PT, R73, 0x1, RZ ;  /* 0x0000000149497810 */ /* 0x000fca0007f1e0ff */
[----:B------:R-:W-:-:S08]  /*1400*/  IMAD.X R5, RZ, RZ, R56, P0 ;  /* 0x000000ffff057224 */ /* 0x000fd000000e0638 */
.L_x_49:
[----:B------:R-:W-:-:S06]  /*1410*/  ULOP3.LUT UR4, UR5, 0x6, URZ, 0xc0, !UPT ;  /* 0x0000000605047892 */ /* 0x000fcc000f8ec0ff */
[----:B------:R-:W-:-:S04]  /*1420*/  ISETP.NE.U32.AND P0, PT, RZ, UR4, PT ;  /* 0x00000004ff007c0c */ /* 0x000fc8000bf05070 */
[----:B------:R-:W-:-:S13]  /*1430*/  ISETP.NE.AND.EX P0, PT, RZ, RZ, PT, P0 ;  /* 0x000000ffff00720c */ /* 0x000fda0003f05300 */
[----:B------:R-:W-:Y:S05]  /*1440*/  @!P0 EXIT ;  /* 0x000000000000894d */ /* 0x000fea0003800000 */
[----:B------:R-:W-:Y:S02]  /*1450*/  UISETP.GE.U32.AND UP0, UPT, UR4, 0x4, UPT ;  /* 0x000000040400788c */ /* 0x000fe4000bf06070 */
[----:B------:R-:W-:Y:S02]  /*1460*/  ULOP3.LUT UR10, UR5, 0x2, URZ, 0xc0, !UPT ;  /* 0x00000002050a7892 */ /* 0x000fe4000f8ec0ff */
[----:B------:R-:W-:Y:S01]  /*1470*/  UISETP.GE.U32.AND.EX UP0, UPT, URZ, URZ, UPT, UP0 ;  /* 0x000000ffff00728c */ /* 0x000fe2000bf06100 */
[----:B------:R-:W-:-:S08]  /*1480*/  UMOV UR4, URZ ;  /* 0x000000ff00047c82 */ /* 0x000fd00008000000 */
[----:B------:R-:W-:Y:S05]  /*1490*/  BRA.U !UP0, `(.L_x_51) ;  /* 0x0000000508b07547 */ /* 0x000fea000b800000 */
[----:B------:R-:W-:-:S04]  /*14a0*/  IADD3 R0, P0, PT, R26, R73, RZ ;  /* 0x000000491a007210 */ /* 0x000fc80007f1e0ff */
[C---:B0-----:R-:W-:Y:S01]  /*14b0*/  IADD3 R3, P4, PT, R0.reuse, 0x1, RZ ;  /* 0x0000000100037810 */ /* 0x041fe20007f9e0ff */
[----:B------:R-:W-:Y:S01]  /*14c0*/  IMAD.X R4, R27, 0x1, R5, P0 ;  /* 0x000000011b047824 */ /* 0x000fe200000e0605 */
[----:B------:R-:W-:Y:S02]  /*14d0*/  IADD3 R2, P5, PT, R0, 0x2, RZ ;  /* 0x0000000200027810 */ /* 0x000fe40007fbe0ff */
[----:B------:R-:W-:Y:S01]  /*14e0*/  ISETP.GE.U32.AND P2, PT, R3, UR6, PT ;  /* 0x0000000603007c0c */ /* 0x000fe2000bf46070 */
[--C-:B------:R-:W-:Y:S01]  /*14f0*/  IMAD.X R3, RZ, RZ, R4.reuse, P4 ;  /* 0x000000ffff037224 */ /* 0x100fe200020e0604 */
[----:B------:R-:W-:Y:S01]  /*1500*/  ISETP.GE.U32.AND P1, PT, R2, UR6, PT ;  /* 0x0000000602007c0c */ /* 0x000fe2000bf26070 */
[----:B------:R-:W-:Y:S01]  /*1510*/  IMAD.X R2, RZ, RZ, R4, P5 ;  /* 0x000000ffff027224 */ /* 0x000fe200028e0604 */
[----:B------:R-:W-:Y:S02]  /*1520*/  ISETP.GE.U32.AND P3, PT, R0, UR6, PT ;  /* 0x0000000600007c0c */ /* 0x000fe4000bf66070 */
[----:B------:R-:W-:-:S02]  /*1530*/  ISETP.GE.U32.AND.EX P2, PT, R3, UR7, PT, P2 ;  /* 0x0000000703007c0c */ /* 0x000fc4000bf46120 */
[----:B------:R-:W-:Y:S02]  /*1540*/  ISETP.GE.U32.AND.EX P1, PT, R2, UR7, PT, P1 ;  /* 0x0000000702007c0c */ /* 0x000fe4000bf26110 */
[----:B------:R-:W0:Y:S01]  /*1550*/  LDC.64 R2, c[0x0][0x388] ;  /* 0x0000e200ff027b82 */ /* 0x000e220000000a00 */
[----:B------:R-:W-:Y:S02]  /*1560*/  ISETP.GE.U32.AND.EX P3, PT, R4, UR7, PT, P3 ;  /* 0x0000000704007c0c */ /* 0x000fe4000bf66130 */
[----:B------:R-:W-:-:S04]  /*1570*/  IADD3 R0, P6, PT, R0, 0x3, RZ ;  /* 0x0000000300007810 */ /* 0x000fc80007fde0ff */
[----:B------:R-:W-:Y:S01]  /*1580*/  ISETP.GE.U32.AND P0, PT, R0, UR6, PT ;  /* 0x0000000600007c0c */ /* 0x000fe2000bf06070 */
[----:B------:R-:W-:-:S05]  /*1590*/  IMAD.X R0, RZ, RZ, R4, P6 ;  /* 0x000000ffff007224 */ /* 0x000fca00030e0604 */
[----:B------:R-:W-:Y:S01]  /*15a0*/  ISETP.GE.U32.AND.EX P0, PT, R0, UR7, PT, P0 ;  /* 0x0000000700007c0c */ /* 0x000fe2000bf06100 */
[----:B------:R-:W-:-:S12]  /*15b0*/  @P3 BRA `(.L_x_52) ;  /* 0x00000000005c3947 */ /* 0x000fd80003800000 */
[----:B------:R-:W1:Y:S01]  /*15c0*/  LDCU.64 UR14, c[0x0][0x380] ;  /* 0x00007000ff0e77ac */ /* 0x000e620008000a00 */
[----:B------:R-:W-:Y:S01]  /*15d0*/  IADD3 R9, P3, PT, R73, -0x1, RZ ;  /* 0xffffffff49097810 */ /* 0x000fe20007f7e0ff */
[----:B------:R-:W-:Y:S01]  /*15e0*/  IMAD.MOV.U32 R30, RZ, RZ, R28 ;  /* 0x000000ffff1e7224 */ /* 0x000fe200078e001c */
[----:B------:R-:W2:Y:S02]  /*15f0*/  LDCU.64 UR12, c[0x0][0x398] ;  /* 0x00007300ff0c77ac */ /* 0x000ea40008000a00 */
[----:B------:R-:W-:Y:S01]  /*1600*/  IADD3.X R11, PT, PT, R5, -0x1, RZ, P3, !PT ;  /* 0xffffffff050b7810 */ /* 0x000fe20001ffe4ff */
[----:B0-----:R-:W-:-:S04]  /*1610*/  IMAD.WIDE.U32 R6, R9, R2, R30 ;  /* 0x0000000209067225 */ /* 0x001fc800078e001e */
[-C--:B------:R-:W-:Y:S01]  /*1620*/  IMAD R0, R11, R2.reuse, RZ ;  /* 0x000000020b007224 */ /* 0x080fe200078e02ff */
[----:B------:R-:W-:-:S03]  /*1630*/  IADD3 R14, P3, PT, R6, R2, RZ ;  /* 0x00000002060e7210 */ /* 0x000fc60007f7e0ff */
[----:B------:R-:W-:-:S04]  /*1640*/  IMAD R9, R9, R3, R0 ;  /* 0x0000000309097224 */ /* 0x000fc800078e0200 */
[----:B------:R-:W-:Y:S01]  /*1650*/  IMAD.IADD R0, R7, 0x1, R9 ;  /* 0x0000000107007824 */ /* 0x000fe200078e0209 */
[----:B-1----:R-:W-:-:S04]  /*1660*/  IADD3 R14, P4, PT, R14, UR14, RZ ;  /* 0x0000000e0e0e7c10 */ /* 0x002fc8000ff9e0ff */
[----:B------:R-:W-:-:S05]  /*1670*/  IADD3.X R15, PT, PT, R0, UR15, R3, P4, P3 ;  /* 0x0000000f000f7c10 */ /* 0x000fca000a7e6403 */
[----:B------:R-:W3:Y:S01]  /*1680*/  LDG.E.U8 R8, desc[UR8][R14.64] ;  /* 0x000000080e087981 */ /* 0x000ee2000c1e1100 */
[----:B--2---:R-:W-:-:S04]  /*1690*/  LEA R12, P3, R6, UR12, 0x3 ;  /* 0x0000000c060c7c11 */ /* 0x004fc8000f8618ff */
[----:B------:R-:W-:-:S05]  /*16a0*/  LEA.HI.X R13, R6, UR13, R0, 0x3, P3 ;  /* 0x0000000d060d7c11 */ /* 0x000fca00098f1c00 */
[----:B------:R-:W2:Y:S01]  /*16b0*/  LDG.E.64 R6, desc[UR8][R12.64] ;  /* 0x000000080c067981 */ /* 0x000ea2000c1e1b00 */
[----:B------:R-:W-:-:S04]  /*16c0*/  IMAD.WIDE.U32 R10, R2, 0x8, RZ ;  /* 0x00000008020a7825 */ /* 0x000fc800078e00ff */
[----:B------:R-:W-:Y:S01]  /*16d0*/  IMAD.SHL.U32 R17, R3, 0x8, RZ ;  /* 0x0000000803117824 */ /* 0x000fe200078e00ff */
[----:B------:R-:W-:-:S04]  /*16e0*/  IADD3 R10, P3, PT, R12, R10, RZ ;  /* 0x0000000a0c0a7210 */ /* 0x000fc80007f7e0ff */
[----:B------:R-:W-:Y:S01]  /*16f0*/  IADD3.X R11, PT, PT, R13, R11, R17, P3, !PT ;  /* 0x0000000b0d0b7210 */ /* 0x000fe20001ffe411 */
[----:B---3--:R-:W2:Y:S02]  /*1700*/  I2F.F64.U16 R8, R8 ;  /* 0x0000000800087312 */ /* 0x008ea40000101800 */
[----:B--2---:R-:W-:-:S07]  /*1710*/  DADD R6, R6, R8 ;  /* 0x0000000006067229 */ /* 0x004fce0000000008 */
[----:B------:R1:W-:Y:S04]  /*1720*/  STG.E.64 desc[UR8][R10.64], R6 ;  /* 0x000000060a007986 */ /* 0x0003e8000c101b08 */
.L_x_52:
[----:B------:R-:W-:Y:S05]  /*1730*/  @P2 BRA `(.L_x_53) ;  /* 0x0000000000502947 */ /* 0x000fea0003800000 */
[----:B------:R-:W2:Y:S01]  /*1740*/  LDCU.64 UR14, c[0x0][0x380] ;  /* 0x00007000ff0e77ac */ /* 0x000ea20008000a00 */
[----:B-1----:R-:W-:Y:S02]  /*1750*/  IMAD.MOV.U32 R6, RZ, RZ, R28 ;  /* 0x000000ffff067224 */ /* 0x002fe400078e001c */
[----:B------:R-:W-:Y:S01]  /*1760*/  IMAD.MOV.U32 R7, RZ, RZ, R31 ;  /* 0x000000ffff077224 */ /* 0x000fe200078e001f */
[----:B------:R-:W1:Y:S01]  /*1770*/  LDCU.64 UR12, c[0x0][0x398] ;  /* 0x00007300ff0c77ac */ /* 0x000e620008000a00 */
[-C--:B0-----:R-:W-:Y:S02]  /*1780*/  IMAD R0, R5, R2.reuse, RZ ;  /* 0x0000000205007224 */ /* 0x081fe400078e02ff */
[----:B------:R-:W-:-:S04]  /*1790*/  IMAD.WIDE.U32 R6, R73, R2, R6 ;  /* 0x0000000249067225 */ /* 0x000fc800078e0006 */
[----:B------:R-:W-:Y:S01]  /*17a0*/  IMAD R9, R73, R3, R0 ;  /* 0x0000000349097224 */ /* 0x000fe200078e0200 */
[----:B------:R-:W-:-:S03]  /*17b0*/  IADD3 R12, P2, PT, R6, R2, RZ ;  /* 0x00000002060c7210 */ /* 0x000fc60007f5e0ff */
[----:B------:R-:W-:Y:S01]  /*17c0*/  IMAD.IADD R0, R7, 0x1, R9 ;  /* 0x0000000107007824 */ /* 0x000fe200078e0209 */
[----:B--2---:R-:W-:-:S04]  /*17d0*/  IADD3 R12, P3, PT, R12, UR14, RZ ;  /* 0x0000000e0c0c7c10 */ /* 0x004fc8000ff7e0ff */
[----:B------:R-:W-:-:S05]  /*17e0*/  IADD3.X R13, PT, PT, R0, UR15, R3, P3, P2 ;  /* 0x0000000f000d7c10 */ /* 0x000fca0009fe4403 */
[----:B------:R-:W2:Y:S01]  /*17f0*/  LDG.E.U8 R8, desc[UR8][R12.64] ;  /* 0x000000080c087981 */ /* 0x000ea2000c1e1100 */
[----:B-1----:R-:W-:-:S04]  /*1800*/  LEA R10, P2, R6, UR12, 0x3 ;  /* 0x0000000c060a7c11 */ /* 0x002fc8000f8418ff */
[----:B------:R-:W-:-:S05]  /*1810*/  LEA.HI.X R11, R6, UR13, R0, 0x3, P2 ;  /* 0x0000000d060b7c11 */ /* 0x000fca00090f1c00 */
[----:B------:R-:W3:Y:S01]  /*1820*/  LDG.E.64 R6, desc[UR8][R10.64] ;  /* 0x000000080a067981 */ /* 0x000ee2000c1e1b00 */
[----:B------:R-:W-:-:S04]  /*1830*/  LEA R14, P2, R2, R10, 0x3 ;  /* 0x0000000a020e7211 */ /* 0x000fc800078418ff */
[----:B------:R-:W-:Y:S01]  /*1840*/  LEA.HI.X R15, R2, R11, R3, 0x3, P2 ;  /* 0x0000000b020f7211 */ /* 0x000fe200010f1c03 */
[----:B--2---:R-:W3:Y:S02]  /*1850*/  I2F.F64.U16 R8, R8 ;  /* 0x0000000800087312 */ /* 0x004ee40000101800 */
[----:B---3--:R-:W-:-:S07]  /*1860*/  DADD R6, R6, R8 ;  /* 0x0000000006067229 */ /* 0x008fce0000000008 */
[----:B------:R2:W-:Y:S04]  /*1870*/  STG.E.64 desc[UR8][R14.64], R6 ;  /* 0x000000060e007986 */ /* 0x0005e8000c101b08 */
.L_x_53:
[----:B------:R-:W-:Y:S05]  /*1880*/  @P1 BRA `(.L_x_54) ;  /* 0x0000000000501947 */ /* 0x000fea0003800000 */
[----:B------:R-:W2:Y:S01]  /*1890*/  LDCU.64 UR12, c[0x0][0x388] ;  /* 0x00007100ff0c77ac */ /* 0x000ea20008000a00 */
[-C--:B0-----:R-:W-:Y:S01]  /*18a0*/  IMAD R0, R5, R2.reuse, RZ ;  /* 0x0000000205007224 */ /* 0x081fe200078e02ff */
[----:B------:R-:W0:Y:S03]  /*18b0*/  LDCU.64 UR14, c[0x0][0x380] ;  /* 0x00007000ff0e77ac */ /* 0x000e260008000a00 */
[C---:B-1----:R-:W-:Y:S02]  /*18c0*/  IMAD R11, R73.reuse, R3, R0 ;  /* 0x00000003490b7224 */ /* 0x042fe400078e0200 */
[----:B--2---:R-:W-:Y:S01]  /*18d0*/  IMAD.WIDE.U32 R6, R73, R2, UR12 ;  /* 0x0000000c49067e25 */ /* 0x004fe2000f8e0002 */
[----:B------:R-:W1:Y:S02]  /*18e0*/  LDCU.64 UR12, c[0x0][0x398] ;  /* 0x00007300ff0c77ac */ /* 0x000e640008000a00 */
[----:B------:R-:W-:-:S04]  /*18f0*/  IADD3 R9, P1, PT, R28, R6, RZ ;  /* 0x000000061c097210 */ /* 0x000fc80007f3e0ff */
[----:B------:R-:W-:Y:S02]  /*1900*/  IADD3 R12, P2, PT, R9, R2, RZ ;  /* 0x00000002090c7210 */ /* 0x000fe40007f5e0ff */
[----:B------:R-:W-:Y:S02]  /*1910*/  IADD3.X R6, PT, PT, R31, R11, R7, P1, !PT ;  /* 0x0000000b1f067210 */ /* 0x000fe40000ffe407 */
[----:B0-----:R-:W-:-:S04]  /*1920*/  IADD3 R12, P1, PT, R12, UR14, RZ ;  /* 0x0000000e0c0c7c10 */ /* 0x001fc8000ff3e0ff */
        /* <DEDUP_REMOVED lines=10> */
.L_x_54:
[----:B------:R-:W-:Y:S05]  /*19d0*/  @P0 BRA `(.L_x_55) ;  /* 0x0000000000580947 */ /* 0x000fea0003800000 */
[----:B------:R-:W4:Y:S01]  /*19e0*/  LDCU.64 UR14, c[0x0][0x380] ;  /* 0x00007000ff0e77ac */ /* 0x000f220008000a00 */
[----:B------:R-:W-:Y:S01]  /*19f0*/  IADD3 R9, P0, PT, R73, 0x2, RZ ;  /* 0x0000000249097810 */ /* 0x000fe20007f1e0ff */
[----:B-123--:R-:W-:Y:S02]  /*1a00*/  IMAD.MOV.U32 R6, RZ, RZ, R28 ;  /* 0x000000ffff067224 */ /* 0x00efe400078e001c */
[----:B------:R-:W-:Y:S01]  /*1a10*/  IMAD.MOV.U32 R7, RZ, RZ, R31 ;  /* 0x000000ffff077224 */ /* 0x000fe200078e001f */
[----:B------:R-:W1:Y:S01]  /*1a20*/  LDCU.64 UR12, c[0x0][0x398] ;  /* 0x00007300ff0c77ac */ /* 0x000e620008000a00 */
[----:B------:R-:W-:Y:S02]  /*1a30*/  IMAD.X R11, RZ, RZ, R5, P0 ;  /* 0x000000ffff0b7224 */ /* 0x000fe400000e0605 */
[----:B0-----:R-:W-:-:S04]  /*1a40*/  IMAD.WIDE.U32 R6, R9, R2, R6 ;  /* 0x0000000209067225 */ /* 0x001fc800078e0006 */
[-C--:B------:R-:W-:Y:S01]  /*1a50*/  IMAD R0, R11, R2.reuse, RZ ;  /* 0x000000020b007224 */ /* 0x080fe200078e02ff */
[----:B------:R-:W-:-:S03]  /*1a60*/  IADD3 R12, P0, PT, R6, R2, RZ ;  /* 0x00000002060c7210 */ /* 0x000fc60007f1e0ff */
[----:B------:R-:W-:Y:S01]  /*1a70*/  IMAD R9, R9, R3, R0 ;  /* 0x0000000309097224 */ /* 0x000fe200078e0200 */
[----:B----4-:R-:W-:-:S03]  /*1a80*/  IADD3 R12, P1, PT, R12, UR14, RZ ;  /* 0x0000000e0c0c7c10 */ /* 0x010fc6000ff3e0ff */
[----:B------:R-:W-:-:S05]  /*1a90*/  IMAD.IADD R0, R7, 0x1, R9 ;  /* 0x0000000107007824 */ /* 0x000fca00078e0209 */
        /* <DEDUP_REMOVED lines=10> */
.L_x_55:
[----:B------:R-:W-:-:S05]  /*1b40*/  IADD3 R73, P0, PT, R73, 0x4, RZ ;  /* 0x0000000449497810 */ /* 0x000fca0007f1e0ff */
[----:B------:R-:W-:-:S08]  /*1b50*/  IMAD.X R5, RZ, RZ, R5, P0 ;  /* 0x000000ffff057224 */ /* 0x000fd000000e0605 */
.L_x_51:
[----:B------:R-:W-:-:S04]  /*1b60*/  ISETP.NE.U32.AND P0, PT, RZ, UR10, PT ;  /* 0x0000000aff007c0c */ /* 0x000fc8000bf05070 */
[----:B------:R-:W-:-:S13]  /*1b70*/  ISETP.NE.AND.EX P0, PT, RZ, UR4, PT, P0 ;  /* 0x00000004ff007c0c */ /* 0x000fda000bf05300 */
[----:B------:R-:W-:Y:S05]  /*1b80*/  @!P0 EXIT ;  /* 0x000000000000894d */ /* 0x000fea0003800000 */
[----:B0-----:R-:W0:Y:S01]  /*1b90*/  LDC.64 R2, c[0x0][0x388] ;  /* 0x0000e200ff027b82 */ /* 0x001e220000000a00 */
[C---:B------:R-:W-:Y:S01]  /*1ba0*/  IADD3 R17, P0, PT, R26.reuse, R73, RZ ;  /* 0x000000491a117210 */ /* 0x040fe20007f1e0ff */
[----:B------:R-:W5:Y:S01]  /*1bb0*/  LDCU.64 UR6, c[0x0][0x398] ;  /* 0x00007300ff0677ac */ /* 0x000f620008000a00 */
[--C-:B------:R-:W-:Y:S01]  /*1bc0*/  SHF.L.U64.HI R9, R73, 0x3, R5.reuse ;  /* 0x0000000349097819 */ /* 0x100fe20000010205 */
[----:B------:R-:W-:Y:S02]  /*1bd0*/  IMAD.MOV.U32 R4, RZ, RZ, R24 ;  /* 0x000000ffff047224 */ /* 0x000fe400078e0018 */
[----:B------:R-:W-:Y:S01]  /*1be0*/  IMAD.X R19, R27, 0x1, R5, P0 ;  /* 0x000000011b137824 */ /* 0x000fe200000e0605 */
[----:B-1234-:R-:W-:Y:S01]  /*1bf0*/  IADD3 R6, P0, PT, R17, -0x1, RZ ;  /* 0xffffffff11067810 */ /* 0x01efe20007f1e0ff */
[----:B------:R-:W1:Y:S01]  /*1c00*/  LDC.64 R12, c[0x0][0x380] ;  /* 0x0000e000ff0c7b82 */ /* 0x000e620000000a00 */
[----:B------:R-:W-:Y:S01]  /*1c10*/  IMAD.MOV.U32 R5, RZ, RZ, RZ ;  /* 0x000000ffff057224 */ /* 0x000fe200078e00ff */
[----:B------:R-:W2:Y:S01]  /*1c20*/  LDCU.64 UR12, c[0x0][0x390] ;  /* 0x00007200ff0c77ac */ /* 0x000ea20008000a00 */
[----:B------:R-:W-:Y:S01]  /*1c30*/  IADD3.X R7, PT, PT, R19, -0x1, RZ, P0, !PT ;  /* 0xffffffff13077810 */ /* 0x000fe200007fe4ff */
[----:B------:R-:W-:Y:S01]  /*1c40*/  IMAD.SHL.U32 R73, R73, 0x8, RZ ;  /* 0x0000000849497824 */ /* 0x000fe200078e00ff */
[----:B------:R-:W3:Y:S04]  /*1c50*/  LDCU.64 UR14, c[0x0][0x388] ;  /* 0x00007100ff0e77ac */ /* 0x000ee80008000a00 */
[----:B------:R-:W-:-:S02]  /*1c60*/  LEA R73, P1, R26, R73, 0x3 ;  /* 0x000000491a497211 */ /* 0x000fc400078218ff */
[----:B-----5:R-:W-:Y:S02]  /*1c70*/  LEA R15, P2, R24, UR6, 0x3 ;  /* 0x00000006180f7c11 */ /* 0x020fe4000f8418ff */
[----:B------:R-:W-:Y:S01]  /*1c80*/  LEA.HI.X R26, R26, R9, R27, 0x3, P1 ;  /* 0x000000091a1a7211 */ /* 0x000fe200008f1c1b */
[-C--:B0-----:R-:W-:Y:S01]  /*1c90*/  IMAD R7, R7, R2.reuse, RZ ;  /* 0x0000000207077224 */ /* 0x081fe200078e02ff */
[----:B------:R-:W-:Y:S01]  /*1ca0*/  LEA.HI.X R24, R24, UR7, RZ, 0x3, P2 ;  /* 0x0000000718187c11 */ /* 0x000fe200090f1cff */
[-C--:B------:R-:W-:Y:S01]  /*1cb0*/  IMAD R0, R19, R2.reuse, RZ ;  /* 0x0000000213007224 */ /* 0x080fe200078e02ff */
[----:B------:R-:W-:Y:S01]  /*1cc0*/  SHF.L.U64.HI R23, R2, 0x3, R3 ;  /* 0x0000000302177819 */ /* 0x000fe20000010203 */
[C---:B------:R-:W-:Y:S02]  /*1cd0*/  IMAD R11, R6.reuse, R3, R7 ;  /* 0x00000003060b7224 */ /* 0x040fe400078e0207 */
[----:B------:R-:W-:-:S04]  /*1ce0*/  IMAD.WIDE.U32 R6, R6, R2, RZ ;  /* 0x0000000206067225 */ /* 0x000fc800078e00ff */
[----:B------:R-:W-:-:S04]  /*1cf0*/  IMAD.WIDE.U32 R4, R17, R2, R4 ;  /* 0x0000000211047225 */ /* 0x000fc800078e0004 */
[----:B------:R-:W-:Y:S01]  /*1d00*/  IMAD R0, R17, R3, R0 ;  /* 0x0000000311007224 */ /* 0x000fe200078e0200 */
[----:B-1----:R-:W-:Y:S01]  /*1d10*/  IADD3 R10, P0, PT, R4, R12, RZ ;  /* 0x0000000c040a7210 */ /* 0x002fe20007f1e0ff */
[----:B------:R-:W-:Y:S02]  /*1d20*/  IMAD.IADD R7, R7, 0x1, R11 ;  /* 0x0000000107077824 */ /* 0x000fe400078e020b */
[C---:B------:R-:W-:Y:S01]  /*1d30*/  IMAD.SHL.U32 R14, R6.reuse, 0x8, RZ ;  /* 0x00000008060e7824 */ /* 0x040fe200078e00ff */
[----:B------:R-:W-:Y:S02]  /*1d40*/  IADD3.X R11, PT, PT, R13, R5, R0, P0, !PT ;  /* 0x000000050d0b7210 */ /* 0x000fe400007fe400 */
[----:B--23--:R-:W-:-:S07]  /*1d50*/  SHF.L.U64.HI R21, R6, 0x3, R7 ;  /* 0x0000000306157819 */ /* 0x00cfce0000010207 */
.L_x_56:
[----:B------:R-:W-:-:S04]  /*1d60*/  ISETP.GE.U32.AND P0, PT, R17, UR12, PT ;  /* 0x0000000c11007c0c */ /* 0x000fc8000bf06070 */
[----:B------:R-:W-:-:S13]  /*1d70*/  ISETP.GE.U32.AND.EX P0, PT, R19, UR13, PT, P0 ;  /* 0x0000000d13007c0c */ /* 0x000fda000bf06100 */
[----:B------:R-:W2:Y:S01]  /*1d80*/  @!P0 LDG.E.U8 R6, desc[UR8][R10.64] ;  /* 0x000000080a068981 */ /* 0x000ea2000c1e1100 */
[----:B------:R-:W-:-:S05]  /*1d90*/  @!P0 IADD3 R8, P1, PT, R15, R14, RZ ;  /* 0x0000000e0f088210 */ /* 0x000fca0007f3e0ff */
[----:B------:R-:W-:-:S05]  /*1da0*/  @!P0 IMAD.X R9, R24, 0x1, R21, P1 ;  /* 0x0000000118098824 */ /* 0x000fca00008e0615 */
[----:B0-----:R0:W3:Y:S01]  /*1db0*/  @!P0 LDG.E.64 R4, desc[UR8][R8.64] ;  /* 0x0000000808048981 */ /* 0x0010e2000c1e1b00 */
[----:B------:R-:W-:Y:S01]  /*1dc0*/  UIADD3 UR10, UP0, UPT, UR10, -0x1, URZ ;  /* 0xffffffff0a0a7890 */ /* 0x000fe2000ff1e0ff */
[----:B------:R-:W-:Y:S01]  /*1dd0*/  @!P0 IMAD R0, R26, UR14, RZ ;  /* 0x0000000e1a008c24 */ /* 0x000fe2000f8e02ff */
[----:B------:R-:W-:Y:S02]  /*1de0*/  IADD3 R17, P2, PT, R17, 0x1, RZ ;  /* 0x0000000111117810 */ /* 0x000fe40007f5e0ff */
[----:B------:R-:W-:Y:S01]  /*1df0*/  UIADD3.X UR4, UPT, UPT, UR4, -0x1, URZ, UP0, !UPT ;  /* 0xffffffff04047890 */ /* 0x000fe200087fe4ff */
[C---:B------:R-:W-:Y:S01]  /*1e00*/  @!P0 IMAD R3, R73.reuse, UR15, R0 ;  /* 0x0000000f49038c24 */ /* 0x040fe2000f8e0200 */
[----:B------:R-:W-:Y:S01]  /*1e10*/  UISETP.NE.U32.AND UP0, UPT, UR10, URZ, UPT ;  /* 0x000000ff0a00728c */ /* 0x000fe2000bf05070 */
[----:B------:R-:W-:Y:S02]  /*1e20*/  IMAD.X R19, RZ, RZ, R19, P2 ;  /* 0x000000ffff137224 */ /* 0x000fe400010e0613 */
[----:B0-----:R-:W-:Y:S01]  /*1e30*/  @!P0 IMAD.MOV.U32 R8, RZ, RZ, R15 ;  /* 0x000000ffff088224 */ /* 0x001fe200078e000f */
[----:B------:R-:W-:Y:S01]  /*1e40*/  UISETP.NE.AND.EX UP0, UPT, UR4, URZ, UPT, UP0 ;  /* 0x000000ff0400728c */ /* 0x000fe2000bf05300 */
[----:B------:R-:W-:Y:S01]  /*1e50*/  @!P0 IMAD.MOV.U32 R9, RZ, RZ, R24 ;  /* 0x000000ffff098224 */ /* 0x000fe200078e0018 */
[----:B------:R-:W-:Y:S01]  /*1e60*/  LEA R15, P1, R2, R15, 0x3 ;  /* 0x0000000f020f7211 */ /* 0x000fe200078218ff */
[----:B------:R-:W-:-:S04]  /*1e70*/  @!P0 IMAD.WIDE.U32 R12, R73, UR14, R8 ;  /* 0x0000000e490c8c25 */ /* 0x000fc8000f8e0008 */
[----:B------:R-:W-:Y:S02]  /*1e80*/  @!P0 IMAD.IADD R13, R13, 0x1, R3 ;  /* 0x000000010d0d8824 */ /* 0x000fe400078e0203 */
[----:B------:R-:W-:Y:S01]  /*1e90*/  IMAD.X R24, R24, 0x1, R23, P1 ;  /* 0x0000000118187824 */ /* 0x000fe200008e0617 */
[----:B--2---:R-:W3:Y:S02]  /*1ea0*/  @!P0 I2F.F64.U16 R6, R6 ;  /* 0x0000000600068312 */ /* 0x004ee40000101800 */
[----:B---3--:R-:W-:-:S07]  /*1eb0*/  @!P0 DADD R4, R4, R6 ;  /* 0x0000000004048229 */ /* 0x008fce0000000006 */
[----:B------:R0:W-:Y:S01]  /*1ec0*/  @!P0 STG.E.64 desc[UR8][R12.64], R4 ;  /* 0x000000040c008986 */ /* 0x0001e2000c101b08 */
[----:B------:R-:W-:-:S04]  /*1ed0*/  IADD3 R10, P0, PT, R10, UR14, RZ ;  /* 0x0000000e0a0a7c10 */ /* 0x000fc8000ff1e0ff */
[----:B------:R-:W-:Y:S01]  /*1ee0*/  IADD3.X R11, PT, PT, R11, UR15, RZ, P0, !PT ;  /* 0x0000000f0b0b7c10 */ /* 0x000fe200087fe4ff */
[----:B------:R-:W-:Y:S08]  /*1ef0*/  BRA.U UP0, `(.L_x_56) ;  /* 0xfffffffd00987547 */ /* 0x000ff0000b83ffff */
[----:B------:R-:W-:Y:S05]  /*1f00*/  EXIT ;  /* 0x000000000000794d */ /* 0x000fea0003800000 */
.L_x_57:
        /* <DEDUP_REMOVED lines=15> */
.L_x_64:


//--------------------- .text._Z20complementary_to_ONEPKhS0_Phjj --------------------------
	.section	.text._Z20complementary_to_ONEPKhS0_Phjj,"ax",@progbits
	.align	128
        .global         _Z20complementary_to_ONEPKhS0_Phjj
        .type           _Z20complementary_to_ONEPKhS0_Phjj,@function
        .size           _Z20complementary_to_ONEPKhS0_Phjj,(.L_x_65 - _Z20complementary_to_ONEPKhS0_Phjj)
        .other          _Z20complementary_to_ONEPKhS0_Phjj,@"STO_CUDA_ENTRY STV_DEFAULT"
_Z20complementary_to_ONEPKhS0_Phjj:
.text._Z20complementary_to_ONEPKhS0_Phjj:
[----:B------:R-:W-:Y:S01]  /*0000*/  LDC R1, c[0x0][0x37c] ;  /* 0x0000df00ff017b82 */ /* 0x000fe20000000800 */
[----:B------:R-:W0:Y:S07]  /*0010*/  S2R R3, SR_TID.Y ;  /* 0x0000000000037919 */ /* 0x000e2e0000002200 */
[----:B------:R-:W1:Y:S01]  /*0020*/  LDC R5, c[0x0][0x360] ;  /* 0x0000d800ff057b82 */ /* 0x000e620000000800 */
[----:B------:R-:W2:Y:S01]  /*0030*/  LDCU.64 UR6, c[0x0][0x398] ;  /* 0x00007300ff0677ac */ /* 0x000ea20008000a00 */
[----:B------:R-:W1:Y:S06]  /*0040*/  S2R R0, SR_TID.X ;  /* 0x0000000000007919 */ /* 0x000e6c0000002100 */
[----:B------:R-:W0:Y:S08]  /*0050*/  S2UR UR5, SR_CTAID.Y ;  /* 0x00000000000579c3 */ /* 0x000e300000002600 */
[----:B------:R-:W0:Y:S08]  /*0060*/  LDC R2, c[0x0][0x364] ;  /* 0x0000d900ff027b82 */ /* 0x000e300000000800 */
[----:B------:R-:W1:Y:S01]  /*0070*/  S2UR UR4, SR_CTAID.X ;  /* 0x00000000000479c3 */ /* 0x000e620000002500 */
[----:B0-----:R-:W-:-:S05]  /*0080*/  IMAD R3, R2, UR5, R3 ;  /* 0x0000000502037c24 */ /* 0x001fca000f8e0203 */
[----:B--2---:R-:W-:Y:S01]  /*0090*/  ISETP.GE.U32.AND P0, PT, R3, UR7, PT ;  /* 0x0000000703007c0c */ /* 0x004fe2000bf06070 */
[----:B-1----:R-:W-:-:S05]  /*00a0*/  IMAD R0, R5, UR4, R0 ;  /* 0x0000000405007c24 */ /* 0x002fca000f8e0200 */
[----:B------:R-:W-:Y:S01]  /*00b0*/  ISETP.GE.U32.OR P0, PT, R0, UR6, P0 ;  /* 0x0000000600007c0c */ /* 0x000fe20008706470 */
[----:B------:R-:W-:-:S12]  /*00c0*/  IMAD R0, R3, UR6, R0 ;  /* 0x0000000603007c24 */ /* 0x000fd8000f8e0200 */
[----:B------:R-:W-:Y:S05]  /*00d0*/  @P0 EXIT ;  /* 0x000000000000094d */ /* 0x000fea0003800000 */
[----:B------:R-:W0:Y:S01]  /*00e0*/  LDCU.128 UR8, c[0x0][0x380] ;  /* 0x00007000ff0877ac */ /* 0x000e220008000c00 */
[----:B------:R-:W1:Y:S01]  /*00f0*/  LDCU.64 UR4, c[0x0][0x358] ;  /* 0x00006b00ff0477ac */ /* 0x000e620008000a00 */
[----:B------:R-:W2:Y:S01]  /*0100*/  LDCU.64 UR6, c[0x0][0x390] ;  /* 0x00007200ff0677ac */ /* 0x000ea20008000a00 */
[----:B0-----:R-:W-:-:S05]  /*0110*/  IADD3 R4, P0, PT, R0, UR10, RZ ;  /* 0x0000000a00047c10 */ /* 0x001fca000ff1e0ff */
[----:B------:R-:W-:Y:S01]  /*0120*/  IMAD.X R5, RZ, RZ, UR11, P0 ;  /* 0x0000000bff057e24 */ /* 0x000fe200080e06ff */
[----:B------:R-:W-:-:S04]  /*0130*/  IADD3 R2, P0, PT, R0, UR8, RZ ;  /* 0x0000000800027c10 */ /* 0x000fc8000ff1e0ff */
[----:B-1----:R-:W3:Y:S01]  /*0140*/  LDG.E.U8 R4, desc[UR4][R4.64] ;  /* 0x0000000404047981 */ /* 0x002ee2000c1e1100 */
[----:B------:R-:W-:-:S05]  /*0150*/  IMAD.X R3, RZ, RZ, UR9, P0 ;  /* 0x00000009ff037e24 */ /* 0x000fca00080e06ff */
[----:B------:R-:W4:Y:S01]  /*0160*/  LDG.E.U8 R2, desc[UR4][R2.64] ;  /* 0x0000000402027981 */ /* 0x000f22000c1e1100 */
[----:B--2---:R-:W-:-:S05]  /*0170*/  IADD3 R6, P0, PT, R0, UR6, RZ ;  /* 0x0000000600067c10 */ /* 0x004fca000ff1e0ff */
[----:B------:R-:W-:Y:S01]  /*0180*/  IMAD.X R7, RZ, RZ, UR7, P0 ;  /* 0x00000007ff077e24 */ /* 0x000fe200080e06ff */
[----:B---3--:R-:W-:-:S04]  /*0190*/  IADD3 R9, PT, PT, RZ, -R4, RZ ;  /* 0x80000004ff097210 */ /* 0x008fc80007ffe0ff */
[----:B------:R-:W-:-:S04]  /*01a0*/  PRMT R9, R9, 0x7710, RZ ;  /* 0x0000771009097816 */ /* 0x000fc800000000ff */
[----:B----4-:R-:W-:-:S05]  /*01b0*/  IADD3 R9, PT, PT, R2, R9, RZ ;  /* 0x0000000902097210 */ /* 0x010fca0007ffe0ff */
[----:B------:R-:W-:Y:S01]  /*01c0*/  STG.E.U8 desc[UR4][R6.64], R9 ;  /* 0x0000000906007986 */ /* 0x000fe2000c101104 */
[----:B------:R-:W-:Y:S05]  /*01d0*/  EXIT ;  /* 0x000000000000794d */ /* 0x000fea0003800000 */
.L_x_58:
        /* <DEDUP_REMOVED lines=10> */
.L_x_65:


//--------------------- .text._Z17gtranspose_doublePdPKdjj --------------------------
	.section	.text._Z17gtranspose_doublePdPKdjj,"ax",@progbits
	.align	128
        .global         _Z17gtranspose_doublePdPKdjj
        .type           _Z17gtranspose_doublePdPKdjj,@function
        .size           _Z17gtranspose_doublePdPKdjj,(.L_x_66 - _Z17gtranspose_doublePdPKdjj)
        .other          _Z17gtranspose_doublePdPKdjj,@"STO_CUDA_ENTRY STV_DEFAULT"
_Z17gtranspose_doublePdPKdjj:
.text._Z17gtranspose_doublePdPKdjj:
        /* <DEDUP_REMOVED lines=10> */
[----:B-1----:R-:W-:-:S04]  /*00a0*/  IMAD R3, R2, UR4, R3 ;  /* 0x0000000402037c24 */ /* 0x002fc8000f8e0203 */
[----:B------:R-:W-:Y:S01]  /*00b0*/  IMAD R5, R0, UR6, R3 ;  /* 0x0000000600057c24 */ /* 0x000fe2000f8e0203 */
[C---:B------:R-:W-:Y:S01]  /*00c0*/  ISETP.GE.U32.OR P0, PT, R3.reuse, UR6, P0 ;  /* 0x0000000603007c0c */ /* 0x040fe20008706470 */
[----:B------:R-:W-:-:S12]  /*00d0*/  IMAD R7, R3, UR7, R0 ;  /* 0x0000000703077c24 */ /* 0x000fd8000f8e0200 */
[----:B------:R-:W-:Y:S05]  /*00e0*/  @P0 EXIT ;  /* 0x000000000000094d */ /* 0x000fea0003800000 */
[----:B------:R-:W0:Y:S01]  /*00f0*/  LDC.64 R2, c[0x0][0x388] ;  /* 0x0000e200ff027b82 */ /* 0x000e220000000a00 */
[----:B------:R-:W1:Y:S01]  /*0100*/  LDCU.64 UR4, c[0x0][0x358] ;  /* 0x00006b00ff0477ac */ /* 0x000e620008000a00 */
[----:B0-----:R-:W-:-:S06]  /*0110*/  IMAD.WIDE.U32 R2, R5, 0x8, R2 ;  /* 0x0000000805027825 */ /* 0x001fcc00078e0002 */
[----:B------:R-:W0:Y:S01]  /*0120*/  LDC.64 R4, c[0x0][0x380] ;  /* 0x0000e000ff047b82 */ /* 0x000e220000000a00 */
[----:B-1----:R-:W2:Y:S01]  /*0130*/  LDG.E.64 R2, desc[UR4][R2.64] ;  /* 0x0000000402027981 */ /* 0x002ea2000c1e1b00 */
[----:B0-----:R-:W-:-:S05]  /*0140*/  IMAD.WIDE.U32 R4, R7, 0x8, R4 ;  /* 0x0000000807047825 */ /* 0x001fca00078e0004 */
[----:B--2---:R-:W-:Y:S01]  /*0150*/  STG.E.64 desc[UR4][R4.64], R2 ;  /* 0x0000000204007986 */ /* 0x004fe2000c101b04 */
[----:B------:R-:W-:Y:S05]  /*0160*/  EXIT ;  /* 0x000000000000794d */ /* 0x000fea0003800000 */
.L_x_59:
        /* <DEDUP_REMOVED lines=9> */
.L_x_66:


//--------------------- .text._Z15gtranspose_charPhPKhjj --------------------------
	.section	.text._Z15gtranspose_charPhPKhjj,"ax",@progbits
	.align	128
        .global         _Z15gtranspose_charPhPKhjj
        .type           _Z15gtranspose_charPhPKhjj,@function
        .size           _Z15gtranspose_charPhPKhjj,(.L_x_67 - _Z15gtranspose_charPhPKhjj)
        .other          _Z15gtranspose_charPhPKhjj,@"STO_CUDA_ENTRY STV_DEFAULT"
_Z15gtranspose_charPhPKhjj:
.text._Z15gtranspose_charPhPKhjj:
        /* <DEDUP_REMOVED lines=15> */
[----:B------:R-:W0:Y:S01]  /*00f0*/  LDCU.128 UR8, c[0x0][0x380] ;  /* 0x00007000ff0877ac */ /* 0x000e220008000c00 */
[----:B------:R-:W1:Y:S01]  /*0100*/  LDCU.64 UR4, c[0x0][0x358] ;  /* 0x00006b00ff0477ac */ /* 0x000e620008000a00 */
[----:B0-----:R-:W-:-:S04]  /*0110*/  IADD3 R2, P0, PT, R2, UR10, RZ ;  /* 0x0000000a02027c10 */ /* 0x001fc8000ff1e0ff */
[----:B------:R-:W-:-:S06]  /*0120*/  IADD3.X R3, PT, PT, RZ, UR11, RZ, P0, !PT ;  /* 0x0000000bff037c10 */ /* 0x000fcc00087fe4ff */
[----:B-1----:R-:W2:Y:S01]  /*0130*/  LDG.E.U8 R3, desc[UR4][R2.64] ;  /* 0x0000000402037981 */ /* 0x002ea2000c1e1100 */
[----:B------:R-:W-:-:S04]  /*0140*/  IADD3 R4, P0, PT, R0, UR8, RZ ;  /* 0x0000000800047c10 */ /* 0x000fc8000ff1e0ff */
[----:B------:R-:W-:-:S05]  /*0150*/  IADD3.X R5, PT, PT, RZ, UR9, RZ, P0, !PT ;  /* 0x00000009ff057c10 */ /* 0x000fca00087fe4ff */
[----:B--2---:R-:W-:Y:S01]  /*0160*/  STG.E.U8 desc[UR4][R4.64], R3 ;  /* 0x0000000304007986 */ /* 0x004fe2000c101104 */
[----:B------:R-:W-:Y:S05]  /*0170*/  EXIT ;  /* 0x000000000000794d */ /* 0x000fea0003800000 */
.L_x_60:
        /* <DEDUP_REMOVED lines=16> */
.L_x_67:


//--------------------- .nv.shared.reserved.0     --------------------------
	.section	.nv.shared.reserved.0,"aw",@nobits
	.weak		__nv_reservedSMEM_offset_0_alias
	.size		__nv_reservedSMEM_offset_0_alias, 0, 64
	.other		__nv_reservedSMEM_offset_0_alias,@"STO_CUDA_RESERVED_SHARED STV_DEFAULT"
__nv_reservedSMEM_offset_0_alias:
	.zero		0
	.zero		64


//--------------------- .nv.constant0._Z10mask_twicePdPKhS1_jjd --------------------------
	.section	.nv.constant0._Z10mask_twicePdPKhS1_jjd,"a",@progbits
	.sectionflags	@""
	.align	4
.nv.constant0._Z10mask_twicePdPKhS1_jjd:
	.zero		936


//--------------------- .nv.constant0._Z14sum_of_3_LINESPKdjjPdj --------------------------
	.section	.nv.constant0._Z14sum_of_3_LINESPKdjjPdj,"a",@progbits
	.sectionflags	@""
	.align	4
.nv.constant0._Z14sum_of_3_LINESPKdjjPdj:
	.zero		924


//--------------------- .nv.constant0._Z14Vcumsum_doublePKdmmPdj --------------------------
	.section	.nv.constant0._Z14Vcumsum_doublePKdmmPdj,"a",@progbits
	.sectionflags	@""
	.align	4
.nv.constant0._Z14Vcumsum_doublePKdmmPdj:
	.zero		932


//--------------------- .nv.constant0._Z12Vcumsum_charPKhmmPdj --------------------------
	.section	.nv.constant0._Z12Vcumsum_charPKhmmPdj,"a",@progbits
	.sectionflags	@""
	.align	4
.nv.constant0._Z12Vcumsum_charPKhmmPdj:
	.zero		932


//--------------------- .nv.constant0._Z20complementary_to_ONEPKhS0_Phjj --------------------------
	.section	.nv.constant0._Z20complementary_to_ONEPKhS0_Phjj,"a",@progbits
	.sectionflags	@""
	.align	4
.nv.constant0._Z20complementary_to_ONEPKhS0_Phjj:
	.zero		928


//--------------------- .nv.constant0._Z17gtranspose_doublePdPKdjj --------------------------
	.section	.nv.constant0._Z17gtranspose_doublePdPKdjj,"a",@progbits
	.sectionflags	@""
	.align	4
.nv.constant0._Z17gtranspose_doublePdPKdjj:
	.zero		920


//--------------------- .nv.constant0._Z15gtranspose_charPhPKhjj --------------------------
	.section	.nv.constant0._Z15gtranspose_charPhPKhjj,"a",@progbits
	.sectionflags	@""
	.align	4
.nv.constant0._Z15gtranspose_charPhPKhjj:
	.zero		920


//--------------------- SYMBOLS --------------------------

	.type		.nv.reservedSmem.offset0,@object
	.size		.nv.reservedSmem.offset0,0x4
